//
// Generated by NVIDIA NVVM Compiler
//
// Compiler Build ID: CL-36424714
// Cuda compilation tools, release 13.0, V13.0.88
// Based on NVVM 20.0.0
//

.version 9.0
.target sm_100
.address_size 64

	// .globl	dudux_and_popcount_scores
// _ZZN3cub18CUB_300001_SM_10006detail10radix_sort31DeviceRadixSortSingleTileKernelINS1_5radix10policy_hubIjiyE10Policy1000ELNS0_9SortOrderE1EjiyNS1_21identity_decomposer_tEEEvPKT1_PSA_PKT2_PSE_T3_iiT4_E12temp_storage has been demoted
// _ZZN3cub18CUB_300001_SM_10006detail10radix_sort30DeviceRadixSortHistogramKernelINS1_5radix10policy_hubIjiyE10Policy1000ELNS0_9SortOrderE1EjyNS1_21identity_decomposer_tEEEvPT2_PKT1_SA_iiT3_E12temp_storage has been demoted
// _ZZN3cub18CUB_300001_SM_10006detail10radix_sort33DeviceRadixSortExclusiveSumKernelINS1_5radix10policy_hubIjiyE10Policy1000EyEEvPT0_E12temp_storage has been demoted
// _ZZN3cub18CUB_300001_SM_10006detail10radix_sort29DeviceRadixSortOnesweepKernelINS1_5radix10policy_hubIjiyE10Policy1000ELNS0_9SortOrderE1EjiyiiNS1_21identity_decomposer_tEEEvPT5_SB_PT3_PKSC_PT1_PKSG_PT2_PKSK_T4_iiT6_E1s has been demoted
// _ZZN3cub18CUB_300001_SM_10006detail10radix_sort31DeviceRadixSortSingleTileKernelINS1_5radix10policy_hubIjjyE10Policy1000ELNS0_9SortOrderE1EjjyNS1_21identity_decomposer_tEEEvPKT1_PSA_PKT2_PSE_T3_iiT4_E12temp_storage has been demoted
// _ZZN3cub18CUB_300001_SM_10006detail10radix_sort30DeviceRadixSortHistogramKernelINS1_5radix10policy_hubIjjyE10Policy1000ELNS0_9SortOrderE1EjyNS1_21identity_decomposer_tEEEvPT2_PKT1_SA_iiT3_E12temp_storage has been demoted
// _ZZN3cub18CUB_300001_SM_10006detail10radix_sort33DeviceRadixSortExclusiveSumKernelINS1_5radix10policy_hubIjjyE10Policy1000EyEEvPT0_E12temp_storage has been demoted
// _ZZN3cub18CUB_300001_SM_10006detail10radix_sort29DeviceRadixSortOnesweepKernelINS1_5radix10policy_hubIjjyE10Policy1000ELNS0_9SortOrderE1EjjyiiNS1_21identity_decomposer_tEEEvPT5_SB_PT3_PKSC_PT1_PKSG_PT2_PKSK_T4_iiT6_E1s has been demoted
.global .align 1 .b8 _ZN34_INTERNAL_e4414c36_4_k_cu_64727b344cuda3std3__45__cpo5beginE[1];
.global .align 1 .b8 _ZN34_INTERNAL_e4414c36_4_k_cu_64727b344cuda3std3__45__cpo3endE[1];
.global .align 1 .b8 _ZN34_INTERNAL_e4414c36_4_k_cu_64727b344cuda3std3__45__cpo6cbeginE[1];
.global .align 1 .b8 _ZN34_INTERNAL_e4414c36_4_k_cu_64727b344cuda3std3__45__cpo4cendE[1];
.global .align 1 .b8 _ZN34_INTERNAL_e4414c36_4_k_cu_64727b344cuda3std3__45__cpo6rbeginE[1];
.global .align 1 .b8 _ZN34_INTERNAL_e4414c36_4_k_cu_64727b344cuda3std3__45__cpo4rendE[1];
.global .align 1 .b8 _ZN34_INTERNAL_e4414c36_4_k_cu_64727b344cuda3std3__45__cpo7crbeginE[1];
.global .align 1 .b8 _ZN34_INTERNAL_e4414c36_4_k_cu_64727b344cuda3std3__45__cpo5crendE[1];
.global .align 1 .b8 _ZN34_INTERNAL_e4414c36_4_k_cu_64727b344cuda3std3__436_GLOBAL__N__e4414c36_4_k_cu_64727b346ignoreE[1];
.global .align 1 .b8 _ZN34_INTERNAL_e4414c36_4_k_cu_64727b344cuda3std3__419piecewise_constructE[1];
.global .align 1 .b8 _ZN34_INTERNAL_e4414c36_4_k_cu_64727b344cuda3std3__48in_placeE[1];
.global .align 1 .b8 _ZN34_INTERNAL_e4414c36_4_k_cu_64727b344cuda3std3__420unreachable_sentinelE[1];
.global .align 1 .b8 _ZN34_INTERNAL_e4414c36_4_k_cu_64727b344cuda3std3__47nulloptE[1];
.global .align 1 .b8 _ZN34_INTERNAL_e4414c36_4_k_cu_64727b344cuda3std3__48unexpectE[1];
.global .align 1 .b8 _ZN34_INTERNAL_e4414c36_4_k_cu_64727b344cuda3std6ranges3__45__cpo4swapE[1];
.global .align 1 .b8 _ZN34_INTERNAL_e4414c36_4_k_cu_64727b344cuda3std6ranges3__45__cpo9iter_moveE[1];
.global .align 1 .b8 _ZN34_INTERNAL_e4414c36_4_k_cu_64727b344cuda3std6ranges3__45__cpo5beginE[1];
.global .align 1 .b8 _ZN34_INTERNAL_e4414c36_4_k_cu_64727b344cuda3std6ranges3__45__cpo3endE[1];
.global .align 1 .b8 _ZN34_INTERNAL_e4414c36_4_k_cu_64727b344cuda3std6ranges3__45__cpo6cbeginE[1];
.global .align 1 .b8 _ZN34_INTERNAL_e4414c36_4_k_cu_64727b344cuda3std6ranges3__45__cpo4cendE[1];
.global .align 1 .b8 _ZN34_INTERNAL_e4414c36_4_k_cu_64727b344cuda3std6ranges3__45__cpo7advanceE[1];
.global .align 1 .b8 _ZN34_INTERNAL_e4414c36_4_k_cu_64727b344cuda3std6ranges3__45__cpo9iter_swapE[1];
.global .align 1 .b8 _ZN34_INTERNAL_e4414c36_4_k_cu_64727b344cuda3std6ranges3__45__cpo4nextE[1];
.global .align 1 .b8 _ZN34_INTERNAL_e4414c36_4_k_cu_64727b344cuda3std6ranges3__45__cpo4prevE[1];
.global .align 1 .b8 _ZN34_INTERNAL_e4414c36_4_k_cu_64727b344cuda3std6ranges3__45__cpo4dataE[1];
.global .align 1 .b8 _ZN34_INTERNAL_e4414c36_4_k_cu_64727b344cuda3std6ranges3__45__cpo5cdataE[1];
.global .align 1 .b8 _ZN34_INTERNAL_e4414c36_4_k_cu_64727b344cuda3std6ranges3__45__cpo4sizeE[1];
.global .align 1 .b8 _ZN34_INTERNAL_e4414c36_4_k_cu_64727b344cuda3std6ranges3__45__cpo5ssizeE[1];
.global .align 1 .b8 _ZN34_INTERNAL_e4414c36_4_k_cu_64727b344cuda3std6ranges3__45__cpo8distanceE[1];
.global .align 1 .b8 _ZN34_INTERNAL_e4414c36_4_k_cu_64727b346thrust24THRUST_300001_SM_1000_NS8cuda_cub3parE[1];
.global .align 1 .b8 _ZN34_INTERNAL_e4414c36_4_k_cu_64727b346thrust24THRUST_300001_SM_1000_NS8cuda_cub10par_nosyncE[1];
.global .align 1 .b8 _ZN34_INTERNAL_e4414c36_4_k_cu_64727b346thrust24THRUST_300001_SM_1000_NS6system6detail10sequential3seqE[1];
.global .align 1 .b8 _ZN34_INTERNAL_e4414c36_4_k_cu_64727b346thrust24THRUST_300001_SM_1000_NS6system3cpp3parE[1];
.global .align 1 .b8 _ZN34_INTERNAL_e4414c36_4_k_cu_64727b346thrust24THRUST_300001_SM_1000_NS12placeholders2_1E[1];
.global .align 1 .b8 _ZN34_INTERNAL_e4414c36_4_k_cu_64727b346thrust24THRUST_300001_SM_1000_NS12placeholders2_2E[1];
.global .align 1 .b8 _ZN34_INTERNAL_e4414c36_4_k_cu_64727b346thrust24THRUST_300001_SM_1000_NS12placeholders2_3E[1];
.global .align 1 .b8 _ZN34_INTERNAL_e4414c36_4_k_cu_64727b346thrust24THRUST_300001_SM_1000_NS12placeholders2_4E[1];
.global .align 1 .b8 _ZN34_INTERNAL_e4414c36_4_k_cu_64727b346thrust24THRUST_300001_SM_1000_NS12placeholders2_5E[1];
.global .align 1 .b8 _ZN34_INTERNAL_e4414c36_4_k_cu_64727b346thrust24THRUST_300001_SM_1000_NS12placeholders2_6E[1];
.global .align 1 .b8 _ZN34_INTERNAL_e4414c36_4_k_cu_64727b346thrust24THRUST_300001_SM_1000_NS12placeholders2_7E[1];
.global .align 1 .b8 _ZN34_INTERNAL_e4414c36_4_k_cu_64727b346thrust24THRUST_300001_SM_1000_NS12placeholders2_8E[1];
.global .align 1 .b8 _ZN34_INTERNAL_e4414c36_4_k_cu_64727b346thrust24THRUST_300001_SM_1000_NS12placeholders2_9E[1];
.global .align 1 .b8 _ZN34_INTERNAL_e4414c36_4_k_cu_64727b346thrust24THRUST_300001_SM_1000_NS12placeholders3_10E[1];
.global .align 1 .b8 _ZN34_INTERNAL_e4414c36_4_k_cu_64727b346thrust24THRUST_300001_SM_1000_NS3seqE[1];
.global .align 1 .b8 _ZN34_INTERNAL_e4414c36_4_k_cu_64727b346thrust24THRUST_300001_SM_1000_NS6deviceE[1];

.visible .entry dudux_and_popcount_scores(
	.param .u64 .ptr .align 1 dudux_and_popcount_scores_param_0,
	.param .u64 .ptr .align 1 dudux_and_popcount_scores_param_1,
	.param .u32 dudux_and_popcount_scores_param_2,
	.param .u32 dudux_and_popcount_scores_param_3,
	.param .u64 .ptr .align 1 dudux_and_popcount_scores_param_4
)
{
	.reg .pred 	%p<11>;
	.reg .b32 	%r<75>;
	.reg .b64 	%rd<83>;

	ld.param.u64 	%rd11, [dudux_and_popcount_scores_param_0];
	ld.param.u64 	%rd12, [dudux_and_popcount_scores_param_1];
	ld.param.u32 	%r26, [dudux_and_popcount_scores_param_2];
	ld.param.u32 	%r25, [dudux_and_popcount_scores_param_3];
	ld.param.u64 	%rd10, [dudux_and_popcount_scores_param_4];
	cvta.to.global.u64 	%rd1, %rd12;
	cvta.to.global.u64 	%rd2, %rd11;
	mov.u32 	%r27, %ctaid.x;
	mov.u32 	%r28, %ntid.x;
	mov.u32 	%r29, %tid.x;
	mad.lo.s32 	%r1, %r27, %r28, %r29;
	setp.ge.s32 	%p1, %r1, %r26;
	@%p1 bra 	$L__BB0_14;
	mul.wide.s32 	%rd3, %r25, %r1;
	setp.lt.s32 	%p2, %r25, 1;
	mov.b32 	%r74, 0;
	@%p2 bra 	$L__BB0_13;
	and.b32  	%r2, %r25, 7;
	setp.lt.u32 	%p3, %r25, 8;
	mov.b32 	%r69, 0;
	mov.u32 	%r74, %r69;
	@%p3 bra 	$L__BB0_5;
	and.b32  	%r69, %r25, 2147483640;
	neg.s32 	%r63, %r69;
	add.s64 	%rd82, %rd2, 32;
	shl.b64 	%rd13, %rd3, 3;
	add.s64 	%rd14, %rd13, %rd1;
	add.s64 	%rd81, %rd14, 32;
	mov.b32 	%r74, 0;
$L__BB0_4:
	.pragma "nounroll";
	ld.global.nc.u64 	%rd15, [%rd82+-32];
	ld.global.nc.u64 	%rd16, [%rd81+-32];
	and.b64  	%rd17, %rd16, %rd15;
	popc.b64 	%r34, %rd17;
	add.s32 	%r35, %r74, %r34;
	ld.global.nc.u64 	%rd18, [%rd82+-24];
	ld.global.nc.u64 	%rd19, [%rd81+-24];
	and.b64  	%rd20, %rd19, %rd18;
	popc.b64 	%r36, %rd20;
	add.s32 	%r37, %r35, %r36;
	ld.global.nc.u64 	%rd21, [%rd82+-16];
	ld.global.nc.u64 	%rd22, [%rd81+-16];
	and.b64  	%rd23, %rd22, %rd21;
	popc.b64 	%r38, %rd23;
	add.s32 	%r39, %r37, %r38;
	ld.global.nc.u64 	%rd24, [%rd82+-8];
	ld.global.nc.u64 	%rd25, [%rd81+-8];
	and.b64  	%rd26, %rd25, %rd24;
	popc.b64 	%r40, %rd26;
	add.s32 	%r41, %r39, %r40;
	ld.global.nc.u64 	%rd27, [%rd82];
	ld.global.nc.u64 	%rd28, [%rd81];
	and.b64  	%rd29, %rd28, %rd27;
	popc.b64 	%r42, %rd29;
	add.s32 	%r43, %r41, %r42;
	ld.global.nc.u64 	%rd30, [%rd82+8];
	ld.global.nc.u64 	%rd31, [%rd81+8];
	and.b64  	%rd32, %rd31, %rd30;
	popc.b64 	%r44, %rd32;
	add.s32 	%r45, %r43, %r44;
	ld.global.nc.u64 	%rd33, [%rd82+16];
	ld.global.nc.u64 	%rd34, [%rd81+16];
	and.b64  	%rd35, %rd34, %rd33;
	popc.b64 	%r46, %rd35;
	add.s32 	%r47, %r45, %r46;
	ld.global.nc.u64 	%rd36, [%rd82+24];
	ld.global.nc.u64 	%rd37, [%rd81+24];
	and.b64  	%rd38, %rd37, %rd36;
	popc.b64 	%r48, %rd38;
	add.s32 	%r74, %r47, %r48;
	add.s32 	%r63, %r63, 8;
	add.s64 	%rd82, %rd82, 64;
	add.s64 	%rd81, %rd81, 64;
	setp.ne.s32 	%p4, %r63, 0;
	@%p4 bra 	$L__BB0_4;
$L__BB0_5:
	setp.eq.s32 	%p5, %r2, 0;
	@%p5 bra 	$L__BB0_13;
	and.b32  	%r12, %r25, 3;
	setp.lt.u32 	%p6, %r2, 4;
	@%p6 bra 	$L__BB0_8;
	cvt.u64.u32 	%rd39, %r69;
	mul.wide.u32 	%rd40, %r69, 8;
	add.s64 	%rd41, %rd2, %rd40;
	ld.global.nc.u64 	%rd42, [%rd41];
	add.s64 	%rd43, %rd3, %rd39;
	shl.b64 	%rd44, %rd43, 3;
	add.s64 	%rd45, %rd1, %rd44;
	ld.global.nc.u64 	%rd46, [%rd45];
	and.b64  	%rd47, %rd46, %rd42;
	popc.b64 	%r50, %rd47;
	add.s32 	%r51, %r74, %r50;
	ld.global.nc.u64 	%rd48, [%rd41+8];
	ld.global.nc.u64 	%rd49, [%rd45+8];
	and.b64  	%rd50, %rd49, %rd48;
	popc.b64 	%r52, %rd50;
	add.s32 	%r53, %r51, %r52;
	ld.global.nc.u64 	%rd51, [%rd41+16];
	ld.global.nc.u64 	%rd52, [%rd45+16];
	and.b64  	%rd53, %rd52, %rd51;
	popc.b64 	%r54, %rd53;
	add.s32 	%r55, %r53, %r54;
	ld.global.nc.u64 	%rd54, [%rd41+24];
	ld.global.nc.u64 	%rd55, [%rd45+24];
	and.b64  	%rd56, %rd55, %rd54;
	popc.b64 	%r56, %rd56;
	add.s32 	%r74, %r55, %r56;
	add.s32 	%r69, %r69, 4;
$L__BB0_8:
	setp.eq.s32 	%p7, %r12, 0;
	@%p7 bra 	$L__BB0_13;
	setp.eq.s32 	%p8, %r12, 1;
	@%p8 bra 	$L__BB0_11;
	cvt.u64.u32 	%rd57, %r69;
	mul.wide.u32 	%rd58, %r69, 8;
	add.s64 	%rd59, %rd2, %rd58;
	ld.global.nc.u64 	%rd60, [%rd59];
	add.s64 	%rd61, %rd3, %rd57;
	shl.b64 	%rd62, %rd61, 3;
	add.s64 	%rd63, %rd1, %rd62;
	ld.global.nc.u64 	%rd64, [%rd63];
	and.b64  	%rd65, %rd64, %rd60;
	popc.b64 	%r58, %rd65;
	add.s32 	%r59, %r74, %r58;
	ld.global.nc.u64 	%rd66, [%rd59+8];
	ld.global.nc.u64 	%rd67, [%rd63+8];
	and.b64  	%rd68, %rd67, %rd66;
	popc.b64 	%r60, %rd68;
	add.s32 	%r74, %r59, %r60;
	add.s32 	%r69, %r69, 2;
$L__BB0_11:
	and.b32  	%r61, %r25, 1;
	setp.eq.b32 	%p9, %r61, 1;
	not.pred 	%p10, %p9;
	@%p10 bra 	$L__BB0_13;
	cvt.u64.u32 	%rd69, %r69;
	mul.wide.u32 	%rd70, %r69, 8;
	add.s64 	%rd71, %rd2, %rd70;
	ld.global.nc.u64 	%rd72, [%rd71];
	add.s64 	%rd73, %rd3, %rd69;
	shl.b64 	%rd74, %rd73, 3;
	add.s64 	%rd75, %rd1, %rd74;
	ld.global.nc.u64 	%rd76, [%rd75];
	and.b64  	%rd77, %rd76, %rd72;
	popc.b64 	%r62, %rd77;
	add.s32 	%r74, %r74, %r62;
$L__BB0_13:
	cvta.to.global.u64 	%rd78, %rd10;
	mul.wide.s32 	%rd79, %r1, 4;
	add.s64 	%rd80, %rd78, %rd79;
	st.global.u32 	[%rd80], %r74;
$L__BB0_14:
	ret;

}
	// .globl	dudux_and_popcount_scores_indexed
.visible .entry dudux_and_popcount_scores_indexed(
	.param .u64 .ptr .align 1 dudux_and_popcount_scores_indexed_param_0,
	.param .u64 .ptr .align 1 dudux_and_popcount_scores_indexed_param_1,
	.param .u64 .ptr .align 1 dudux_and_popcount_scores_indexed_param_2,
	.param .u32 dudux_and_popcount_scores_indexed_param_3,
	.param .u32 dudux_and_popcount_scores_indexed_param_4,
	.param .u64 .ptr .align 1 dudux_and_popcount_scores_indexed_param_5
)
{
	.reg .pred 	%p<11>;
	.reg .b32 	%r<76>;
	.reg .b64 	%rd<87>;

	ld.param.u64 	%rd12, [dudux_and_popcount_scores_indexed_param_0];
	ld.param.u64 	%rd13, [dudux_and_popcount_scores_indexed_param_1];
	ld.param.u64 	%rd10, [dudux_and_popcount_scores_indexed_param_2];
	ld.param.u32 	%r26, [dudux_and_popcount_scores_indexed_param_3];
	ld.param.u32 	%r25, [dudux_and_popcount_scores_indexed_param_4];
	ld.param.u64 	%rd11, [dudux_and_popcount_scores_indexed_param_5];
	cvta.to.global.u64 	%rd1, %rd13;
	cvta.to.global.u64 	%rd2, %rd12;
	mov.u32 	%r27, %ctaid.x;
	mov.u32 	%r28, %ntid.x;
	mov.u32 	%r29, %tid.x;
	mad.lo.s32 	%r1, %r27, %r28, %r29;
	setp.ge.s32 	%p1, %r1, %r26;
	@%p1 bra 	$L__BB1_14;
	cvta.to.global.u64 	%rd14, %rd10;
	mul.wide.s32 	%rd15, %r1, 4;
	add.s64 	%rd16, %rd14, %rd15;
	ld.global.nc.u32 	%r31, [%rd16];
	mul.wide.s32 	%rd3, %r31, %r25;
	setp.lt.s32 	%p2, %r25, 1;
	mov.b32 	%r75, 0;
	@%p2 bra 	$L__BB1_13;
	and.b32  	%r2, %r25, 7;
	setp.lt.u32 	%p3, %r25, 8;
	mov.b32 	%r70, 0;
	mov.u32 	%r75, %r70;
	@%p3 bra 	$L__BB1_5;
	and.b32  	%r70, %r25, 2147483640;
	neg.s32 	%r64, %r70;
	add.s64 	%rd86, %rd2, 32;
	shl.b64 	%rd17, %rd3, 3;
	add.s64 	%rd18, %rd17, %rd1;
	add.s64 	%rd85, %rd18, 32;
	mov.b32 	%r75, 0;
$L__BB1_4:
	.pragma "nounroll";
	ld.global.nc.u64 	%rd19, [%rd86+-32];
	ld.global.nc.u64 	%rd20, [%rd85+-32];
	and.b64  	%rd21, %rd20, %rd19;
	popc.b64 	%r35, %rd21;
	add.s32 	%r36, %r75, %r35;
	ld.global.nc.u64 	%rd22, [%rd86+-24];
	ld.global.nc.u64 	%rd23, [%rd85+-24];
	and.b64  	%rd24, %rd23, %rd22;
	popc.b64 	%r37, %rd24;
	add.s32 	%r38, %r36, %r37;
	ld.global.nc.u64 	%rd25, [%rd86+-16];
	ld.global.nc.u64 	%rd26, [%rd85+-16];
	and.b64  	%rd27, %rd26, %rd25;
	popc.b64 	%r39, %rd27;
	add.s32 	%r40, %r38, %r39;
	ld.global.nc.u64 	%rd28, [%rd86+-8];
	ld.global.nc.u64 	%rd29, [%rd85+-8];
	and.b64  	%rd30, %rd29, %rd28;
	popc.b64 	%r41, %rd30;
	add.s32 	%r42, %r40, %r41;
	ld.global.nc.u64 	%rd31, [%rd86];
	ld.global.nc.u64 	%rd32, [%rd85];
	and.b64  	%rd33, %rd32, %rd31;
	popc.b64 	%r43, %rd33;
	add.s32 	%r44, %r42, %r43;
	ld.global.nc.u64 	%rd34, [%rd86+8];
	ld.global.nc.u64 	%rd35, [%rd85+8];
	and.b64  	%rd36, %rd35, %rd34;
	popc.b64 	%r45, %rd36;
	add.s32 	%r46, %r44, %r45;
	ld.global.nc.u64 	%rd37, [%rd86+16];
	ld.global.nc.u64 	%rd38, [%rd85+16];
	and.b64  	%rd39, %rd38, %rd37;
	popc.b64 	%r47, %rd39;
	add.s32 	%r48, %r46, %r47;
	ld.global.nc.u64 	%rd40, [%rd86+24];
	ld.global.nc.u64 	%rd41, [%rd85+24];
	and.b64  	%rd42, %rd41, %rd40;
	popc.b64 	%r49, %rd42;
	add.s32 	%r75, %r48, %r49;
	add.s32 	%r64, %r64, 8;
	add.s64 	%rd86, %rd86, 64;
	add.s64 	%rd85, %rd85, 64;
	setp.ne.s32 	%p4, %r64, 0;
	@%p4 bra 	$L__BB1_4;
$L__BB1_5:
	setp.eq.s32 	%p5, %r2, 0;
	@%p5 bra 	$L__BB1_13;
	and.b32  	%r12, %r25, 3;
	setp.lt.u32 	%p6, %r2, 4;
	@%p6 bra 	$L__BB1_8;
	cvt.u64.u32 	%rd43, %r70;
	mul.wide.u32 	%rd44, %r70, 8;
	add.s64 	%rd45, %rd2, %rd44;
	ld.global.nc.u64 	%rd46, [%rd45];
	add.s64 	%rd47, %rd3, %rd43;
	shl.b64 	%rd48, %rd47, 3;
	add.s64 	%rd49, %rd1, %rd48;
	ld.global.nc.u64 	%rd50, [%rd49];
	and.b64  	%rd51, %rd50, %rd46;
	popc.b64 	%r51, %rd51;
	add.s32 	%r52, %r75, %r51;
	ld.global.nc.u64 	%rd52, [%rd45+8];
	ld.global.nc.u64 	%rd53, [%rd49+8];
	and.b64  	%rd54, %rd53, %rd52;
	popc.b64 	%r53, %rd54;
	add.s32 	%r54, %r52, %r53;
	ld.global.nc.u64 	%rd55, [%rd45+16];
	ld.global.nc.u64 	%rd56, [%rd49+16];
	and.b64  	%rd57, %rd56, %rd55;
	popc.b64 	%r55, %rd57;
	add.s32 	%r56, %r54, %r55;
	ld.global.nc.u64 	%rd58, [%rd45+24];
	ld.global.nc.u64 	%rd59, [%rd49+24];
	and.b64  	%rd60, %rd59, %rd58;
	popc.b64 	%r57, %rd60;
	add.s32 	%r75, %r56, %r57;
	add.s32 	%r70, %r70, 4;
$L__BB1_8:
	setp.eq.s32 	%p7, %r12, 0;
	@%p7 bra 	$L__BB1_13;
	setp.eq.s32 	%p8, %r12, 1;
	@%p8 bra 	$L__BB1_11;
	cvt.u64.u32 	%rd61, %r70;
	mul.wide.u32 	%rd62, %r70, 8;
	add.s64 	%rd63, %rd2, %rd62;
	ld.global.nc.u64 	%rd64, [%rd63];
	add.s64 	%rd65, %rd3, %rd61;
	shl.b64 	%rd66, %rd65, 3;
	add.s64 	%rd67, %rd1, %rd66;
	ld.global.nc.u64 	%rd68, [%rd67];
	and.b64  	%rd69, %rd68, %rd64;
	popc.b64 	%r59, %rd69;
	add.s32 	%r60, %r75, %r59;
	ld.global.nc.u64 	%rd70, [%rd63+8];
	ld.global.nc.u64 	%rd71, [%rd67+8];
	and.b64  	%rd72, %rd71, %rd70;
	popc.b64 	%r61, %rd72;
	add.s32 	%r75, %r60, %r61;
	add.s32 	%r70, %r70, 2;
$L__BB1_11:
	and.b32  	%r62, %r25, 1;
	setp.eq.b32 	%p9, %r62, 1;
	not.pred 	%p10, %p9;
	@%p10 bra 	$L__BB1_13;
	cvt.u64.u32 	%rd73, %r70;
	mul.wide.u32 	%rd74, %r70, 8;
	add.s64 	%rd75, %rd2, %rd74;
	ld.global.nc.u64 	%rd76, [%rd75];
	add.s64 	%rd77, %rd3, %rd73;
	shl.b64 	%rd78, %rd77, 3;
	add.s64 	%rd79, %rd1, %rd78;
	ld.global.nc.u64 	%rd80, [%rd79];
	and.b64  	%rd81, %rd80, %rd76;
	popc.b64 	%r63, %rd81;
	add.s32 	%r75, %r75, %r63;
$L__BB1_13:
	cvta.to.global.u64 	%rd82, %rd11;
	add.s64 	%rd84, %rd82, %rd15;
	st.global.u32 	[%rd84], %r75;
$L__BB1_14:
	ret;

}
	// .globl	_ZN3cub18CUB_300001_SM_10006detail11EmptyKernelIvEEvv
.visible .entry _ZN3cub18CUB_300001_SM_10006detail11EmptyKernelIvEEvv()
{


	ret;

}
	// .globl	_ZN3cub18CUB_300001_SM_10006detail8for_each13static_kernelINS2_12policy_hub_t12policy_500_tElN6thrust24THRUST_300001_SM_1000_NS8cuda_cub10__tabulate7functorINS7_10device_ptrIiEENS7_6system6detail7generic6detail22compute_sequence_valueIivEElEEEEvT0_T1_
.visible .entry _ZN3cub18CUB_300001_SM_10006detail8for_each13static_kernelINS2_12policy_hub_t12policy_500_tElN6thrust24THRUST_300001_SM_1000_NS8cuda_cub10__tabulate7functorINS7_10device_ptrIiEENS7_6system6detail7generic6detail22compute_sequence_valueIivEElEEEEvT0_T1_(
	.param .u64 _ZN3cub18CUB_300001_SM_10006detail8for_each13static_kernelINS2_12policy_hub_t12policy_500_tElN6thrust24THRUST_300001_SM_1000_NS8cuda_cub10__tabulate7functorINS7_10device_ptrIiEENS7_6system6detail7generic6detail22compute_sequence_valueIivEElEEEEvT0_T1__param_0,
	.param .align 8 .b8 _ZN3cub18CUB_300001_SM_10006detail8for_each13static_kernelINS2_12policy_hub_t12policy_500_tElN6thrust24THRUST_300001_SM_1000_NS8cuda_cub10__tabulate7functorINS7_10device_ptrIiEENS7_6system6detail7generic6detail22compute_sequence_valueIivEElEEEEvT0_T1__param_1[16]
)
.maxntid 256
{
	.reg .pred 	%p<4>;
	.reg .b32 	%r<18>;
	.reg .b64 	%rd<20>;

	ld.param.u64 	%rd7, [_ZN3cub18CUB_300001_SM_10006detail8for_each13static_kernelINS2_12policy_hub_t12policy_500_tElN6thrust24THRUST_300001_SM_1000_NS8cuda_cub10__tabulate7functorINS7_10device_ptrIiEENS7_6system6detail7generic6detail22compute_sequence_valueIivEElEEEEvT0_T1__param_1];
	ld.param.u64 	%rd8, [_ZN3cub18CUB_300001_SM_10006detail8for_each13static_kernelINS2_12policy_hub_t12policy_500_tElN6thrust24THRUST_300001_SM_1000_NS8cuda_cub10__tabulate7functorINS7_10device_ptrIiEENS7_6system6detail7generic6detail22compute_sequence_valueIivEElEEEEvT0_T1__param_0];
	ld.param.v2.u32 	{%r3, %r4}, [_ZN3cub18CUB_300001_SM_10006detail8for_each13static_kernelINS2_12policy_hub_t12policy_500_tElN6thrust24THRUST_300001_SM_1000_NS8cuda_cub10__tabulate7functorINS7_10device_ptrIiEENS7_6system6detail7generic6detail22compute_sequence_valueIivEElEEEEvT0_T1__param_1+8];
	mov.u32 	%r5, %ctaid.x;
	mul.wide.u32 	%rd1, %r5, 512;
	sub.s64 	%rd2, %rd8, %rd1;
	setp.lt.s64 	%p1, %rd2, 512;
	@%p1 bra 	$L__BB3_2;
	mov.u32 	%r13, %tid.x;
	cvta.to.global.u64 	%rd15, %rd7;
	cvt.u64.u32 	%rd16, %r13;
	add.s64 	%rd17, %rd1, %rd16;
	cvt.u32.u64 	%r14, %rd17;
	mad.lo.s32 	%r15, %r4, %r14, %r3;
	shl.b64 	%rd18, %rd17, 2;
	add.s64 	%rd19, %rd15, %rd18;
	st.global.u32 	[%rd19], %r15;
	add.s32 	%r16, %r14, 256;
	mad.lo.s32 	%r17, %r4, %r16, %r3;
	st.global.u32 	[%rd19+1024], %r17;
	bra.uni 	$L__BB3_6;
$L__BB3_2:
	cvta.to.global.u64 	%rd3, %rd7;
	mov.u32 	%r6, %tid.x;
	cvt.s64.s32 	%rd4, %rd2;
	cvt.u64.u32 	%rd5, %r6;
	setp.le.s64 	%p2, %rd4, %rd5;
	@%p2 bra 	$L__BB3_4;
	add.s64 	%rd9, %rd1, %rd5;
	cvt.u32.u64 	%r7, %rd9;
	mad.lo.s32 	%r8, %r4, %r7, %r3;
	shl.b64 	%rd10, %rd9, 2;
	add.s64 	%rd11, %rd3, %rd10;
	st.global.u32 	[%rd11], %r8;
$L__BB3_4:
	cvt.u32.u64 	%r9, %rd5;
	add.s32 	%r10, %r9, 256;
	cvt.u64.u32 	%rd6, %r10;
	setp.le.s64 	%p3, %rd4, %rd6;
	@%p3 bra 	$L__BB3_6;
	add.s64 	%rd12, %rd1, %rd6;
	shl.b64 	%rd13, %rd12, 2;
	cvt.u32.u64 	%r11, %rd12;
	mad.lo.s32 	%r12, %r4, %r11, %r3;
	add.s64 	%rd14, %rd13, %rd3;
	st.global.u32 	[%rd14], %r12;
$L__BB3_6:
	ret;

}
	// .globl	_ZN3cub18CUB_300001_SM_10006detail10radix_sort31DeviceRadixSortSingleTileKernelINS1_5radix10policy_hubIjiyE10Policy1000ELNS0_9SortOrderE1EjiyNS1_21identity_decomposer_tEEEvPKT1_PSA_PKT2_PSE_T3_iiT4_
.visible .entry _ZN3cub18CUB_300001_SM_10006detail10radix_sort31DeviceRadixSortSingleTileKernelINS1_5radix10policy_hubIjiyE10Policy1000ELNS0_9SortOrderE1EjiyNS1_21identity_decomposer_tEEEvPKT1_PSA_PKT2_PSE_T3_iiT4_(
	.param .u64 .ptr .align 1 _ZN3cub18CUB_300001_SM_10006detail10radix_sort31DeviceRadixSortSingleTileKernelINS1_5radix10policy_hubIjiyE10Policy1000ELNS0_9SortOrderE1EjiyNS1_21identity_decomposer_tEEEvPKT1_PSA_PKT2_PSE_T3_iiT4__param_0,
	.param .u64 .ptr .align 1 _ZN3cub18CUB_300001_SM_10006detail10radix_sort31DeviceRadixSortSingleTileKernelINS1_5radix10policy_hubIjiyE10Policy1000ELNS0_9SortOrderE1EjiyNS1_21identity_decomposer_tEEEvPKT1_PSA_PKT2_PSE_T3_iiT4__param_1,
	.param .u64 .ptr .align 1 _ZN3cub18CUB_300001_SM_10006detail10radix_sort31DeviceRadixSortSingleTileKernelINS1_5radix10policy_hubIjiyE10Policy1000ELNS0_9SortOrderE1EjiyNS1_21identity_decomposer_tEEEvPKT1_PSA_PKT2_PSE_T3_iiT4__param_2,
	.param .u64 .ptr .align 1 _ZN3cub18CUB_300001_SM_10006detail10radix_sort31DeviceRadixSortSingleTileKernelINS1_5radix10policy_hubIjiyE10Policy1000ELNS0_9SortOrderE1EjiyNS1_21identity_decomposer_tEEEvPKT1_PSA_PKT2_PSE_T3_iiT4__param_3,
	.param .u64 _ZN3cub18CUB_300001_SM_10006detail10radix_sort31DeviceRadixSortSingleTileKernelINS1_5radix10policy_hubIjiyE10Policy1000ELNS0_9SortOrderE1EjiyNS1_21identity_decomposer_tEEEvPKT1_PSA_PKT2_PSE_T3_iiT4__param_4,
	.param .u32 _ZN3cub18CUB_300001_SM_10006detail10radix_sort31DeviceRadixSortSingleTileKernelINS1_5radix10policy_hubIjiyE10Policy1000ELNS0_9SortOrderE1EjiyNS1_21identity_decomposer_tEEEvPKT1_PSA_PKT2_PSE_T3_iiT4__param_5,
	.param .u32 _ZN3cub18CUB_300001_SM_10006detail10radix_sort31DeviceRadixSortSingleTileKernelINS1_5radix10policy_hubIjiyE10Policy1000ELNS0_9SortOrderE1EjiyNS1_21identity_decomposer_tEEEvPKT1_PSA_PKT2_PSE_T3_iiT4__param_6,
	.param .align 1 .b8 _ZN3cub18CUB_300001_SM_10006detail10radix_sort31DeviceRadixSortSingleTileKernelINS1_5radix10policy_hubIjiyE10Policy1000ELNS0_9SortOrderE1EjiyNS1_21identity_decomposer_tEEEvPKT1_PSA_PKT2_PSE_T3_iiT4__param_7[1]
)
.maxntid 256
.minnctapersm 1
{
	.reg .pred 	%p<73>;
	.reg .b16 	%rs<39>;
	.reg .b32 	%r<881>;
	.reg .b64 	%rd<37>;
	// demoted variable
	.shared .align 16 .b8 _ZZN3cub18CUB_300001_SM_10006detail10radix_sort31DeviceRadixSortSingleTileKernelINS1_5radix10policy_hubIjiyE10Policy1000ELNS0_9SortOrderE1EjiyNS1_21identity_decomposer_tEEEvPKT1_PSA_PKT2_PSE_T3_iiT4_E12temp_storage[33856];
	ld.param.u64 	%rd10, [_ZN3cub18CUB_300001_SM_10006detail10radix_sort31DeviceRadixSortSingleTileKernelINS1_5radix10policy_hubIjiyE10Policy1000ELNS0_9SortOrderE1EjiyNS1_21identity_decomposer_tEEEvPKT1_PSA_PKT2_PSE_T3_iiT4__param_0];
	ld.param.u64 	%rd6, [_ZN3cub18CUB_300001_SM_10006detail10radix_sort31DeviceRadixSortSingleTileKernelINS1_5radix10policy_hubIjiyE10Policy1000ELNS0_9SortOrderE1EjiyNS1_21identity_decomposer_tEEEvPKT1_PSA_PKT2_PSE_T3_iiT4__param_1];
	ld.param.u64 	%rd7, [_ZN3cub18CUB_300001_SM_10006detail10radix_sort31DeviceRadixSortSingleTileKernelINS1_5radix10policy_hubIjiyE10Policy1000ELNS0_9SortOrderE1EjiyNS1_21identity_decomposer_tEEEvPKT1_PSA_PKT2_PSE_T3_iiT4__param_2];
	ld.param.u64 	%rd8, [_ZN3cub18CUB_300001_SM_10006detail10radix_sort31DeviceRadixSortSingleTileKernelINS1_5radix10policy_hubIjiyE10Policy1000ELNS0_9SortOrderE1EjiyNS1_21identity_decomposer_tEEEvPKT1_PSA_PKT2_PSE_T3_iiT4__param_3];
	ld.param.u64 	%rd9, [_ZN3cub18CUB_300001_SM_10006detail10radix_sort31DeviceRadixSortSingleTileKernelINS1_5radix10policy_hubIjiyE10Policy1000ELNS0_9SortOrderE1EjiyNS1_21identity_decomposer_tEEEvPKT1_PSA_PKT2_PSE_T3_iiT4__param_4];
	ld.param.u32 	%r303, [_ZN3cub18CUB_300001_SM_10006detail10radix_sort31DeviceRadixSortSingleTileKernelINS1_5radix10policy_hubIjiyE10Policy1000ELNS0_9SortOrderE1EjiyNS1_21identity_decomposer_tEEEvPKT1_PSA_PKT2_PSE_T3_iiT4__param_5];
	ld.param.u32 	%r304, [_ZN3cub18CUB_300001_SM_10006detail10radix_sort31DeviceRadixSortSingleTileKernelINS1_5radix10policy_hubIjiyE10Policy1000ELNS0_9SortOrderE1EjiyNS1_21identity_decomposer_tEEEvPKT1_PSA_PKT2_PSE_T3_iiT4__param_6];
	cvta.to.global.u64 	%rd11, %rd10;
	cvt.u32.u64 	%r1, %rd9;
	mov.u32 	%r2, %tid.x;
	mul.lo.s32 	%r3, %r2, 19;
	setp.ge.s32 	%p1, %r3, %r1;
	mul.wide.u32 	%rd12, %r3, 4;
	add.s64 	%rd1, %rd11, %rd12;
	mov.b32 	%r859, 0;
	@%p1 bra 	$L__BB4_2;
	ld.global.u32 	%r859, [%rd1];
$L__BB4_2:
	add.s32 	%r6, %r3, 1;
	setp.ge.s32 	%p2, %r6, %r1;
	mov.b32 	%r858, 0;
	@%p2 bra 	$L__BB4_4;
	ld.global.u32 	%r858, [%rd1+4];
$L__BB4_4:
	add.s32 	%r9, %r3, 2;
	setp.ge.s32 	%p3, %r9, %r1;
	mov.b32 	%r857, 0;
	@%p3 bra 	$L__BB4_6;
	ld.global.u32 	%r857, [%rd1+8];
$L__BB4_6:
	add.s32 	%r12, %r3, 3;
	setp.ge.s32 	%p4, %r12, %r1;
	mov.b32 	%r856, 0;
	@%p4 bra 	$L__BB4_8;
	ld.global.u32 	%r856, [%rd1+12];
$L__BB4_8:
	add.s32 	%r15, %r3, 4;
	setp.ge.s32 	%p5, %r15, %r1;
	mov.b32 	%r855, 0;
	@%p5 bra 	$L__BB4_10;
	ld.global.u32 	%r855, [%rd1+16];
$L__BB4_10:
	add.s32 	%r18, %r3, 5;
	setp.ge.s32 	%p6, %r18, %r1;
	mov.b32 	%r854, 0;
	@%p6 bra 	$L__BB4_12;
	ld.global.u32 	%r854, [%rd1+20];
$L__BB4_12:
	add.s32 	%r21, %r3, 6;
	setp.ge.s32 	%p7, %r21, %r1;
	mov.b32 	%r853, 0;
	@%p7 bra 	$L__BB4_14;
	ld.global.u32 	%r853, [%rd1+24];
$L__BB4_14:
	add.s32 	%r24, %r3, 7;
	setp.ge.s32 	%p8, %r24, %r1;
	mov.b32 	%r852, 0;
	@%p8 bra 	$L__BB4_16;
	ld.global.u32 	%r852, [%rd1+28];
$L__BB4_16:
	add.s32 	%r27, %r3, 8;
	setp.ge.s32 	%p9, %r27, %r1;
	mov.b32 	%r851, 0;
	@%p9 bra 	$L__BB4_18;
	ld.global.u32 	%r851, [%rd1+32];
$L__BB4_18:
	add.s32 	%r30, %r3, 9;
	setp.ge.s32 	%p10, %r30, %r1;
	mov.b32 	%r850, 0;
	@%p10 bra 	$L__BB4_20;
	ld.global.u32 	%r850, [%rd1+36];
$L__BB4_20:
	add.s32 	%r33, %r3, 10;
	setp.ge.s32 	%p11, %r33, %r1;
	mov.b32 	%r849, 0;
	@%p11 bra 	$L__BB4_22;
	ld.global.u32 	%r849, [%rd1+40];
$L__BB4_22:
	add.s32 	%r36, %r3, 11;
	setp.ge.s32 	%p12, %r36, %r1;
	mov.b32 	%r848, 0;
	@%p12 bra 	$L__BB4_24;
	ld.global.u32 	%r848, [%rd1+44];
$L__BB4_24:
	add.s32 	%r39, %r3, 12;
	setp.ge.s32 	%p13, %r39, %r1;
	mov.b32 	%r847, 0;
	@%p13 bra 	$L__BB4_26;
	ld.global.u32 	%r847, [%rd1+48];
$L__BB4_26:
	add.s32 	%r42, %r3, 13;
	setp.ge.s32 	%p14, %r42, %r1;
	mov.b32 	%r846, 0;
	@%p14 bra 	$L__BB4_28;
	ld.global.u32 	%r846, [%rd1+52];
$L__BB4_28:
	add.s32 	%r45, %r3, 14;
	setp.ge.s32 	%p15, %r45, %r1;
	mov.b32 	%r845, 0;
	@%p15 bra 	$L__BB4_30;
	ld.global.u32 	%r845, [%rd1+56];
$L__BB4_30:
	add.s32 	%r48, %r3, 15;
	setp.ge.s32 	%p16, %r48, %r1;
	mov.b32 	%r844, 0;
	@%p16 bra 	$L__BB4_32;
	ld.global.u32 	%r844, [%rd1+60];
$L__BB4_32:
	add.s32 	%r51, %r3, 16;
	setp.ge.s32 	%p17, %r51, %r1;
	mov.b32 	%r843, 0;
	@%p17 bra 	$L__BB4_34;
	ld.global.u32 	%r843, [%rd1+64];
$L__BB4_34:
	add.s32 	%r54, %r3, 17;
	setp.ge.s32 	%p18, %r54, %r1;
	mov.b32 	%r842, 0;
	@%p18 bra 	$L__BB4_36;
	ld.global.u32 	%r842, [%rd1+68];
$L__BB4_36:
	add.s32 	%r57, %r3, 18;
	setp.ge.s32 	%p19, %r57, %r1;
	mov.b32 	%r841, 0;
	@%p19 bra 	$L__BB4_38;
	ld.global.u32 	%r841, [%rd1+72];
$L__BB4_38:
	bar.sync 	0;
	mov.b64 	{%r325, %r326}, %rd9;
	shfl.sync.idx.b32	%r60|%p20, %r325, 0, 31, -1;
	shfl.sync.idx.b32	%r327|%p21, %r326, 0, 31, -1;
	mov.b64 	%rd2, {%r60, %r327};
	setp.ge.s32 	%p22, %r3, %r60;
	cvta.to.global.u64 	%rd13, %rd7;
	add.s64 	%rd3, %rd13, %rd12;
	@%p22 bra 	$L__BB4_40;
	ld.global.u32 	%r878, [%rd3];
$L__BB4_40:
	setp.ge.s32 	%p23, %r6, %r60;
	@%p23 bra 	$L__BB4_42;
	ld.global.u32 	%r877, [%rd3+4];
$L__BB4_42:
	setp.ge.s32 	%p24, %r9, %r60;
	@%p24 bra 	$L__BB4_44;
	ld.global.u32 	%r876, [%rd3+8];
$L__BB4_44:
	setp.ge.s32 	%p25, %r12, %r60;
	@%p25 bra 	$L__BB4_46;
	ld.global.u32 	%r875, [%rd3+12];
$L__BB4_46:
	setp.ge.s32 	%p26, %r15, %r60;
	@%p26 bra 	$L__BB4_48;
	ld.global.u32 	%r874, [%rd3+16];
$L__BB4_48:
	setp.ge.s32 	%p27, %r18, %r60;
	@%p27 bra 	$L__BB4_50;
	ld.global.u32 	%r873, [%rd3+20];
$L__BB4_50:
	setp.ge.s32 	%p28, %r21, %r60;
	@%p28 bra 	$L__BB4_52;
	ld.global.u32 	%r872, [%rd3+24];
$L__BB4_52:
	setp.ge.s32 	%p29, %r24, %r60;
	@%p29 bra 	$L__BB4_54;
	ld.global.u32 	%r871, [%rd3+28];
$L__BB4_54:
	setp.ge.s32 	%p30, %r27, %r60;
	@%p30 bra 	$L__BB4_56;
	ld.global.u32 	%r870, [%rd3+32];
$L__BB4_56:
	setp.ge.s32 	%p31, %r30, %r60;
	@%p31 bra 	$L__BB4_58;
	ld.global.u32 	%r869, [%rd3+36];
$L__BB4_58:
	setp.ge.s32 	%p32, %r33, %r60;
	@%p32 bra 	$L__BB4_60;
	ld.global.u32 	%r868, [%rd3+40];
$L__BB4_60:
	setp.ge.s32 	%p33, %r36, %r60;
	@%p33 bra 	$L__BB4_62;
	ld.global.u32 	%r867, [%rd3+44];
$L__BB4_62:
	setp.ge.s32 	%p34, %r39, %r60;
	@%p34 bra 	$L__BB4_64;
	ld.global.u32 	%r866, [%rd3+48];
$L__BB4_64:
	setp.ge.s32 	%p35, %r42, %r60;
	@%p35 bra 	$L__BB4_66;
	ld.global.u32 	%r865, [%rd3+52];
$L__BB4_66:
	setp.ge.s32 	%p36, %r45, %r60;
	@%p36 bra 	$L__BB4_68;
	ld.global.u32 	%r864, [%rd3+56];
$L__BB4_68:
	setp.ge.s32 	%p37, %r48, %r60;
	@%p37 bra 	$L__BB4_70;
	ld.global.u32 	%r863, [%rd3+60];
$L__BB4_70:
	setp.ge.s32 	%p38, %r51, %r60;
	@%p38 bra 	$L__BB4_72;
	ld.global.u32 	%r862, [%rd3+64];
$L__BB4_72:
	setp.ge.s32 	%p39, %r54, %r60;
	@%p39 bra 	$L__BB4_74;
	ld.global.u32 	%r861, [%rd3+68];
$L__BB4_74:
	setp.ge.s32 	%p40, %r57, %r60;
	@%p40 bra 	$L__BB4_76;
	ld.global.u32 	%r860, [%rd3+72];
$L__BB4_76:
	bar.sync 	0;
	shr.u32 	%r99, %r2, 5;
	shl.b32 	%r347, %r2, 2;
	mov.u32 	%r348, _ZZN3cub18CUB_300001_SM_10006detail10radix_sort31DeviceRadixSortSingleTileKernelINS1_5radix10policy_hubIjiyE10Policy1000ELNS0_9SortOrderE1EjiyNS1_21identity_decomposer_tEEEvPKT1_PSA_PKT2_PSE_T3_iiT4_E12temp_storage;
	add.s32 	%r100, %r348, %r347;
	shl.b32 	%r349, %r2, 7;
	add.s32 	%r101, %r100, %r349;
	shl.b32 	%r350, %r99, 2;
	add.s32 	%r351, %r348, %r350;
	add.s32 	%r102, %r351, 33792;
	mad.lo.s32 	%r103, %r2, -56, %r101;
	add.s32 	%r840, %r303, 6;
	sub.s32 	%r839, %r304, %r303;
$L__BB4_77:
	add.s32 	%r411, %r840, -6;
	min.s32 	%r354, %r839, 6;
	mov.b32 	%r440, 0;
	st.shared.u32 	[%r100], %r440;
	st.shared.u32 	[%r100+1024], %r440;
	st.shared.u32 	[%r100+2048], %r440;
	st.shared.u32 	[%r100+3072], %r440;
	st.shared.u32 	[%r100+4096], %r440;
	st.shared.u32 	[%r100+5120], %r440;
	st.shared.u32 	[%r100+6144], %r440;
	st.shared.u32 	[%r100+7168], %r440;
	st.shared.u32 	[%r100+8192], %r440;
	st.shared.u32 	[%r100+9216], %r440;
	st.shared.u32 	[%r100+10240], %r440;
	st.shared.u32 	[%r100+11264], %r440;
	st.shared.u32 	[%r100+12288], %r440;
	st.shared.u32 	[%r100+13312], %r440;
	st.shared.u32 	[%r100+14336], %r440;
	st.shared.u32 	[%r100+15360], %r440;
	st.shared.u32 	[%r100+16384], %r440;
	st.shared.u32 	[%r100+17408], %r440;
	st.shared.u32 	[%r100+18432], %r440;
	st.shared.u32 	[%r100+19456], %r440;
	st.shared.u32 	[%r100+20480], %r440;
	st.shared.u32 	[%r100+21504], %r440;
	st.shared.u32 	[%r100+22528], %r440;
	st.shared.u32 	[%r100+23552], %r440;
	st.shared.u32 	[%r100+24576], %r440;
	st.shared.u32 	[%r100+25600], %r440;
	st.shared.u32 	[%r100+26624], %r440;
	st.shared.u32 	[%r100+27648], %r440;
	st.shared.u32 	[%r100+28672], %r440;
	st.shared.u32 	[%r100+29696], %r440;
	st.shared.u32 	[%r100+30720], %r440;
	st.shared.u32 	[%r100+31744], %r440;
	st.shared.u32 	[%r100+32768], %r440;
	// begin inline asm
	bmsk.clamp.b32 %r352, %r440, %r354;
	// end inline asm
	// begin inline asm
	shr.b32 %r355, %r859, %r411;
	// end inline asm
	and.b32  	%r443, %r352, %r355;
	shl.b32 	%r444, %r443, 10;
	not.b32 	%r445, %r444;
	and.b32  	%r446, %r445, 31744;
	add.s32 	%r447, %r100, %r446;
	shr.u32 	%r448, %r443, 4;
	and.b32  	%r449, %r448, 268435454;
	sub.s32 	%r147, %r447, %r449;
	ld.shared.u16 	%rs1, [%r147+2];
	add.s16 	%rs20, %rs1, 1;
	st.shared.u16 	[%r147+2], %rs20;
	// begin inline asm
	shr.b32 %r358, %r858, %r411;
	// end inline asm
	and.b32  	%r450, %r352, %r358;
	shl.b32 	%r451, %r450, 10;
	not.b32 	%r452, %r451;
	and.b32  	%r453, %r452, 31744;
	add.s32 	%r454, %r100, %r453;
	shr.u32 	%r455, %r450, 4;
	and.b32  	%r456, %r455, 268435454;
	sub.s32 	%r148, %r454, %r456;
	ld.shared.u16 	%rs2, [%r148+2];
	add.s16 	%rs21, %rs2, 1;
	st.shared.u16 	[%r148+2], %rs21;
	// begin inline asm
	shr.b32 %r361, %r857, %r411;
	// end inline asm
	and.b32  	%r457, %r352, %r361;
	shl.b32 	%r458, %r457, 10;
	not.b32 	%r459, %r458;
	and.b32  	%r460, %r459, 31744;
	add.s32 	%r461, %r100, %r460;
	shr.u32 	%r462, %r457, 4;
	and.b32  	%r463, %r462, 268435454;
	sub.s32 	%r149, %r461, %r463;
	ld.shared.u16 	%rs3, [%r149+2];
	add.s16 	%rs22, %rs3, 1;
	st.shared.u16 	[%r149+2], %rs22;
	// begin inline asm
	shr.b32 %r364, %r856, %r411;
	// end inline asm
	and.b32  	%r464, %r352, %r364;
	shl.b32 	%r465, %r464, 10;
	not.b32 	%r466, %r465;
	and.b32  	%r467, %r466, 31744;
	add.s32 	%r468, %r100, %r467;
	shr.u32 	%r469, %r464, 4;
	and.b32  	%r470, %r469, 268435454;
	sub.s32 	%r150, %r468, %r470;
	ld.shared.u16 	%rs4, [%r150+2];
	add.s16 	%rs23, %rs4, 1;
	st.shared.u16 	[%r150+2], %rs23;
	// begin inline asm
	shr.b32 %r367, %r855, %r411;
	// end inline asm
	and.b32  	%r471, %r352, %r367;
	shl.b32 	%r472, %r471, 10;
	not.b32 	%r473, %r472;
	and.b32  	%r474, %r473, 31744;
	add.s32 	%r475, %r100, %r474;
	shr.u32 	%r476, %r471, 4;
	and.b32  	%r477, %r476, 268435454;
	sub.s32 	%r151, %r475, %r477;
	ld.shared.u16 	%rs5, [%r151+2];
	add.s16 	%rs24, %rs5, 1;
	st.shared.u16 	[%r151+2], %rs24;
	// begin inline asm
	shr.b32 %r370, %r854, %r411;
	// end inline asm
	and.b32  	%r478, %r352, %r370;
	shl.b32 	%r479, %r478, 10;
	not.b32 	%r480, %r479;
	and.b32  	%r481, %r480, 31744;
	add.s32 	%r482, %r100, %r481;
	shr.u32 	%r483, %r478, 4;
	and.b32  	%r484, %r483, 268435454;
	sub.s32 	%r152, %r482, %r484;
	ld.shared.u16 	%rs6, [%r152+2];
	add.s16 	%rs25, %rs6, 1;
	st.shared.u16 	[%r152+2], %rs25;
	// begin inline asm
	shr.b32 %r373, %r853, %r411;
	// end inline asm
	and.b32  	%r485, %r352, %r373;
	shl.b32 	%r486, %r485, 10;
	not.b32 	%r487, %r486;
	and.b32  	%r488, %r487, 31744;
	add.s32 	%r489, %r100, %r488;
	shr.u32 	%r490, %r485, 4;
	and.b32  	%r491, %r490, 268435454;
	sub.s32 	%r153, %r489, %r491;
	ld.shared.u16 	%rs7, [%r153+2];
	add.s16 	%rs26, %rs7, 1;
	st.shared.u16 	[%r153+2], %rs26;
	// begin inline asm
	shr.b32 %r376, %r852, %r411;
	// end inline asm
	and.b32  	%r492, %r352, %r376;
	shl.b32 	%r493, %r492, 10;
	not.b32 	%r494, %r493;
	and.b32  	%r495, %r494, 31744;
	add.s32 	%r496, %r100, %r495;
	shr.u32 	%r497, %r492, 4;
	and.b32  	%r498, %r497, 268435454;
	sub.s32 	%r154, %r496, %r498;
	ld.shared.u16 	%rs8, [%r154+2];
	add.s16 	%rs27, %rs8, 1;
	st.shared.u16 	[%r154+2], %rs27;
	// begin inline asm
	shr.b32 %r379, %r851, %r411;
	// end inline asm
	and.b32  	%r499, %r352, %r379;
	shl.b32 	%r500, %r499, 10;
	not.b32 	%r501, %r500;
	and.b32  	%r502, %r501, 31744;
	add.s32 	%r503, %r100, %r502;
	shr.u32 	%r504, %r499, 4;
	and.b32  	%r505, %r504, 268435454;
	sub.s32 	%r155, %r503, %r505;
	ld.shared.u16 	%rs9, [%r155+2];
	add.s16 	%rs28, %rs9, 1;
	st.shared.u16 	[%r155+2], %rs28;
	// begin inline asm
	shr.b32 %r382, %r850, %r411;
	// end inline asm
	and.b32  	%r506, %r352, %r382;
	shl.b32 	%r507, %r506, 10;
	not.b32 	%r508, %r507;
	and.b32  	%r509, %r508, 31744;
	add.s32 	%r510, %r100, %r509;
	shr.u32 	%r511, %r506, 4;
	and.b32  	%r512, %r511, 268435454;
	sub.s32 	%r156, %r510, %r512;
	ld.shared.u16 	%rs10, [%r156+2];
	add.s16 	%rs29, %rs10, 1;
	st.shared.u16 	[%r156+2], %rs29;
	// begin inline asm
	shr.b32 %r385, %r849, %r411;
	// end inline asm
	and.b32  	%r513, %r352, %r385;
	shl.b32 	%r514, %r513, 10;
	not.b32 	%r515, %r514;
	and.b32  	%r516, %r515, 31744;
	add.s32 	%r517, %r100, %r516;
	shr.u32 	%r518, %r513, 4;
	and.b32  	%r519, %r518, 268435454;
	sub.s32 	%r157, %r517, %r519;
	ld.shared.u16 	%rs11, [%r157+2];
	add.s16 	%rs30, %rs11, 1;
	st.shared.u16 	[%r157+2], %rs30;
	// begin inline asm
	shr.b32 %r388, %r848, %r411;
	// end inline asm
	and.b32  	%r520, %r352, %r388;
	shl.b32 	%r521, %r520, 10;
	not.b32 	%r522, %r521;
	and.b32  	%r523, %r522, 31744;
	add.s32 	%r524, %r100, %r523;
	shr.u32 	%r525, %r520, 4;
	and.b32  	%r526, %r525, 268435454;
	sub.s32 	%r158, %r524, %r526;
	ld.shared.u16 	%rs12, [%r158+2];
	add.s16 	%rs31, %rs12, 1;
	st.shared.u16 	[%r158+2], %rs31;
	// begin inline asm
	shr.b32 %r391, %r847, %r411;
	// end inline asm
	and.b32  	%r527, %r352, %r391;
	shl.b32 	%r528, %r527, 10;
	not.b32 	%r529, %r528;
	and.b32  	%r530, %r529, 31744;
	add.s32 	%r531, %r100, %r530;
	shr.u32 	%r532, %r527, 4;
	and.b32  	%r533, %r532, 268435454;
	sub.s32 	%r159, %r531, %r533;
	ld.shared.u16 	%rs13, [%r159+2];
	add.s16 	%rs32, %rs13, 1;
	st.shared.u16 	[%r159+2], %rs32;
	// begin inline asm
	shr.b32 %r394, %r846, %r411;
	// end inline asm
	and.b32  	%r534, %r352, %r394;
	shl.b32 	%r535, %r534, 10;
	not.b32 	%r536, %r535;
	and.b32  	%r537, %r536, 31744;
	add.s32 	%r538, %r100, %r537;
	shr.u32 	%r539, %r534, 4;
	and.b32  	%r540, %r539, 268435454;
	sub.s32 	%r160, %r538, %r540;
	ld.shared.u16 	%rs14, [%r160+2];
	add.s16 	%rs33, %rs14, 1;
	st.shared.u16 	[%r160+2], %rs33;
	// begin inline asm
	shr.b32 %r397, %r845, %r411;
	// end inline asm
	and.b32  	%r541, %r352, %r397;
	shl.b32 	%r542, %r541, 10;
	not.b32 	%r543, %r542;
	and.b32  	%r544, %r543, 31744;
	add.s32 	%r545, %r100, %r544;
	shr.u32 	%r546, %r541, 4;
	and.b32  	%r547, %r546, 268435454;
	sub.s32 	%r161, %r545, %r547;
	ld.shared.u16 	%rs15, [%r161+2];
	add.s16 	%rs34, %rs15, 1;
	st.shared.u16 	[%r161+2], %rs34;
	// begin inline asm
	shr.b32 %r400, %r844, %r411;
	// end inline asm
	and.b32  	%r548, %r352, %r400;
	shl.b32 	%r549, %r548, 10;
	not.b32 	%r550, %r549;
	and.b32  	%r551, %r550, 31744;
	add.s32 	%r552, %r100, %r551;
	shr.u32 	%r553, %r548, 4;
	and.b32  	%r554, %r553, 268435454;
	sub.s32 	%r162, %r552, %r554;
	ld.shared.u16 	%rs16, [%r162+2];
	add.s16 	%rs35, %rs16, 1;
	st.shared.u16 	[%r162+2], %rs35;
	// begin inline asm
	shr.b32 %r403, %r843, %r411;
	// end inline asm
	and.b32  	%r555, %r352, %r403;
	shl.b32 	%r556, %r555, 10;
	not.b32 	%r557, %r556;
	and.b32  	%r558, %r557, 31744;
	add.s32 	%r559, %r100, %r558;
	shr.u32 	%r560, %r555, 4;
	and.b32  	%r561, %r560, 268435454;
	sub.s32 	%r163, %r559, %r561;
	ld.shared.u16 	%rs17, [%r163+2];
	add.s16 	%rs36, %rs17, 1;
	st.shared.u16 	[%r163+2], %rs36;
	// begin inline asm
	shr.b32 %r406, %r842, %r411;
	// end inline asm
	and.b32  	%r562, %r352, %r406;
	shl.b32 	%r563, %r562, 10;
	not.b32 	%r564, %r563;
	and.b32  	%r565, %r564, 31744;
	add.s32 	%r566, %r100, %r565;
	shr.u32 	%r567, %r562, 4;
	and.b32  	%r568, %r567, 268435454;
	sub.s32 	%r164, %r566, %r568;
	ld.shared.u16 	%rs18, [%r164+2];
	add.s16 	%rs37, %rs18, 1;
	st.shared.u16 	[%r164+2], %rs37;
	// begin inline asm
	shr.b32 %r409, %r841, %r411;
	// end inline asm
	and.b32  	%r569, %r352, %r409;
	shl.b32 	%r570, %r569, 10;
	not.b32 	%r571, %r570;
	and.b32  	%r572, %r571, 31744;
	add.s32 	%r573, %r100, %r572;
	shr.u32 	%r574, %r569, 4;
	and.b32  	%r575, %r574, 268435454;
	sub.s32 	%r165, %r573, %r575;
	ld.shared.u16 	%rs19, [%r165+2];
	add.s16 	%rs38, %rs19, 1;
	st.shared.u16 	[%r165+2], %rs38;
	bar.sync 	0;
	ld.shared.u32 	%r166, [%r101];
	ld.shared.u32 	%r576, [%r101+4];
	ld.shared.u32 	%r577, [%r101+8];
	ld.shared.u32 	%r578, [%r101+12];
	ld.shared.u32 	%r579, [%r101+16];
	ld.shared.u32 	%r580, [%r101+20];
	ld.shared.u32 	%r581, [%r101+24];
	ld.shared.u32 	%r582, [%r101+28];
	ld.shared.u32 	%r583, [%r101+32];
	ld.shared.u32 	%r584, [%r101+36];
	ld.shared.u32 	%r585, [%r101+40];
	ld.shared.u32 	%r586, [%r101+44];
	ld.shared.u32 	%r587, [%r101+48];
	ld.shared.u32 	%r588, [%r101+52];
	ld.shared.u32 	%r589, [%r101+56];
	ld.shared.u32 	%r590, [%r101+60];
	ld.shared.u32 	%r591, [%r101+64];
	ld.shared.u32 	%r592, [%r101+68];
	ld.shared.u32 	%r593, [%r101+72];
	ld.shared.u32 	%r594, [%r101+76];
	ld.shared.u32 	%r595, [%r101+80];
	ld.shared.u32 	%r596, [%r101+84];
	ld.shared.u32 	%r597, [%r101+88];
	ld.shared.u32 	%r598, [%r101+92];
	ld.shared.u32 	%r599, [%r101+96];
	ld.shared.u32 	%r600, [%r101+100];
	ld.shared.u32 	%r601, [%r101+104];
	ld.shared.u32 	%r602, [%r101+108];
	ld.shared.u32 	%r603, [%r101+112];
	ld.shared.u32 	%r604, [%r101+116];
	ld.shared.u32 	%r605, [%r101+120];
	ld.shared.u32 	%r606, [%r101+124];
	ld.shared.u32 	%r607, [%r101+128];
	add.s32 	%r167, %r576, %r166;
	add.s32 	%r168, %r577, %r167;
	add.s32 	%r169, %r578, %r168;
	add.s32 	%r170, %r579, %r169;
	add.s32 	%r171, %r580, %r170;
	add.s32 	%r172, %r581, %r171;
	add.s32 	%r173, %r582, %r172;
	add.s32 	%r174, %r583, %r173;
	add.s32 	%r175, %r584, %r174;
	add.s32 	%r176, %r585, %r175;
	add.s32 	%r177, %r586, %r176;
	add.s32 	%r178, %r587, %r177;
	add.s32 	%r179, %r588, %r178;
	add.s32 	%r180, %r589, %r179;
	add.s32 	%r181, %r590, %r180;
	add.s32 	%r182, %r591, %r181;
	add.s32 	%r183, %r592, %r182;
	add.s32 	%r184, %r593, %r183;
	add.s32 	%r185, %r594, %r184;
	add.s32 	%r186, %r595, %r185;
	add.s32 	%r187, %r596, %r186;
	add.s32 	%r188, %r597, %r187;
	add.s32 	%r189, %r598, %r188;
	add.s32 	%r190, %r599, %r189;
	add.s32 	%r191, %r600, %r190;
	add.s32 	%r192, %r601, %r191;
	add.s32 	%r193, %r602, %r192;
	add.s32 	%r194, %r603, %r193;
	add.s32 	%r195, %r604, %r194;
	add.s32 	%r196, %r605, %r195;
	add.s32 	%r197, %r606, %r196;
	add.s32 	%r417, %r607, %r197;
	// begin inline asm
	mov.u32 %r412, %laneid;
	// end inline asm
	mov.b32 	%r415, 1;
	mov.b32 	%r442, -1;
	// begin inline asm
	{  .reg .u32 r0;  .reg .pred p;  shfl.sync.up.b32 r0|p, %r417, %r415, %r440, %r442;  @p add.u32 r0, r0, %r417;  mov.u32 %r413, r0;}
	// end inline asm
	mov.b32 	%r421, 2;
	// begin inline asm
	{  .reg .u32 r0;  .reg .pred p;  shfl.sync.up.b32 r0|p, %r413, %r421, %r440, %r442;  @p add.u32 r0, r0, %r413;  mov.u32 %r419, r0;}
	// end inline asm
	mov.b32 	%r427, 4;
	// begin inline asm
	{  .reg .u32 r0;  .reg .pred p;  shfl.sync.up.b32 r0|p, %r419, %r427, %r440, %r442;  @p add.u32 r0, r0, %r419;  mov.u32 %r425, r0;}
	// end inline asm
	mov.b32 	%r433, 8;
	// begin inline asm
	{  .reg .u32 r0;  .reg .pred p;  shfl.sync.up.b32 r0|p, %r425, %r433, %r440, %r442;  @p add.u32 r0, r0, %r425;  mov.u32 %r431, r0;}
	// end inline asm
	mov.b32 	%r439, 16;
	// begin inline asm
	{  .reg .u32 r0;  .reg .pred p;  shfl.sync.up.b32 r0|p, %r431, %r439, %r440, %r442;  @p add.u32 r0, r0, %r431;  mov.u32 %r437, r0;}
	// end inline asm
	setp.ne.s32 	%p41, %r412, 31;
	@%p41 bra 	$L__BB4_79;
	st.shared.u32 	[%r102], %r437;
$L__BB4_79:
	sub.s32 	%r608, %r437, %r417;
	setp.gt.u32 	%p42, %r2, 31;
	setp.eq.s32 	%p43, %r99, 7;
	setp.eq.s32 	%p44, %r99, 6;
	setp.eq.s32 	%p45, %r99, 5;
	setp.eq.s32 	%p46, %r99, 4;
	setp.eq.s32 	%p47, %r99, 3;
	setp.eq.s32 	%p48, %r99, 2;
	setp.eq.s32 	%p49, %r99, 1;
	bar.sync 	0;
	ld.shared.v4.u32 	{%r609, %r610, %r611, %r612}, [_ZZN3cub18CUB_300001_SM_10006detail10radix_sort31DeviceRadixSortSingleTileKernelINS1_5radix10policy_hubIjiyE10Policy1000ELNS0_9SortOrderE1EjiyNS1_21identity_decomposer_tEEEvPKT1_PSA_PKT2_PSE_T3_iiT4_E12temp_storage+33792];
	selp.b32 	%r613, %r609, %r879, %p49;
	add.s32 	%r614, %r610, %r609;
	selp.b32 	%r615, %r614, %r613, %p48;
	add.s32 	%r616, %r614, %r611;
	selp.b32 	%r617, %r616, %r615, %p47;
	add.s32 	%r618, %r616, %r612;
	selp.b32 	%r619, %r618, %r617, %p46;
	ld.shared.v4.u32 	{%r620, %r621, %r622, %r623}, [_ZZN3cub18CUB_300001_SM_10006detail10radix_sort31DeviceRadixSortSingleTileKernelINS1_5radix10policy_hubIjiyE10Policy1000ELNS0_9SortOrderE1EjiyNS1_21identity_decomposer_tEEEvPKT1_PSA_PKT2_PSE_T3_iiT4_E12temp_storage+33808];
	add.s32 	%r624, %r618, %r620;
	selp.b32 	%r625, %r624, %r619, %p45;
	add.s32 	%r626, %r624, %r621;
	selp.b32 	%r627, %r626, %r625, %p44;
	add.s32 	%r628, %r626, %r622;
	selp.b32 	%r879, %r628, %r627, %p43;
	add.s32 	%r202, %r628, %r623;
	setp.ne.s32 	%p50, %r412, 0;
	selp.b32 	%r629, %r608, 0, %p50;
	add.s32 	%r630, %r879, %r629;
	or.pred  	%p51, %p42, %p50;
	selp.b32 	%r880, %r630, %r608, %p42;
	@%p51 bra 	$L__BB4_81;
	shl.b32 	%r880, %r202, 16;
	st.shared.u32 	[_ZZN3cub18CUB_300001_SM_10006detail10radix_sort31DeviceRadixSortSingleTileKernelINS1_5radix10policy_hubIjiyE10Policy1000ELNS0_9SortOrderE1EjiyNS1_21identity_decomposer_tEEEvPKT1_PSA_PKT2_PSE_T3_iiT4_E12temp_storage+33832], %r880;
$L__BB4_81:
	setp.eq.s32 	%p52, %r2, 0;
	bar.sync 	0;
	ld.shared.u32 	%r631, [_ZZN3cub18CUB_300001_SM_10006detail10radix_sort31DeviceRadixSortSingleTileKernelINS1_5radix10policy_hubIjiyE10Policy1000ELNS0_9SortOrderE1EjiyNS1_21identity_decomposer_tEEEvPKT1_PSA_PKT2_PSE_T3_iiT4_E12temp_storage+33832];
	selp.b32 	%r632, 0, %r631, %p52;
	add.s32 	%r633, %r880, %r632;
	add.s32 	%r634, %r166, %r633;
	add.s32 	%r635, %r167, %r633;
	add.s32 	%r636, %r168, %r633;
	add.s32 	%r637, %r169, %r633;
	add.s32 	%r638, %r170, %r633;
	add.s32 	%r639, %r171, %r633;
	add.s32 	%r640, %r172, %r633;
	add.s32 	%r641, %r173, %r633;
	add.s32 	%r642, %r174, %r633;
	add.s32 	%r643, %r175, %r633;
	add.s32 	%r644, %r176, %r633;
	add.s32 	%r645, %r177, %r633;
	add.s32 	%r646, %r178, %r633;
	add.s32 	%r647, %r179, %r633;
	add.s32 	%r648, %r180, %r633;
	add.s32 	%r649, %r181, %r633;
	add.s32 	%r650, %r182, %r633;
	add.s32 	%r651, %r183, %r633;
	add.s32 	%r652, %r184, %r633;
	add.s32 	%r653, %r185, %r633;
	add.s32 	%r654, %r186, %r633;
	add.s32 	%r655, %r187, %r633;
	add.s32 	%r656, %r188, %r633;
	add.s32 	%r657, %r189, %r633;
	add.s32 	%r658, %r190, %r633;
	add.s32 	%r659, %r191, %r633;
	add.s32 	%r660, %r192, %r633;
	add.s32 	%r661, %r193, %r633;
	add.s32 	%r662, %r194, %r633;
	add.s32 	%r663, %r195, %r633;
	add.s32 	%r664, %r196, %r633;
	add.s32 	%r665, %r197, %r633;
	st.shared.u32 	[%r101], %r633;
	st.shared.u32 	[%r101+4], %r634;
	st.shared.u32 	[%r101+8], %r635;
	st.shared.u32 	[%r101+12], %r636;
	st.shared.u32 	[%r101+16], %r637;
	st.shared.u32 	[%r101+20], %r638;
	st.shared.u32 	[%r101+24], %r639;
	st.shared.u32 	[%r101+28], %r640;
	st.shared.u32 	[%r101+32], %r641;
	st.shared.u32 	[%r101+36], %r642;
	st.shared.u32 	[%r101+40], %r643;
	st.shared.u32 	[%r101+44], %r644;
	st.shared.u32 	[%r101+48], %r645;
	st.shared.u32 	[%r101+52], %r646;
	st.shared.u32 	[%r101+56], %r647;
	st.shared.u32 	[%r101+60], %r648;
	st.shared.u32 	[%r101+64], %r649;
	st.shared.u32 	[%r101+68], %r650;
	st.shared.u32 	[%r101+72], %r651;
	st.shared.u32 	[%r101+76], %r652;
	st.shared.u32 	[%r101+80], %r653;
	st.shared.u32 	[%r101+84], %r654;
	st.shared.u32 	[%r101+88], %r655;
	st.shared.u32 	[%r101+92], %r656;
	st.shared.u32 	[%r101+96], %r657;
	st.shared.u32 	[%r101+100], %r658;
	st.shared.u32 	[%r101+104], %r659;
	st.shared.u32 	[%r101+108], %r660;
	st.shared.u32 	[%r101+112], %r661;
	st.shared.u32 	[%r101+116], %r662;
	st.shared.u32 	[%r101+120], %r663;
	st.shared.u32 	[%r101+124], %r664;
	st.shared.u32 	[%r101+128], %r665;
	bar.sync 	0;
	cvt.u32.u16 	%r666, %rs1;
	ld.shared.u16 	%r667, [%r147+2];
	add.s32 	%r206, %r667, %r666;
	cvt.u32.u16 	%r668, %rs2;
	ld.shared.u16 	%r669, [%r148+2];
	add.s32 	%r207, %r669, %r668;
	cvt.u32.u16 	%r670, %rs3;
	ld.shared.u16 	%r671, [%r149+2];
	add.s32 	%r208, %r671, %r670;
	cvt.u32.u16 	%r672, %rs4;
	ld.shared.u16 	%r673, [%r150+2];
	add.s32 	%r209, %r673, %r672;
	cvt.u32.u16 	%r674, %rs5;
	ld.shared.u16 	%r675, [%r151+2];
	add.s32 	%r210, %r675, %r674;
	cvt.u32.u16 	%r676, %rs6;
	ld.shared.u16 	%r677, [%r152+2];
	add.s32 	%r211, %r677, %r676;
	cvt.u32.u16 	%r678, %rs7;
	ld.shared.u16 	%r679, [%r153+2];
	add.s32 	%r212, %r679, %r678;
	cvt.u32.u16 	%r680, %rs8;
	ld.shared.u16 	%r681, [%r154+2];
	add.s32 	%r213, %r681, %r680;
	cvt.u32.u16 	%r682, %rs9;
	ld.shared.u16 	%r683, [%r155+2];
	add.s32 	%r214, %r683, %r682;
	cvt.u32.u16 	%r684, %rs10;
	ld.shared.u16 	%r685, [%r156+2];
	add.s32 	%r215, %r685, %r684;
	cvt.u32.u16 	%r686, %rs11;
	ld.shared.u16 	%r687, [%r157+2];
	add.s32 	%r216, %r687, %r686;
	cvt.u32.u16 	%r688, %rs12;
	ld.shared.u16 	%r689, [%r158+2];
	add.s32 	%r217, %r689, %r688;
	cvt.u32.u16 	%r690, %rs13;
	ld.shared.u16 	%r691, [%r159+2];
	add.s32 	%r218, %r691, %r690;
	cvt.u32.u16 	%r692, %rs14;
	ld.shared.u16 	%r693, [%r160+2];
	add.s32 	%r219, %r693, %r692;
	cvt.u32.u16 	%r694, %rs15;
	ld.shared.u16 	%r695, [%r161+2];
	add.s32 	%r220, %r695, %r694;
	cvt.u32.u16 	%r696, %rs16;
	ld.shared.u16 	%r697, [%r162+2];
	add.s32 	%r221, %r697, %r696;
	cvt.u32.u16 	%r698, %rs17;
	ld.shared.u16 	%r699, [%r163+2];
	add.s32 	%r222, %r699, %r698;
	cvt.u32.u16 	%r700, %rs18;
	ld.shared.u16 	%r701, [%r164+2];
	add.s32 	%r223, %r701, %r700;
	cvt.u32.u16 	%r702, %rs19;
	ld.shared.u16 	%r703, [%r165+2];
	add.s32 	%r224, %r703, %r702;
	bar.sync 	0;
	setp.lt.s32 	%p53, %r840, %r304;
	@%p53 bra 	$L__BB4_121;
	cvt.u64.u32 	%rd15, %r2;
	shl.b32 	%r704, %r206, 2;
	mov.u32 	%r705, _ZZN3cub18CUB_300001_SM_10006detail10radix_sort31DeviceRadixSortSingleTileKernelINS1_5radix10policy_hubIjiyE10Policy1000ELNS0_9SortOrderE1EjiyNS1_21identity_decomposer_tEEEvPKT1_PSA_PKT2_PSE_T3_iiT4_E12temp_storage;
	add.s32 	%r706, %r705, %r704;
	st.shared.u32 	[%r706], %r859;
	shl.b32 	%r707, %r207, 2;
	add.s32 	%r708, %r705, %r707;
	st.shared.u32 	[%r708], %r858;
	shl.b32 	%r709, %r208, 2;
	add.s32 	%r710, %r705, %r709;
	st.shared.u32 	[%r710], %r857;
	shl.b32 	%r711, %r209, 2;
	add.s32 	%r712, %r705, %r711;
	st.shared.u32 	[%r712], %r856;
	shl.b32 	%r713, %r210, 2;
	add.s32 	%r714, %r705, %r713;
	st.shared.u32 	[%r714], %r855;
	shl.b32 	%r715, %r211, 2;
	add.s32 	%r716, %r705, %r715;
	st.shared.u32 	[%r716], %r854;
	shl.b32 	%r717, %r212, 2;
	add.s32 	%r718, %r705, %r717;
	st.shared.u32 	[%r718], %r853;
	shl.b32 	%r719, %r213, 2;
	add.s32 	%r720, %r705, %r719;
	st.shared.u32 	[%r720], %r852;
	shl.b32 	%r721, %r214, 2;
	add.s32 	%r722, %r705, %r721;
	st.shared.u32 	[%r722], %r851;
	shl.b32 	%r723, %r215, 2;
	add.s32 	%r724, %r705, %r723;
	st.shared.u32 	[%r724], %r850;
	shl.b32 	%r725, %r216, 2;
	add.s32 	%r726, %r705, %r725;
	st.shared.u32 	[%r726], %r849;
	shl.b32 	%r727, %r217, 2;
	add.s32 	%r728, %r705, %r727;
	st.shared.u32 	[%r728], %r848;
	shl.b32 	%r729, %r218, 2;
	add.s32 	%r730, %r705, %r729;
	st.shared.u32 	[%r730], %r847;
	shl.b32 	%r731, %r219, 2;
	add.s32 	%r732, %r705, %r731;
	st.shared.u32 	[%r732], %r846;
	shl.b32 	%r733, %r220, 2;
	add.s32 	%r734, %r705, %r733;
	st.shared.u32 	[%r734], %r845;
	shl.b32 	%r735, %r221, 2;
	add.s32 	%r736, %r705, %r735;
	st.shared.u32 	[%r736], %r844;
	shl.b32 	%r737, %r222, 2;
	add.s32 	%r738, %r705, %r737;
	st.shared.u32 	[%r738], %r843;
	shl.b32 	%r739, %r223, 2;
	add.s32 	%r740, %r705, %r739;
	st.shared.u32 	[%r740], %r842;
	shl.b32 	%r741, %r224, 2;
	add.s32 	%r742, %r705, %r741;
	st.shared.u32 	[%r742], %r841;
	bar.sync 	0;
	mad.lo.s32 	%r225, %r2, -72, %r103;
	ld.shared.u32 	%r226, [%r225];
	ld.shared.u32 	%r227, [%r225+1024];
	ld.shared.u32 	%r228, [%r225+2048];
	ld.shared.u32 	%r229, [%r225+3072];
	ld.shared.u32 	%r230, [%r225+4096];
	ld.shared.u32 	%r231, [%r225+5120];
	ld.shared.u32 	%r232, [%r225+6144];
	ld.shared.u32 	%r233, [%r225+7168];
	ld.shared.u32 	%r234, [%r225+8192];
	ld.shared.u32 	%r235, [%r225+9216];
	ld.shared.u32 	%r236, [%r225+10240];
	ld.shared.u32 	%r237, [%r225+11264];
	ld.shared.u32 	%r238, [%r225+12288];
	ld.shared.u32 	%r239, [%r225+13312];
	ld.shared.u32 	%r240, [%r225+14336];
	ld.shared.u32 	%r241, [%r225+15360];
	ld.shared.u32 	%r242, [%r225+16384];
	ld.shared.u32 	%r243, [%r225+17408];
	ld.shared.u32 	%r244, [%r225+18432];
	bar.sync 	0;
	st.shared.u32 	[%r706], %r878;
	st.shared.u32 	[%r708], %r877;
	st.shared.u32 	[%r710], %r876;
	st.shared.u32 	[%r712], %r875;
	st.shared.u32 	[%r714], %r874;
	st.shared.u32 	[%r716], %r873;
	st.shared.u32 	[%r718], %r872;
	st.shared.u32 	[%r720], %r871;
	st.shared.u32 	[%r722], %r870;
	st.shared.u32 	[%r724], %r869;
	st.shared.u32 	[%r726], %r868;
	st.shared.u32 	[%r728], %r867;
	st.shared.u32 	[%r730], %r866;
	st.shared.u32 	[%r732], %r865;
	st.shared.u32 	[%r734], %r864;
	st.shared.u32 	[%r736], %r863;
	st.shared.u32 	[%r738], %r862;
	st.shared.u32 	[%r740], %r861;
	st.shared.u32 	[%r742], %r860;
	bar.sync 	0;
	ld.shared.u32 	%r245, [%r225+1024];
	ld.shared.u32 	%r246, [%r225+2048];
	ld.shared.u32 	%r247, [%r225+3072];
	ld.shared.u32 	%r248, [%r225+4096];
	ld.shared.u32 	%r249, [%r225+5120];
	ld.shared.u32 	%r250, [%r225+6144];
	ld.shared.u32 	%r251, [%r225+7168];
	ld.shared.u32 	%r252, [%r225+8192];
	ld.shared.u32 	%r253, [%r225+9216];
	ld.shared.u32 	%r254, [%r225+10240];
	ld.shared.u32 	%r255, [%r225+11264];
	ld.shared.u32 	%r256, [%r225+12288];
	ld.shared.u32 	%r257, [%r225+13312];
	ld.shared.u32 	%r258, [%r225+14336];
	ld.shared.u32 	%r259, [%r225+15360];
	ld.shared.u32 	%r260, [%r225+16384];
	ld.shared.u32 	%r261, [%r225+17408];
	ld.shared.u32 	%r262, [%r225+18432];
	setp.gt.u64 	%p54, %rd2, %rd15;
	cvta.to.global.u64 	%rd16, %rd6;
	mul.wide.u32 	%rd17, %r2, 4;
	add.s64 	%rd4, %rd16, %rd17;
	cvta.to.global.u64 	%rd18, %rd8;
	add.s64 	%rd5, %rd18, %rd17;
	@%p54 bra 	$L__BB4_83;
	bra.uni 	$L__BB4_84;
$L__BB4_83:
	ld.shared.u32 	%r743, [%r225];
	st.global.u32 	[%rd4], %r226;
	st.global.u32 	[%rd5], %r743;
$L__BB4_84:
	add.s32 	%r744, %r2, 256;
	cvt.u64.u32 	%rd19, %r744;
	setp.le.u64 	%p55, %rd2, %rd19;
	@%p55 bra 	$L__BB4_86;
	st.global.u32 	[%rd4+1024], %r227;
	st.global.u32 	[%rd5+1024], %r245;
$L__BB4_86:
	add.s32 	%r745, %r2, 512;
	cvt.u64.u32 	%rd20, %r745;
	setp.le.u64 	%p56, %rd2, %rd20;
	@%p56 bra 	$L__BB4_88;
	st.global.u32 	[%rd4+2048], %r228;
	st.global.u32 	[%rd5+2048], %r246;
$L__BB4_88:
	add.s32 	%r746, %r2, 768;
	cvt.u64.u32 	%rd21, %r746;
	setp.le.u64 	%p57, %rd2, %rd21;
	@%p57 bra 	$L__BB4_90;
	st.global.u32 	[%rd4+3072], %r229;
	st.global.u32 	[%rd5+3072], %r247;
$L__BB4_90:
	or.b32  	%r747, %r2, 1024;
	cvt.u64.u32 	%rd22, %r747;
	setp.le.u64 	%p58, %rd2, %rd22;
	@%p58 bra 	$L__BB4_92;
	st.global.u32 	[%rd4+4096], %r230;
	st.global.u32 	[%rd5+4096], %r248;
$L__BB4_92:
	add.s32 	%r748, %r2, 1280;
	cvt.u64.u32 	%rd23, %r748;
	setp.le.u64 	%p59, %rd2, %rd23;
	@%p59 bra 	$L__BB4_94;
	st.global.u32 	[%rd4+5120], %r231;
	st.global.u32 	[%rd5+5120], %r249;
$L__BB4_94:
	add.s32 	%r749, %r2, 1536;
	cvt.u64.u32 	%rd24, %r749;
	setp.le.u64 	%p60, %rd2, %rd24;
	@%p60 bra 	$L__BB4_96;
	st.global.u32 	[%rd4+6144], %r232;
	st.global.u32 	[%rd5+6144], %r250;
$L__BB4_96:
	add.s32 	%r750, %r2, 1792;
	cvt.u64.u32 	%rd25, %r750;
	setp.le.u64 	%p61, %rd2, %rd25;
	@%p61 bra 	$L__BB4_98;
	st.global.u32 	[%rd4+7168], %r233;
	st.global.u32 	[%rd5+7168], %r251;
$L__BB4_98:
	or.b32  	%r751, %r2, 2048;
	cvt.u64.u32 	%rd26, %r751;
	setp.le.u64 	%p62, %rd2, %rd26;
	@%p62 bra 	$L__BB4_100;
	st.global.u32 	[%rd4+8192], %r234;
	st.global.u32 	[%rd5+8192], %r252;
$L__BB4_100:
	add.s32 	%r752, %r2, 2304;
	cvt.u64.u32 	%rd27, %r752;
	setp.le.u64 	%p63, %rd2, %rd27;
	@%p63 bra 	$L__BB4_102;
	st.global.u32 	[%rd4+9216], %r235;
	st.global.u32 	[%rd5+9216], %r253;
$L__BB4_102:
	add.s32 	%r753, %r2, 2560;
	cvt.u64.u32 	%rd28, %r753;
	setp.le.u64 	%p64, %rd2, %rd28;
	@%p64 bra 	$L__BB4_104;
	st.global.u32 	[%rd4+10240], %r236;
	st.global.u32 	[%rd5+10240], %r254;
$L__BB4_104:
	add.s32 	%r754, %r2, 2816;
	cvt.u64.u32 	%rd29, %r754;
	setp.le.u64 	%p65, %rd2, %rd29;
	@%p65 bra 	$L__BB4_106;
	st.global.u32 	[%rd4+11264], %r237;
	st.global.u32 	[%rd5+11264], %r255;
$L__BB4_106:
	or.b32  	%r755, %r2, 3072;
	cvt.u64.u32 	%rd30, %r755;
	setp.le.u64 	%p66, %rd2, %rd30;
	@%p66 bra 	$L__BB4_108;
	st.global.u32 	[%rd4+12288], %r238;
	st.global.u32 	[%rd5+12288], %r256;
$L__BB4_108:
	add.s32 	%r756, %r2, 3328;
	cvt.u64.u32 	%rd31, %r756;
	setp.le.u64 	%p67, %rd2, %rd31;
	@%p67 bra 	$L__BB4_110;
	st.global.u32 	[%rd4+13312], %r239;
	st.global.u32 	[%rd5+13312], %r257;
$L__BB4_110:
	add.s32 	%r757, %r2, 3584;
	cvt.u64.u32 	%rd32, %r757;
	setp.le.u64 	%p68, %rd2, %rd32;
	@%p68 bra 	$L__BB4_112;
	st.global.u32 	[%rd4+14336], %r240;
	st.global.u32 	[%rd5+14336], %r258;
$L__BB4_112:
	add.s32 	%r758, %r2, 3840;
	cvt.u64.u32 	%rd33, %r758;
	setp.le.u64 	%p69, %rd2, %rd33;
	@%p69 bra 	$L__BB4_114;
	st.global.u32 	[%rd4+15360], %r241;
	st.global.u32 	[%rd5+15360], %r259;
$L__BB4_114:
	or.b32  	%r759, %r2, 4096;
	cvt.u64.u32 	%rd34, %r759;
	setp.le.u64 	%p70, %rd2, %rd34;
	@%p70 bra 	$L__BB4_116;
	st.global.u32 	[%rd4+16384], %r242;
	st.global.u32 	[%rd5+16384], %r260;
$L__BB4_116:
	add.s32 	%r760, %r2, 4352;
	cvt.u64.u32 	%rd35, %r760;
	setp.le.u64 	%p71, %rd2, %rd35;
	@%p71 bra 	$L__BB4_118;
	st.global.u32 	[%rd4+17408], %r243;
	st.global.u32 	[%rd5+17408], %r261;
$L__BB4_118:
	add.s32 	%r761, %r2, 4608;
	cvt.u64.u32 	%rd36, %r761;
	setp.le.u64 	%p72, %rd2, %rd36;
	@%p72 bra 	$L__BB4_120;
	st.global.u32 	[%rd4+18432], %r244;
	st.global.u32 	[%rd5+18432], %r262;
$L__BB4_120:
	ret;
$L__BB4_121:
	shl.b32 	%r762, %r206, 2;
	mov.u32 	%r763, _ZZN3cub18CUB_300001_SM_10006detail10radix_sort31DeviceRadixSortSingleTileKernelINS1_5radix10policy_hubIjiyE10Policy1000ELNS0_9SortOrderE1EjiyNS1_21identity_decomposer_tEEEvPKT1_PSA_PKT2_PSE_T3_iiT4_E12temp_storage;
	add.s32 	%r764, %r763, %r762;
	st.shared.u32 	[%r764], %r859;
	shl.b32 	%r765, %r207, 2;
	add.s32 	%r766, %r763, %r765;
	st.shared.u32 	[%r766], %r858;
	shl.b32 	%r767, %r208, 2;
	add.s32 	%r768, %r763, %r767;
	st.shared.u32 	[%r768], %r857;
	shl.b32 	%r769, %r209, 2;
	add.s32 	%r770, %r763, %r769;
	st.shared.u32 	[%r770], %r856;
	shl.b32 	%r771, %r210, 2;
	add.s32 	%r772, %r763, %r771;
	st.shared.u32 	[%r772], %r855;
	shl.b32 	%r773, %r211, 2;
	add.s32 	%r774, %r763, %r773;
	st.shared.u32 	[%r774], %r854;
	shl.b32 	%r775, %r212, 2;
	add.s32 	%r776, %r763, %r775;
	st.shared.u32 	[%r776], %r853;
	shl.b32 	%r777, %r213, 2;
	add.s32 	%r778, %r763, %r777;
	st.shared.u32 	[%r778], %r852;
	shl.b32 	%r779, %r214, 2;
	add.s32 	%r780, %r763, %r779;
	st.shared.u32 	[%r780], %r851;
	shl.b32 	%r781, %r215, 2;
	add.s32 	%r782, %r763, %r781;
	st.shared.u32 	[%r782], %r850;
	shl.b32 	%r783, %r216, 2;
	add.s32 	%r784, %r763, %r783;
	st.shared.u32 	[%r784], %r849;
	shl.b32 	%r785, %r217, 2;
	add.s32 	%r786, %r763, %r785;
	st.shared.u32 	[%r786], %r848;
	shl.b32 	%r787, %r218, 2;
	add.s32 	%r788, %r763, %r787;
	st.shared.u32 	[%r788], %r847;
	shl.b32 	%r789, %r219, 2;
	add.s32 	%r790, %r763, %r789;
	st.shared.u32 	[%r790], %r846;
	shl.b32 	%r791, %r220, 2;
	add.s32 	%r792, %r763, %r791;
	st.shared.u32 	[%r792], %r845;
	shl.b32 	%r793, %r221, 2;
	add.s32 	%r794, %r763, %r793;
	st.shared.u32 	[%r794], %r844;
	shl.b32 	%r795, %r222, 2;
	add.s32 	%r796, %r763, %r795;
	st.shared.u32 	[%r796], %r843;
	shl.b32 	%r797, %r223, 2;
	add.s32 	%r798, %r763, %r797;
	st.shared.u32 	[%r798], %r842;
	shl.b32 	%r799, %r224, 2;
	add.s32 	%r800, %r763, %r799;
	st.shared.u32 	[%r800], %r841;
	bar.sync 	0;
	ld.shared.u32 	%r859, [%r103];
	ld.shared.u32 	%r858, [%r103+4];
	ld.shared.u32 	%r857, [%r103+8];
	ld.shared.u32 	%r856, [%r103+12];
	ld.shared.u32 	%r855, [%r103+16];
	ld.shared.u32 	%r854, [%r103+20];
	ld.shared.u32 	%r853, [%r103+24];
	ld.shared.u32 	%r852, [%r103+28];
	ld.shared.u32 	%r851, [%r103+32];
	ld.shared.u32 	%r850, [%r103+36];
	ld.shared.u32 	%r849, [%r103+40];
	ld.shared.u32 	%r848, [%r103+44];
	ld.shared.u32 	%r847, [%r103+48];
	ld.shared.u32 	%r846, [%r103+52];
	ld.shared.u32 	%r845, [%r103+56];
	ld.shared.u32 	%r844, [%r103+60];
	ld.shared.u32 	%r843, [%r103+64];
	ld.shared.u32 	%r842, [%r103+68];
	ld.shared.u32 	%r841, [%r103+72];
	bar.sync 	0;
	st.shared.u32 	[%r764], %r878;
	st.shared.u32 	[%r766], %r877;
	st.shared.u32 	[%r768], %r876;
	st.shared.u32 	[%r770], %r875;
	st.shared.u32 	[%r772], %r874;
	st.shared.u32 	[%r774], %r873;
	st.shared.u32 	[%r776], %r872;
	st.shared.u32 	[%r778], %r871;
	st.shared.u32 	[%r780], %r870;
	st.shared.u32 	[%r782], %r869;
	st.shared.u32 	[%r784], %r868;
	st.shared.u32 	[%r786], %r867;
	st.shared.u32 	[%r788], %r866;
	st.shared.u32 	[%r790], %r865;
	st.shared.u32 	[%r792], %r864;
	st.shared.u32 	[%r794], %r863;
	st.shared.u32 	[%r796], %r862;
	st.shared.u32 	[%r798], %r861;
	st.shared.u32 	[%r800], %r860;
	bar.sync 	0;
	ld.shared.u32 	%r878, [%r103];
	ld.shared.u32 	%r877, [%r103+4];
	ld.shared.u32 	%r876, [%r103+8];
	ld.shared.u32 	%r875, [%r103+12];
	ld.shared.u32 	%r874, [%r103+16];
	ld.shared.u32 	%r873, [%r103+20];
	ld.shared.u32 	%r872, [%r103+24];
	ld.shared.u32 	%r871, [%r103+28];
	ld.shared.u32 	%r870, [%r103+32];
	ld.shared.u32 	%r869, [%r103+36];
	ld.shared.u32 	%r868, [%r103+40];
	ld.shared.u32 	%r867, [%r103+44];
	ld.shared.u32 	%r866, [%r103+48];
	ld.shared.u32 	%r865, [%r103+52];
	ld.shared.u32 	%r864, [%r103+56];
	ld.shared.u32 	%r863, [%r103+60];
	ld.shared.u32 	%r862, [%r103+64];
	ld.shared.u32 	%r861, [%r103+68];
	ld.shared.u32 	%r860, [%r103+72];
	bar.sync 	0;
	add.s32 	%r840, %r840, 6;
	add.s32 	%r839, %r839, -6;
	bra.uni 	$L__BB4_77;

}
	// .globl	_ZN3cub18CUB_300001_SM_10006detail10radix_sort30DeviceRadixSortHistogramKernelINS1_5radix10policy_hubIjiyE10Policy1000ELNS0_9SortOrderE1EjyNS1_21identity_decomposer_tEEEvPT2_PKT1_SA_iiT3_
.visible .entry _ZN3cub18CUB_300001_SM_10006detail10radix_sort30DeviceRadixSortHistogramKernelINS1_5radix10policy_hubIjiyE10Policy1000ELNS0_9SortOrderE1EjyNS1_21identity_decomposer_tEEEvPT2_PKT1_SA_iiT3_(
	.param .u64 .ptr .align 1 _ZN3cub18CUB_300001_SM_10006detail10radix_sort30DeviceRadixSortHistogramKernelINS1_5radix10policy_hubIjiyE10Policy1000ELNS0_9SortOrderE1EjyNS1_21identity_decomposer_tEEEvPT2_PKT1_SA_iiT3__param_0,
	.param .u64 .ptr .align 1 _ZN3cub18CUB_300001_SM_10006detail10radix_sort30DeviceRadixSortHistogramKernelINS1_5radix10policy_hubIjiyE10Policy1000ELNS0_9SortOrderE1EjyNS1_21identity_decomposer_tEEEvPT2_PKT1_SA_iiT3__param_1,
	.param .u64 _ZN3cub18CUB_300001_SM_10006detail10radix_sort30DeviceRadixSortHistogramKernelINS1_5radix10policy_hubIjiyE10Policy1000ELNS0_9SortOrderE1EjyNS1_21identity_decomposer_tEEEvPT2_PKT1_SA_iiT3__param_2,
	.param .u32 _ZN3cub18CUB_300001_SM_10006detail10radix_sort30DeviceRadixSortHistogramKernelINS1_5radix10policy_hubIjiyE10Policy1000ELNS0_9SortOrderE1EjyNS1_21identity_decomposer_tEEEvPT2_PKT1_SA_iiT3__param_3,
	.param .u32 _ZN3cub18CUB_300001_SM_10006detail10radix_sort30DeviceRadixSortHistogramKernelINS1_5radix10policy_hubIjiyE10Policy1000ELNS0_9SortOrderE1EjyNS1_21identity_decomposer_tEEEvPT2_PKT1_SA_iiT3__param_4,
	.param .align 1 .b8 _ZN3cub18CUB_300001_SM_10006detail10radix_sort30DeviceRadixSortHistogramKernelINS1_5radix10policy_hubIjiyE10Policy1000ELNS0_9SortOrderE1EjyNS1_21identity_decomposer_tEEEvPT2_PKT1_SA_iiT3__param_5[1]
)
.maxntid 128
{
	.reg .pred 	%p<91>;
	.reg .b32 	%r<486>;
	.reg .b64 	%rd<137>;
	// demoted variable
	.shared .align 4 .b8 _ZZN3cub18CUB_300001_SM_10006detail10radix_sort30DeviceRadixSortHistogramKernelINS1_5radix10policy_hubIjiyE10Policy1000ELNS0_9SortOrderE1EjyNS1_21identity_decomposer_tEEEvPT2_PKT1_SA_iiT3_E12temp_storage[4096];
	ld.param.u64 	%rd18, [_ZN3cub18CUB_300001_SM_10006detail10radix_sort30DeviceRadixSortHistogramKernelINS1_5radix10policy_hubIjiyE10Policy1000ELNS0_9SortOrderE1EjyNS1_21identity_decomposer_tEEEvPT2_PKT1_SA_iiT3__param_0];
	ld.param.u64 	%rd19, [_ZN3cub18CUB_300001_SM_10006detail10radix_sort30DeviceRadixSortHistogramKernelINS1_5radix10policy_hubIjiyE10Policy1000ELNS0_9SortOrderE1EjyNS1_21identity_decomposer_tEEEvPT2_PKT1_SA_iiT3__param_1];
	ld.param.u64 	%rd17, [_ZN3cub18CUB_300001_SM_10006detail10radix_sort30DeviceRadixSortHistogramKernelINS1_5radix10policy_hubIjiyE10Policy1000ELNS0_9SortOrderE1EjyNS1_21identity_decomposer_tEEEvPT2_PKT1_SA_iiT3__param_2];
	ld.param.u32 	%r174, [_ZN3cub18CUB_300001_SM_10006detail10radix_sort30DeviceRadixSortHistogramKernelINS1_5radix10policy_hubIjiyE10Policy1000ELNS0_9SortOrderE1EjyNS1_21identity_decomposer_tEEEvPT2_PKT1_SA_iiT3__param_3];
	ld.param.u32 	%r175, [_ZN3cub18CUB_300001_SM_10006detail10radix_sort30DeviceRadixSortHistogramKernelINS1_5radix10policy_hubIjiyE10Policy1000ELNS0_9SortOrderE1EjyNS1_21identity_decomposer_tEEEvPT2_PKT1_SA_iiT3__param_4];
	cvta.to.global.u64 	%rd1, %rd19;
	cvta.to.global.u64 	%rd2, %rd18;
	setp.eq.s64 	%p2, %rd17, 0;
	@%p2 bra 	$L__BB5_153;
	sub.s32 	%r176, %r175, %r174;
	add.s32 	%r177, %r176, 7;
	shr.s32 	%r178, %r177, 31;
	shr.u32 	%r179, %r178, 29;
	add.s32 	%r180, %r177, %r179;
	shr.s32 	%r181, %r180, 3;
	mov.u32 	%r182, %tid.x;
	setp.gt.u32 	%p3, %r182, 255;
	setp.lt.s32 	%p4, %r177, 8;
	mov.u32 	%r183, %ctaid.x;
	shl.b32 	%r184, %r183, 11;
	cvt.u64.u32 	%rd3, %r184;
	mov.u32 	%r185, %nctaid.x;
	shl.b32 	%r186, %r185, 11;
	cvt.u64.u32 	%rd4, %r186;
	add.s32 	%r1, %r181, -1;
	and.b32  	%r2, %r181, 15;
	and.b32  	%r3, %r181, 7;
	add.s32 	%r4, %r3, -1;
	and.b32  	%r5, %r181, 3;
	or.pred  	%p1, %p3, %p4;
	shl.b32 	%r187, %r182, 2;
	mov.u32 	%r188, _ZZN3cub18CUB_300001_SM_10006detail10radix_sort30DeviceRadixSortHistogramKernelINS1_5radix10policy_hubIjiyE10Policy1000ELNS0_9SortOrderE1EjyNS1_21identity_decomposer_tEEEvPT2_PKT1_SA_iiT3_E12temp_storage;
	add.s32 	%r6, %r188, %r187;
	and.b32  	%r7, %r181, 268435440;
	cvt.u64.u32 	%rd5, %r182;
	add.s32 	%r8, %r182, 128;
	add.s32 	%r9, %r182, 256;
	add.s32 	%r10, %r182, 384;
	add.s32 	%r11, %r182, 512;
	add.s32 	%r12, %r182, 640;
	add.s32 	%r13, %r182, 768;
	or.b32  	%r14, %r182, 1024;
	add.s32 	%r15, %r182, 1920;
	and.b32  	%r16, %r181, 268435448;
	and.b32  	%r17, %r181, 1;
	neg.s32 	%r18, %r7;
	add.s32 	%r19, %r6, 8192;
	add.s64 	%rd21, %rd17, -1;
	shr.u64 	%rd22, %rd21, 30;
	add.s64 	%rd23, %rd22, 1;
	min.u64 	%rd6, %rd23, %rd17;
	mov.b64 	%rd135, 0;
$L__BB5_2:
	@%p1 bra 	$L__BB5_30;
	setp.lt.u32 	%p5, %r1, 15;
	mov.b32 	%r439, 0;
	@%p5 bra 	$L__BB5_6;
	mov.u32 	%r436, %r19;
	mov.u32 	%r437, %r18;
$L__BB5_5:
	.pragma "nounroll";
	mov.b32 	%r190, 0;
	st.shared.u32 	[%r436+-8192], %r190;
	st.shared.u32 	[%r436+-7168], %r190;
	st.shared.u32 	[%r436+-6144], %r190;
	st.shared.u32 	[%r436+-5120], %r190;
	st.shared.u32 	[%r436+-4096], %r190;
	st.shared.u32 	[%r436+-3072], %r190;
	st.shared.u32 	[%r436+-2048], %r190;
	st.shared.u32 	[%r436+-1024], %r190;
	st.shared.u32 	[%r436], %r190;
	st.shared.u32 	[%r436+1024], %r190;
	st.shared.u32 	[%r436+2048], %r190;
	st.shared.u32 	[%r436+3072], %r190;
	st.shared.u32 	[%r436+4096], %r190;
	st.shared.u32 	[%r436+5120], %r190;
	st.shared.u32 	[%r436+6144], %r190;
	st.shared.u32 	[%r436+7168], %r190;
	add.s32 	%r437, %r437, 16;
	add.s32 	%r436, %r436, 16384;
	setp.ne.s32 	%p6, %r437, 0;
	mov.u32 	%r439, %r7;
	@%p6 bra 	$L__BB5_5;
$L__BB5_6:
	add.s32 	%r25, %r2, -1;
	setp.eq.s32 	%p7, %r2, 0;
	@%p7 bra 	$L__BB5_16;
	setp.lt.u32 	%p8, %r25, 7;
	@%p8 bra 	$L__BB5_9;
	shl.b32 	%r191, %r439, 10;
	add.s32 	%r192, %r6, %r191;
	mov.b32 	%r193, 0;
	st.shared.u32 	[%r192], %r193;
	st.shared.u32 	[%r192+1024], %r193;
	st.shared.u32 	[%r192+2048], %r193;
	st.shared.u32 	[%r192+3072], %r193;
	st.shared.u32 	[%r192+4096], %r193;
	st.shared.u32 	[%r192+5120], %r193;
	st.shared.u32 	[%r192+6144], %r193;
	st.shared.u32 	[%r192+7168], %r193;
	add.s32 	%r439, %r439, 8;
$L__BB5_9:
	setp.eq.s32 	%p9, %r3, 0;
	@%p9 bra 	$L__BB5_16;
	setp.lt.u32 	%p10, %r4, 3;
	@%p10 bra 	$L__BB5_12;
	shl.b32 	%r194, %r439, 10;
	add.s32 	%r195, %r6, %r194;
	mov.b32 	%r196, 0;
	st.shared.u32 	[%r195], %r196;
	st.shared.u32 	[%r195+1024], %r196;
	st.shared.u32 	[%r195+2048], %r196;
	st.shared.u32 	[%r195+3072], %r196;
	add.s32 	%r439, %r439, 4;
$L__BB5_12:
	setp.eq.s32 	%p11, %r5, 0;
	@%p11 bra 	$L__BB5_16;
	setp.eq.s32 	%p12, %r5, 1;
	shl.b32 	%r197, %r439, 10;
	add.s32 	%r30, %r6, %r197;
	mov.b32 	%r198, 0;
	st.shared.u32 	[%r30], %r198;
	@%p12 bra 	$L__BB5_16;
	setp.eq.s32 	%p13, %r5, 2;
	mov.b32 	%r199, 0;
	st.shared.u32 	[%r30+1024], %r199;
	@%p13 bra 	$L__BB5_16;
	mov.b32 	%r200, 0;
	st.shared.u32 	[%r30+2048], %r200;
$L__BB5_16:
	cvt.u32.u64 	%r201, %rd5;
	setp.gt.u32 	%p14, %r201, 127;
	@%p14 bra 	$L__BB5_30;
	setp.lt.u32 	%p15, %r1, 15;
	mov.b32 	%r443, 0;
	@%p15 bra 	$L__BB5_20;
	mov.b32 	%r441, 0;
$L__BB5_19:
	.pragma "nounroll";
	shl.b32 	%r204, %r441, 10;
	add.s32 	%r205, %r6, %r204;
	mov.b32 	%r206, 0;
	st.shared.u32 	[%r205+512], %r206;
	st.shared.u32 	[%r205+1536], %r206;
	st.shared.u32 	[%r205+2560], %r206;
	st.shared.u32 	[%r205+3584], %r206;
	st.shared.u32 	[%r205+4608], %r206;
	st.shared.u32 	[%r205+5632], %r206;
	st.shared.u32 	[%r205+6656], %r206;
	st.shared.u32 	[%r205+7680], %r206;
	st.shared.u32 	[%r205+8704], %r206;
	st.shared.u32 	[%r205+9728], %r206;
	st.shared.u32 	[%r205+10752], %r206;
	st.shared.u32 	[%r205+11776], %r206;
	st.shared.u32 	[%r205+12800], %r206;
	st.shared.u32 	[%r205+13824], %r206;
	st.shared.u32 	[%r205+14848], %r206;
	st.shared.u32 	[%r205+15872], %r206;
	add.s32 	%r441, %r441, 16;
	setp.ne.s32 	%p16, %r441, %r7;
	mov.u32 	%r443, %r7;
	@%p16 bra 	$L__BB5_19;
$L__BB5_20:
	setp.eq.s32 	%p17, %r2, 0;
	@%p17 bra 	$L__BB5_30;
	setp.lt.u32 	%p18, %r25, 7;
	@%p18 bra 	$L__BB5_23;
	shl.b32 	%r207, %r443, 10;
	add.s32 	%r208, %r6, %r207;
	mov.b32 	%r209, 0;
	st.shared.u32 	[%r208+512], %r209;
	st.shared.u32 	[%r208+1536], %r209;
	st.shared.u32 	[%r208+2560], %r209;
	st.shared.u32 	[%r208+3584], %r209;
	st.shared.u32 	[%r208+4608], %r209;
	st.shared.u32 	[%r208+5632], %r209;
	st.shared.u32 	[%r208+6656], %r209;
	st.shared.u32 	[%r208+7680], %r209;
	add.s32 	%r443, %r443, 8;
$L__BB5_23:
	setp.eq.s32 	%p19, %r3, 0;
	@%p19 bra 	$L__BB5_30;
	setp.lt.u32 	%p20, %r4, 3;
	@%p20 bra 	$L__BB5_26;
	shl.b32 	%r210, %r443, 10;
	add.s32 	%r211, %r6, %r210;
	mov.b32 	%r212, 0;
	st.shared.u32 	[%r211+512], %r212;
	st.shared.u32 	[%r211+1536], %r212;
	st.shared.u32 	[%r211+2560], %r212;
	st.shared.u32 	[%r211+3584], %r212;
	add.s32 	%r443, %r443, 4;
$L__BB5_26:
	setp.eq.s32 	%p21, %r5, 0;
	@%p21 bra 	$L__BB5_30;
	setp.eq.s32 	%p22, %r5, 1;
	shl.b32 	%r213, %r443, 10;
	add.s32 	%r38, %r6, %r213;
	mov.b32 	%r214, 0;
	st.shared.u32 	[%r38+512], %r214;
	@%p22 bra 	$L__BB5_30;
	setp.eq.s32 	%p23, %r5, 2;
	mov.b32 	%r215, 0;
	st.shared.u32 	[%r38+1536], %r215;
	@%p23 bra 	$L__BB5_30;
	mov.b32 	%r216, 0;
	st.shared.u32 	[%r38+2560], %r216;
$L__BB5_30:
	bar.sync 	0;
	bar.sync 	0;
	shl.b64 	%rd8, %rd135, 30;
	sub.s64 	%rd24, %rd17, %rd8;
	min.u64 	%rd9, %rd24, 1073741824;
	setp.le.u64 	%p24, %rd9, %rd3;
	@%p24 bra 	$L__BB5_70;
	mov.u64 	%rd136, %rd3;
$L__BB5_32:
	add.s64 	%rd11, %rd136, %rd8;
	sub.s64 	%rd12, %rd17, %rd11;
	setp.lt.u64 	%p25, %rd12, 2048;
	@%p25 bra 	$L__BB5_34;
	add.s64 	%rd27, %rd11, %rd5;
	shl.b64 	%rd28, %rd27, 2;
	add.s64 	%rd29, %rd1, %rd28;
	ld.global.u32 	%r475, [%rd29];
	ld.global.u32 	%r474, [%rd29+512];
	ld.global.u32 	%r473, [%rd29+1024];
	ld.global.u32 	%r472, [%rd29+1536];
	ld.global.u32 	%r471, [%rd29+2048];
	ld.global.u32 	%r470, [%rd29+2560];
	ld.global.u32 	%r469, [%rd29+3072];
	ld.global.u32 	%r468, [%rd29+3584];
	ld.global.u32 	%r467, [%rd29+4096];
	ld.global.u32 	%r466, [%rd29+4608];
	ld.global.u32 	%r465, [%rd29+5120];
	ld.global.u32 	%r464, [%rd29+5632];
	ld.global.u32 	%r463, [%rd29+6144];
	ld.global.u32 	%r462, [%rd29+6656];
	ld.global.u32 	%r461, [%rd29+7168];
	ld.global.u32 	%r460, [%rd29+7680];
	bra.uni 	$L__BB5_66;
$L__BB5_34:
	cvt.u32.u64 	%r218, %rd5;
	cvt.u32.u64 	%r55, %rd12;
	setp.ge.s32 	%p26, %r218, %r55;
	add.s64 	%rd25, %rd11, %rd5;
	shl.b64 	%rd26, %rd25, 2;
	add.s64 	%rd13, %rd1, %rd26;
	mov.b32 	%r475, 0;
	@%p26 bra 	$L__BB5_36;
	ld.global.u32 	%r475, [%rd13];
$L__BB5_36:
	setp.ge.s32 	%p27, %r8, %r55;
	mov.b32 	%r474, 0;
	@%p27 bra 	$L__BB5_38;
	ld.global.u32 	%r474, [%rd13+512];
$L__BB5_38:
	setp.ge.s32 	%p28, %r9, %r55;
	mov.b32 	%r473, 0;
	@%p28 bra 	$L__BB5_40;
	ld.global.u32 	%r473, [%rd13+1024];
$L__BB5_40:
	setp.ge.s32 	%p29, %r10, %r55;
	mov.b32 	%r472, 0;
	@%p29 bra 	$L__BB5_42;
	ld.global.u32 	%r472, [%rd13+1536];
$L__BB5_42:
	setp.ge.s32 	%p30, %r11, %r55;
	mov.b32 	%r471, 0;
	@%p30 bra 	$L__BB5_44;
	ld.global.u32 	%r471, [%rd13+2048];
$L__BB5_44:
	setp.ge.s32 	%p31, %r12, %r55;
	mov.b32 	%r470, 0;
	@%p31 bra 	$L__BB5_46;
	ld.global.u32 	%r470, [%rd13+2560];
$L__BB5_46:
	setp.ge.s32 	%p32, %r13, %r55;
	mov.b32 	%r469, 0;
	@%p32 bra 	$L__BB5_48;
	ld.global.u32 	%r469, [%rd13+3072];
$L__BB5_48:
	mov.u32 	%r226, %tid.x;
	add.s32 	%r227, %r226, 896;
	setp.ge.s32 	%p33, %r227, %r55;
	mov.b32 	%r468, 0;
	@%p33 bra 	$L__BB5_50;
	ld.global.u32 	%r468, [%rd13+3584];
$L__BB5_50:
	setp.ge.s32 	%p34, %r14, %r55;
	mov.b32 	%r467, 0;
	@%p34 bra 	$L__BB5_52;
	ld.global.u32 	%r467, [%rd13+4096];
$L__BB5_52:
	add.s32 	%r231, %r226, 1152;
	setp.ge.s32 	%p35, %r231, %r55;
	mov.b32 	%r466, 0;
	@%p35 bra 	$L__BB5_54;
	ld.global.u32 	%r466, [%rd13+4608];
$L__BB5_54:
	add.s32 	%r234, %r226, 1280;
	setp.ge.s32 	%p36, %r234, %r55;
	mov.b32 	%r465, 0;
	@%p36 bra 	$L__BB5_56;
	ld.global.u32 	%r465, [%rd13+5120];
$L__BB5_56:
	add.s32 	%r237, %r226, 1408;
	setp.ge.s32 	%p37, %r237, %r55;
	mov.b32 	%r464, 0;
	@%p37 bra 	$L__BB5_58;
	ld.global.u32 	%r464, [%rd13+5632];
$L__BB5_58:
	add.s32 	%r240, %r226, 1536;
	setp.ge.s32 	%p38, %r240, %r55;
	mov.b32 	%r463, 0;
	@%p38 bra 	$L__BB5_60;
	ld.global.u32 	%r463, [%rd13+6144];
$L__BB5_60:
	add.s32 	%r243, %r226, 1664;
	setp.ge.s32 	%p39, %r243, %r55;
	mov.b32 	%r462, 0;
	@%p39 bra 	$L__BB5_62;
	ld.global.u32 	%r462, [%rd13+6656];
$L__BB5_62:
	add.s32 	%r246, %r226, 1792;
	setp.ge.s32 	%p40, %r246, %r55;
	mov.b32 	%r461, 0;
	@%p40 bra 	$L__BB5_64;
	ld.global.u32 	%r461, [%rd13+7168];
$L__BB5_64:
	setp.ge.s32 	%p41, %r15, %r55;
	mov.b32 	%r460, 0;
	@%p41 bra 	$L__BB5_66;
	ld.global.u32 	%r460, [%rd13+7680];
$L__BB5_66:
	setp.le.s32 	%p42, %r175, %r174;
	@%p42 bra 	$L__BB5_69;
	not.b32 	%r103, %r460;
	not.b32 	%r104, %r461;
	not.b32 	%r105, %r462;
	not.b32 	%r106, %r463;
	not.b32 	%r107, %r464;
	not.b32 	%r108, %r465;
	not.b32 	%r109, %r466;
	not.b32 	%r110, %r467;
	not.b32 	%r111, %r468;
	not.b32 	%r112, %r469;
	not.b32 	%r113, %r470;
	not.b32 	%r114, %r471;
	not.b32 	%r115, %r472;
	not.b32 	%r116, %r473;
	not.b32 	%r117, %r474;
	not.b32 	%r118, %r475;
	mov.b32 	%r476, 0;
	mov.u32 	%r477, %r174;
$L__BB5_68:
	sub.s32 	%r249, %r175, %r477;
	shl.b32 	%r250, %r476, 10;
	mov.u32 	%r251, _ZZN3cub18CUB_300001_SM_10006detail10radix_sort30DeviceRadixSortHistogramKernelINS1_5radix10policy_hubIjiyE10Policy1000ELNS0_9SortOrderE1EjyNS1_21identity_decomposer_tEEEvPT2_PKT1_SA_iiT3_E12temp_storage;
	add.s32 	%r252, %r251, %r250;
	min.s32 	%r253, %r249, 8;
	mov.b32 	%r254, -1;
	shl.b32 	%r255, %r254, %r253;
	not.b32 	%r256, %r255;
	shr.u32 	%r257, %r118, %r477;
	and.b32  	%r258, %r257, %r256;
	shl.b32 	%r259, %r258, 2;
	add.s32 	%r260, %r252, %r259;
	atom.shared.add.u32 	%r261, [%r260], 1;
	shr.u32 	%r262, %r117, %r477;
	and.b32  	%r263, %r262, %r256;
	shl.b32 	%r264, %r263, 2;
	add.s32 	%r265, %r252, %r264;
	atom.shared.add.u32 	%r266, [%r265], 1;
	shr.u32 	%r267, %r116, %r477;
	and.b32  	%r268, %r267, %r256;
	shl.b32 	%r269, %r268, 2;
	add.s32 	%r270, %r252, %r269;
	atom.shared.add.u32 	%r271, [%r270], 1;
	shr.u32 	%r272, %r115, %r477;
	and.b32  	%r273, %r272, %r256;
	shl.b32 	%r274, %r273, 2;
	add.s32 	%r275, %r252, %r274;
	atom.shared.add.u32 	%r276, [%r275], 1;
	shr.u32 	%r277, %r114, %r477;
	and.b32  	%r278, %r277, %r256;
	shl.b32 	%r279, %r278, 2;
	add.s32 	%r280, %r252, %r279;
	atom.shared.add.u32 	%r281, [%r280], 1;
	shr.u32 	%r282, %r113, %r477;
	and.b32  	%r283, %r282, %r256;
	shl.b32 	%r284, %r283, 2;
	add.s32 	%r285, %r252, %r284;
	atom.shared.add.u32 	%r286, [%r285], 1;
	shr.u32 	%r287, %r112, %r477;
	and.b32  	%r288, %r287, %r256;
	shl.b32 	%r289, %r288, 2;
	add.s32 	%r290, %r252, %r289;
	atom.shared.add.u32 	%r291, [%r290], 1;
	shr.u32 	%r292, %r111, %r477;
	and.b32  	%r293, %r292, %r256;
	shl.b32 	%r294, %r293, 2;
	add.s32 	%r295, %r252, %r294;
	atom.shared.add.u32 	%r296, [%r295], 1;
	shr.u32 	%r297, %r110, %r477;
	and.b32  	%r298, %r297, %r256;
	shl.b32 	%r299, %r298, 2;
	add.s32 	%r300, %r252, %r299;
	atom.shared.add.u32 	%r301, [%r300], 1;
	shr.u32 	%r302, %r109, %r477;
	and.b32  	%r303, %r302, %r256;
	shl.b32 	%r304, %r303, 2;
	add.s32 	%r305, %r252, %r304;
	atom.shared.add.u32 	%r306, [%r305], 1;
	shr.u32 	%r307, %r108, %r477;
	and.b32  	%r308, %r307, %r256;
	shl.b32 	%r309, %r308, 2;
	add.s32 	%r310, %r252, %r309;
	atom.shared.add.u32 	%r311, [%r310], 1;
	shr.u32 	%r312, %r107, %r477;
	and.b32  	%r313, %r312, %r256;
	shl.b32 	%r314, %r313, 2;
	add.s32 	%r315, %r252, %r314;
	atom.shared.add.u32 	%r316, [%r315], 1;
	shr.u32 	%r317, %r106, %r477;
	and.b32  	%r318, %r317, %r256;
	shl.b32 	%r319, %r318, 2;
	add.s32 	%r320, %r252, %r319;
	atom.shared.add.u32 	%r321, [%r320], 1;
	shr.u32 	%r322, %r105, %r477;
	and.b32  	%r323, %r322, %r256;
	shl.b32 	%r324, %r323, 2;
	add.s32 	%r325, %r252, %r324;
	atom.shared.add.u32 	%r326, [%r325], 1;
	shr.u32 	%r327, %r104, %r477;
	and.b32  	%r328, %r327, %r256;
	shl.b32 	%r329, %r328, 2;
	add.s32 	%r330, %r252, %r329;
	atom.shared.add.u32 	%r331, [%r330], 1;
	shr.u32 	%r332, %r103, %r477;
	and.b32  	%r333, %r332, %r256;
	shl.b32 	%r334, %r333, 2;
	add.s32 	%r335, %r252, %r334;
	atom.shared.add.u32 	%r336, [%r335], 1;
	add.s32 	%r477, %r477, 8;
	add.s32 	%r476, %r476, 1;
	setp.lt.s32 	%p43, %r477, %r175;
	@%p43 bra 	$L__BB5_68;
$L__BB5_69:
	add.s64 	%rd136, %rd136, %rd4;
	setp.lt.u64 	%p44, %rd136, %rd9;
	@%p44 bra 	$L__BB5_32;
$L__BB5_70:
	bar.sync 	0;
	@%p1 bra 	$L__BB5_152;
	setp.lt.u32 	%p45, %r1, 7;
	mov.b32 	%r480, 0;
	@%p45 bra 	$L__BB5_90;
	mov.b32 	%r478, 0;
$L__BB5_73:
	.pragma "nounroll";
	shl.b32 	%r339, %r478, 10;
	add.s32 	%r124, %r6, %r339;
	ld.shared.u32 	%r125, [%r124];
	setp.eq.s32 	%p46, %r125, 0;
	@%p46 bra 	$L__BB5_75;
	cvt.u32.u64 	%r340, %rd5;
	shl.b32 	%r341, %r478, 8;
	add.s32 	%r342, %r341, %r340;
	mul.wide.u32 	%rd30, %r342, 8;
	add.s64 	%rd31, %rd2, %rd30;
	cvt.u64.u32 	%rd32, %r125;
	atom.global.add.u64 	%rd33, [%rd31], %rd32;
$L__BB5_75:
	ld.shared.u32 	%r126, [%r124+1024];
	setp.eq.s32 	%p47, %r126, 0;
	@%p47 bra 	$L__BB5_77;
	cvt.u32.u64 	%r343, %rd5;
	shl.b32 	%r344, %r478, 8;
	add.s32 	%r345, %r344, %r343;
	add.s32 	%r346, %r345, 256;
	mul.wide.u32 	%rd34, %r346, 8;
	add.s64 	%rd35, %rd2, %rd34;
	cvt.u64.u32 	%rd36, %r126;
	atom.global.add.u64 	%rd37, [%rd35], %rd36;
$L__BB5_77:
	ld.shared.u32 	%r127, [%r124+2048];
	setp.eq.s32 	%p48, %r127, 0;
	@%p48 bra 	$L__BB5_79;
	cvt.u32.u64 	%r347, %rd5;
	shl.b32 	%r348, %r478, 8;
	add.s32 	%r349, %r348, %r347;
	add.s32 	%r350, %r349, 512;
	mul.wide.u32 	%rd38, %r350, 8;
	add.s64 	%rd39, %rd2, %rd38;
	cvt.u64.u32 	%rd40, %r127;
	atom.global.add.u64 	%rd41, [%rd39], %rd40;
$L__BB5_79:
	ld.shared.u32 	%r128, [%r124+3072];
	setp.eq.s32 	%p49, %r128, 0;
	@%p49 bra 	$L__BB5_81;
	cvt.u32.u64 	%r351, %rd5;
	shl.b32 	%r352, %r478, 8;
	add.s32 	%r353, %r352, %r351;
	add.s32 	%r354, %r353, 768;
	mul.wide.u32 	%rd42, %r354, 8;
	add.s64 	%rd43, %rd2, %rd42;
	cvt.u64.u32 	%rd44, %r128;
	atom.global.add.u64 	%rd45, [%rd43], %rd44;
$L__BB5_81:
	ld.shared.u32 	%r129, [%r124+4096];
	setp.eq.s32 	%p50, %r129, 0;
	@%p50 bra 	$L__BB5_83;
	cvt.u32.u64 	%r355, %rd5;
	shl.b32 	%r356, %r478, 8;
	add.s32 	%r357, %r356, %r355;
	add.s32 	%r358, %r357, 1024;
	mul.wide.u32 	%rd46, %r358, 8;
	add.s64 	%rd47, %rd2, %rd46;
	cvt.u64.u32 	%rd48, %r129;
	atom.global.add.u64 	%rd49, [%rd47], %rd48;
$L__BB5_83:
	ld.shared.u32 	%r130, [%r124+5120];
	setp.eq.s32 	%p51, %r130, 0;
	@%p51 bra 	$L__BB5_85;
	cvt.u32.u64 	%r359, %rd5;
	shl.b32 	%r360, %r478, 8;
	add.s32 	%r361, %r360, %r359;
	add.s32 	%r362, %r361, 1280;
	mul.wide.u32 	%rd50, %r362, 8;
	add.s64 	%rd51, %rd2, %rd50;
	cvt.u64.u32 	%rd52, %r130;
	atom.global.add.u64 	%rd53, [%rd51], %rd52;
$L__BB5_85:
	ld.shared.u32 	%r131, [%r124+6144];
	setp.eq.s32 	%p52, %r131, 0;
	@%p52 bra 	$L__BB5_87;
	cvt.u32.u64 	%r363, %rd5;
	shl.b32 	%r364, %r478, 8;
	add.s32 	%r365, %r364, %r363;
	add.s32 	%r366, %r365, 1536;
	mul.wide.u32 	%rd54, %r366, 8;
	add.s64 	%rd55, %rd2, %rd54;
	cvt.u64.u32 	%rd56, %r131;
	atom.global.add.u64 	%rd57, [%rd55], %rd56;
$L__BB5_87:
	ld.shared.u32 	%r132, [%r124+7168];
	setp.eq.s32 	%p53, %r132, 0;
	@%p53 bra 	$L__BB5_89;
	cvt.u32.u64 	%r367, %rd5;
	shl.b32 	%r368, %r478, 8;
	add.s32 	%r369, %r368, %r367;
	add.s32 	%r370, %r369, 1792;
	mul.wide.u32 	%rd58, %r370, 8;
	add.s64 	%rd59, %rd2, %rd58;
	cvt.u64.u32 	%rd60, %r132;
	atom.global.add.u64 	%rd61, [%rd59], %rd60;
$L__BB5_89:
	add.s32 	%r478, %r478, 8;
	setp.ne.s32 	%p54, %r478, %r16;
	mov.u32 	%r480, %r16;
	@%p54 bra 	$L__BB5_73;
$L__BB5_90:
	add.s32 	%r135, %r5, -1;
	setp.eq.s32 	%p55, %r3, 0;
	@%p55 bra 	$L__BB5_111;
	setp.lt.u32 	%p56, %r4, 3;
	@%p56 bra 	$L__BB5_101;
	shl.b32 	%r371, %r480, 10;
	add.s32 	%r136, %r6, %r371;
	ld.shared.u32 	%r137, [%r136];
	setp.eq.s32 	%p57, %r137, 0;
	@%p57 bra 	$L__BB5_94;
	cvt.u32.u64 	%r372, %rd5;
	shl.b32 	%r373, %r480, 8;
	add.s32 	%r374, %r373, %r372;
	mul.wide.u32 	%rd62, %r374, 8;
	add.s64 	%rd63, %rd2, %rd62;
	cvt.u64.u32 	%rd64, %r137;
	atom.global.add.u64 	%rd65, [%rd63], %rd64;
$L__BB5_94:
	ld.shared.u32 	%r138, [%r136+1024];
	setp.eq.s32 	%p58, %r138, 0;
	@%p58 bra 	$L__BB5_96;
	cvt.u32.u64 	%r375, %rd5;
	shl.b32 	%r376, %r480, 8;
	add.s32 	%r377, %r376, %r375;
	add.s32 	%r378, %r377, 256;
	mul.wide.u32 	%rd66, %r378, 8;
	add.s64 	%rd67, %rd2, %rd66;
	cvt.u64.u32 	%rd68, %r138;
	atom.global.add.u64 	%rd69, [%rd67], %rd68;
$L__BB5_96:
	ld.shared.u32 	%r139, [%r136+2048];
	setp.eq.s32 	%p59, %r139, 0;
	@%p59 bra 	$L__BB5_98;
	cvt.u32.u64 	%r379, %rd5;
	shl.b32 	%r380, %r480, 8;
	add.s32 	%r381, %r380, %r379;
	add.s32 	%r382, %r381, 512;
	mul.wide.u32 	%rd70, %r382, 8;
	add.s64 	%rd71, %rd2, %rd70;
	cvt.u64.u32 	%rd72, %r139;
	atom.global.add.u64 	%rd73, [%rd71], %rd72;
$L__BB5_98:
	ld.shared.u32 	%r140, [%r136+3072];
	setp.eq.s32 	%p60, %r140, 0;
	@%p60 bra 	$L__BB5_100;
	cvt.u32.u64 	%r383, %rd5;
	shl.b32 	%r384, %r480, 8;
	add.s32 	%r385, %r384, %r383;
	add.s32 	%r386, %r385, 768;
	mul.wide.u32 	%rd74, %r386, 8;
	add.s64 	%rd75, %rd2, %rd74;
	cvt.u64.u32 	%rd76, %r140;
	atom.global.add.u64 	%rd77, [%rd75], %rd76;
$L__BB5_100:
	add.s32 	%r480, %r480, 4;
$L__BB5_101:
	setp.eq.s32 	%p61, %r5, 0;
	@%p61 bra 	$L__BB5_111;
	setp.eq.s32 	%p62, %r135, 0;
	@%p62 bra 	$L__BB5_108;
	shl.b32 	%r387, %r480, 10;
	add.s32 	%r143, %r6, %r387;
	ld.shared.u32 	%r144, [%r143];
	setp.eq.s32 	%p63, %r144, 0;
	@%p63 bra 	$L__BB5_105;
	cvt.u32.u64 	%r388, %rd5;
	shl.b32 	%r389, %r480, 8;
	add.s32 	%r390, %r389, %r388;
	mul.wide.u32 	%rd78, %r390, 8;
	add.s64 	%rd79, %rd2, %rd78;
	cvt.u64.u32 	%rd80, %r144;
	atom.global.add.u64 	%rd81, [%rd79], %rd80;
$L__BB5_105:
	ld.shared.u32 	%r145, [%r143+1024];
	setp.eq.s32 	%p64, %r145, 0;
	@%p64 bra 	$L__BB5_107;
	cvt.u32.u64 	%r391, %rd5;
	shl.b32 	%r392, %r480, 8;
	add.s32 	%r393, %r392, %r391;
	add.s32 	%r394, %r393, 256;
	mul.wide.u32 	%rd82, %r394, 8;
	add.s64 	%rd83, %rd2, %rd82;
	cvt.u64.u32 	%rd84, %r145;
	atom.global.add.u64 	%rd85, [%rd83], %rd84;
$L__BB5_107:
	add.s32 	%r480, %r480, 2;
$L__BB5_108:
	setp.eq.s32 	%p65, %r17, 0;
	@%p65 bra 	$L__BB5_111;
	shl.b32 	%r395, %r480, 10;
	add.s32 	%r396, %r6, %r395;
	ld.shared.u32 	%r148, [%r396];
	setp.eq.s32 	%p66, %r148, 0;
	@%p66 bra 	$L__BB5_111;
	cvt.u32.u64 	%r397, %rd5;
	shl.b32 	%r398, %r480, 8;
	add.s32 	%r399, %r398, %r397;
	mul.wide.u32 	%rd86, %r399, 8;
	add.s64 	%rd87, %rd2, %rd86;
	cvt.u64.u32 	%rd88, %r148;
	atom.global.add.u64 	%rd89, [%rd87], %rd88;
$L__BB5_111:
	cvt.u32.u64 	%r400, %rd5;
	setp.gt.u32 	%p67, %r400, 127;
	@%p67 bra 	$L__BB5_152;
	setp.lt.u32 	%p68, %r1, 7;
	mov.b32 	%r484, 0;
	@%p68 bra 	$L__BB5_131;
	mov.b32 	%r482, 0;
$L__BB5_114:
	.pragma "nounroll";
	shl.b32 	%r404, %r482, 10;
	add.s32 	%r150, %r6, %r404;
	ld.shared.u32 	%r151, [%r150+512];
	setp.eq.s32 	%p69, %r151, 0;
	shl.b32 	%r405, %r482, 8;
	add.s32 	%r406, %r405, %r400;
	mul.wide.u32 	%rd90, %r406, 8;
	add.s64 	%rd15, %rd2, %rd90;
	@%p69 bra 	$L__BB5_116;
	cvt.u64.u32 	%rd91, %r151;
	atom.global.add.u64 	%rd92, [%rd15+1024], %rd91;
$L__BB5_116:
	ld.shared.u32 	%r152, [%r150+1536];
	setp.eq.s32 	%p70, %r152, 0;
	@%p70 bra 	$L__BB5_118;
	cvt.u64.u32 	%rd93, %r152;
	atom.global.add.u64 	%rd94, [%rd15+3072], %rd93;
$L__BB5_118:
	ld.shared.u32 	%r153, [%r150+2560];
	setp.eq.s32 	%p71, %r153, 0;
	@%p71 bra 	$L__BB5_120;
	cvt.u64.u32 	%rd95, %r153;
	atom.global.add.u64 	%rd96, [%rd15+5120], %rd95;
$L__BB5_120:
	ld.shared.u32 	%r154, [%r150+3584];
	setp.eq.s32 	%p72, %r154, 0;
	@%p72 bra 	$L__BB5_122;
	cvt.u64.u32 	%rd97, %r154;
	atom.global.add.u64 	%rd98, [%rd15+7168], %rd97;
$L__BB5_122:
	ld.shared.u32 	%r155, [%r150+4608];
	setp.eq.s32 	%p73, %r155, 0;
	@%p73 bra 	$L__BB5_124;
	cvt.u64.u32 	%rd99, %r155;
	atom.global.add.u64 	%rd100, [%rd15+9216], %rd99;
$L__BB5_124:
	ld.shared.u32 	%r156, [%r150+5632];
	setp.eq.s32 	%p74, %r156, 0;
	@%p74 bra 	$L__BB5_126;
	cvt.u64.u32 	%rd101, %r156;
	atom.global.add.u64 	%rd102, [%rd15+11264], %rd101;
$L__BB5_126:
	ld.shared.u32 	%r157, [%r150+6656];
	setp.eq.s32 	%p75, %r157, 0;
	@%p75 bra 	$L__BB5_128;
	cvt.u64.u32 	%rd103, %r157;
	atom.global.add.u64 	%rd104, [%rd15+13312], %rd103;
$L__BB5_128:
	ld.shared.u32 	%r158, [%r150+7680];
	setp.eq.s32 	%p76, %r158, 0;
	@%p76 bra 	$L__BB5_130;
	cvt.u64.u32 	%rd105, %r158;
	atom.global.add.u64 	%rd106, [%rd15+15360], %rd105;
$L__BB5_130:
	add.s32 	%r482, %r482, 8;
	setp.ne.s32 	%p77, %r482, %r16;
	mov.u32 	%r484, %r16;
	@%p77 bra 	$L__BB5_114;
$L__BB5_131:
	setp.eq.s32 	%p78, %r3, 0;
	@%p78 bra 	$L__BB5_152;
	setp.lt.u32 	%p79, %r4, 3;
	@%p79 bra 	$L__BB5_142;
	shl.b32 	%r407, %r484, 10;
	add.s32 	%r161, %r6, %r407;
	ld.shared.u32 	%r162, [%r161+512];
	setp.eq.s32 	%p80, %r162, 0;
	@%p80 bra 	$L__BB5_135;
	shl.b32 	%r409, %r484, 8;
	add.s32 	%r410, %r409, %r400;
	mul.wide.u32 	%rd107, %r410, 8;
	add.s64 	%rd108, %rd2, %rd107;
	cvt.u64.u32 	%rd109, %r162;
	atom.global.add.u64 	%rd110, [%rd108+1024], %rd109;
$L__BB5_135:
	ld.shared.u32 	%r163, [%r161+1536];
	setp.eq.s32 	%p81, %r163, 0;
	@%p81 bra 	$L__BB5_137;
	shl.b32 	%r412, %r484, 8;
	add.s32 	%r413, %r412, %r400;
	add.s32 	%r414, %r413, 256;
	mul.wide.u32 	%rd111, %r414, 8;
	add.s64 	%rd112, %rd2, %rd111;
	cvt.u64.u32 	%rd113, %r163;
	atom.global.add.u64 	%rd114, [%rd112+1024], %rd113;
$L__BB5_137:
	ld.shared.u32 	%r164, [%r161+2560];
	setp.eq.s32 	%p82, %r164, 0;
	@%p82 bra 	$L__BB5_139;
	shl.b32 	%r416, %r484, 8;
	add.s32 	%r417, %r416, %r400;
	add.s32 	%r418, %r417, 512;
	mul.wide.u32 	%rd115, %r418, 8;
	add.s64 	%rd116, %rd2, %rd115;
	cvt.u64.u32 	%rd117, %r164;
	atom.global.add.u64 	%rd118, [%rd116+1024], %rd117;
$L__BB5_139:
	ld.shared.u32 	%r165, [%r161+3584];
	setp.eq.s32 	%p83, %r165, 0;
	@%p83 bra 	$L__BB5_141;
	shl.b32 	%r420, %r484, 8;
	add.s32 	%r421, %r420, %r400;
	add.s32 	%r422, %r421, 768;
	mul.wide.u32 	%rd119, %r422, 8;
	add.s64 	%rd120, %rd2, %rd119;
	cvt.u64.u32 	%rd121, %r165;
	atom.global.add.u64 	%rd122, [%rd120+1024], %rd121;
$L__BB5_141:
	add.s32 	%r484, %r484, 4;
$L__BB5_142:
	setp.eq.s32 	%p84, %r5, 0;
	@%p84 bra 	$L__BB5_152;
	setp.eq.s32 	%p85, %r135, 0;
	@%p85 bra 	$L__BB5_149;
	shl.b32 	%r423, %r484, 10;
	add.s32 	%r168, %r6, %r423;
	ld.shared.u32 	%r169, [%r168+512];
	setp.eq.s32 	%p86, %r169, 0;
	@%p86 bra 	$L__BB5_146;
	shl.b32 	%r425, %r484, 8;
	add.s32 	%r426, %r425, %r400;
	mul.wide.u32 	%rd123, %r426, 8;
	add.s64 	%rd124, %rd2, %rd123;
	cvt.u64.u32 	%rd125, %r169;
	atom.global.add.u64 	%rd126, [%rd124+1024], %rd125;
$L__BB5_146:
	ld.shared.u32 	%r170, [%r168+1536];
	setp.eq.s32 	%p87, %r170, 0;
	@%p87 bra 	$L__BB5_148;
	shl.b32 	%r428, %r484, 8;
	add.s32 	%r429, %r428, %r400;
	add.s32 	%r430, %r429, 256;
	mul.wide.u32 	%rd127, %r430, 8;
	add.s64 	%rd128, %rd2, %rd127;
	cvt.u64.u32 	%rd129, %r170;
	atom.global.add.u64 	%rd130, [%rd128+1024], %rd129;
$L__BB5_148:
	add.s32 	%r484, %r484, 2;
$L__BB5_149:
	setp.eq.s32 	%p88, %r17, 0;
	@%p88 bra 	$L__BB5_152;
	shl.b32 	%r431, %r484, 10;
	add.s32 	%r432, %r6, %r431;
	ld.shared.u32 	%r173, [%r432+512];
	setp.eq.s32 	%p89, %r173, 0;
	@%p89 bra 	$L__BB5_152;
	shl.b32 	%r434, %r484, 8;
	add.s32 	%r435, %r434, %r400;
	mul.wide.u32 	%rd131, %r435, 8;
	add.s64 	%rd132, %rd2, %rd131;
	cvt.u64.u32 	%rd133, %r173;
	atom.global.add.u64 	%rd134, [%rd132+1024], %rd133;
$L__BB5_152:
	bar.sync 	0;
	add.s64 	%rd135, %rd135, 1;
	setp.ne.s64 	%p90, %rd135, %rd6;
	@%p90 bra 	$L__BB5_2;
$L__BB5_153:
	ret;

}
	// .globl	_ZN3cub18CUB_300001_SM_10006detail10radix_sort33DeviceRadixSortExclusiveSumKernelINS1_5radix10policy_hubIjiyE10Policy1000EyEEvPT0_
.visible .entry _ZN3cub18CUB_300001_SM_10006detail10radix_sort33DeviceRadixSortExclusiveSumKernelINS1_5radix10policy_hubIjiyE10Policy1000EyEEvPT0_(
	.param .u64 .ptr .align 1 _ZN3cub18CUB_300001_SM_10006detail10radix_sort33DeviceRadixSortExclusiveSumKernelINS1_5radix10policy_hubIjiyE10Policy1000EyEEvPT0__param_0
)
{
	.reg .pred 	%p<4>;
	.reg .b32 	%r<28>;
	.reg .b64 	%rd<54>;
	// demoted variable
	.shared .align 16 .b8 _ZZN3cub18CUB_300001_SM_10006detail10radix_sort33DeviceRadixSortExclusiveSumKernelINS1_5radix10policy_hubIjiyE10Policy1000EyEEvPT0_E12temp_storage[2336];
	ld.param.u64 	%rd5, [_ZN3cub18CUB_300001_SM_10006detail10radix_sort33DeviceRadixSortExclusiveSumKernelINS1_5radix10policy_hubIjiyE10Policy1000EyEEvPT0__param_0];
	cvta.to.global.u64 	%rd6, %rd5;
	mov.u32 	%r3, %ctaid.x;
	shl.b32 	%r4, %r3, 8;
	mov.u32 	%r1, %tid.x;
	setp.gt.u32 	%p1, %r1, 255;
	add.s32 	%r5, %r4, %r1;
	mul.wide.s32 	%rd7, %r5, 8;
	add.s64 	%rd1, %rd6, %rd7;
	@%p1 bra 	$L__BB6_2;
	ld.global.u64 	%rd53, [%rd1];
$L__BB6_2:
	shr.u32 	%r6, %r1, 3;
	add.s32 	%r7, %r6, %r1;
	shl.b32 	%r8, %r7, 3;
	mov.u32 	%r9, _ZZN3cub18CUB_300001_SM_10006detail10radix_sort33DeviceRadixSortExclusiveSumKernelINS1_5radix10policy_hubIjiyE10Policy1000EyEEvPT0_E12temp_storage;
	add.s32 	%r10, %r9, %r8;
	add.s32 	%r2, %r10, 16;
	st.shared.u64 	[%r10+16], %rd53;
	bar.sync 	0;
	setp.gt.u32 	%p2, %r1, 31;
	@%p2 bra 	$L__BB6_4;
	mad.lo.s32 	%r27, %r1, 72, %r9;
	ld.shared.u64 	%rd23, [%r27+16];
	ld.shared.u64 	%rd24, [%r27+24];
	ld.shared.u64 	%rd25, [%r27+32];
	ld.shared.u64 	%rd26, [%r27+40];
	ld.shared.u64 	%rd27, [%r27+48];
	ld.shared.u64 	%rd28, [%r27+56];
	ld.shared.u64 	%rd29, [%r27+64];
	ld.shared.u64 	%rd30, [%r27+72];
	add.s64 	%rd31, %rd24, %rd23;
	add.s64 	%rd32, %rd31, %rd25;
	add.s64 	%rd33, %rd32, %rd26;
	add.s64 	%rd34, %rd33, %rd27;
	add.s64 	%rd35, %rd34, %rd28;
	add.s64 	%rd36, %rd35, %rd29;
	add.s64 	%rd10, %rd36, %rd30;
	mov.b32 	%r11, 1;
	mov.b32 	%r24, 0;
	mov.b32 	%r25, -1;
	// begin inline asm
	{  .reg .u64 r0;  .reg .u32 lo;  .reg .u32 hi;  .reg .pred p;  mov.b64 {lo, hi}, %rd10;  shfl.sync.up.b32 lo|p, lo, %r11, %r24, %r25;  shfl.sync.up.b32 hi|p, hi, %r11, %r24, %r25;  mov.b64 r0, {lo, hi};  @p add.u64 r0, r0, %rd10;  mov.u64 %rd8, r0;}
	// end inline asm
	mov.b32 	%r14, 2;
	// begin inline asm
	{  .reg .u64 r0;  .reg .u32 lo;  .reg .u32 hi;  .reg .pred p;  mov.b64 {lo, hi}, %rd8;  shfl.sync.up.b32 lo|p, lo, %r14, %r24, %r25;  shfl.sync.up.b32 hi|p, hi, %r14, %r24, %r25;  mov.b64 r0, {lo, hi};  @p add.u64 r0, r0, %rd8;  mov.u64 %rd11, r0;}
	// end inline asm
	mov.b32 	%r17, 4;
	// begin inline asm
	{  .reg .u64 r0;  .reg .u32 lo;  .reg .u32 hi;  .reg .pred p;  mov.b64 {lo, hi}, %rd11;  shfl.sync.up.b32 lo|p, lo, %r17, %r24, %r25;  shfl.sync.up.b32 hi|p, hi, %r17, %r24, %r25;  mov.b64 r0, {lo, hi};  @p add.u64 r0, r0, %rd11;  mov.u64 %rd14, r0;}
	// end inline asm
	mov.b32 	%r20, 8;
	// begin inline asm
	{  .reg .u64 r0;  .reg .u32 lo;  .reg .u32 hi;  .reg .pred p;  mov.b64 {lo, hi}, %rd14;  shfl.sync.up.b32 lo|p, lo, %r20, %r24, %r25;  shfl.sync.up.b32 hi|p, hi, %r20, %r24, %r25;  mov.b64 r0, {lo, hi};  @p add.u64 r0, r0, %rd14;  mov.u64 %rd17, r0;}
	// end inline asm
	mov.b32 	%r23, 16;
	// begin inline asm
	{  .reg .u64 r0;  .reg .u32 lo;  .reg .u32 hi;  .reg .pred p;  mov.b64 {lo, hi}, %rd17;  shfl.sync.up.b32 lo|p, lo, %r23, %r24, %r25;  shfl.sync.up.b32 hi|p, hi, %r23, %r24, %r25;  mov.b64 r0, {lo, hi};  @p add.u64 r0, r0, %rd17;  mov.u64 %rd20, r0;}
	// end inline asm
	sub.s64 	%rd37, %rd20, %rd10;
	ld.shared.u64 	%rd38, [%r27+16];
	ld.shared.u64 	%rd39, [%r27+24];
	ld.shared.u64 	%rd40, [%r27+32];
	ld.shared.u64 	%rd41, [%r27+40];
	ld.shared.u64 	%rd42, [%r27+48];
	ld.shared.u64 	%rd43, [%r27+56];
	ld.shared.u64 	%rd44, [%r27+64];
	add.s64 	%rd45, %rd38, %rd37;
	add.s64 	%rd46, %rd39, %rd45;
	add.s64 	%rd47, %rd40, %rd46;
	add.s64 	%rd48, %rd41, %rd47;
	add.s64 	%rd49, %rd42, %rd48;
	add.s64 	%rd50, %rd43, %rd49;
	add.s64 	%rd51, %rd44, %rd50;
	st.shared.u64 	[%r27+16], %rd37;
	st.shared.u64 	[%r27+24], %rd45;
	st.shared.u64 	[%r27+32], %rd46;
	st.shared.u64 	[%r27+40], %rd47;
	st.shared.u64 	[%r27+48], %rd48;
	st.shared.u64 	[%r27+56], %rd49;
	st.shared.u64 	[%r27+64], %rd50;
	st.shared.u64 	[%r27+72], %rd51;
$L__BB6_4:
	setp.gt.u32 	%p3, %r1, 255;
	bar.sync 	0;
	@%p3 bra 	$L__BB6_6;
	ld.shared.u64 	%rd52, [%r2];
	st.global.u64 	[%rd1], %rd52;
$L__BB6_6:
	ret;

}
	// .globl	_ZN3cub18CUB_300001_SM_10006detail10radix_sort29DeviceRadixSortOnesweepKernelINS1_5radix10policy_hubIjiyE10Policy1000ELNS0_9SortOrderE1EjiyiiNS1_21identity_decomposer_tEEEvPT5_SB_PT3_PKSC_PT1_PKSG_PT2_PKSK_T4_iiT6_
.visible .entry _ZN3cub18CUB_300001_SM_10006detail10radix_sort29DeviceRadixSortOnesweepKernelINS1_5radix10policy_hubIjiyE10Policy1000ELNS0_9SortOrderE1EjiyiiNS1_21identity_decomposer_tEEEvPT5_SB_PT3_PKSC_PT1_PKSG_PT2_PKSK_T4_iiT6_(
	.param .u64 .ptr .align 1 _ZN3cub18CUB_300001_SM_10006detail10radix_sort29DeviceRadixSortOnesweepKernelINS1_5radix10policy_hubIjiyE10Policy1000ELNS0_9SortOrderE1EjiyiiNS1_21identity_decomposer_tEEEvPT5_SB_PT3_PKSC_PT1_PKSG_PT2_PKSK_T4_iiT6__param_0,
	.param .u64 .ptr .align 1 _ZN3cub18CUB_300001_SM_10006detail10radix_sort29DeviceRadixSortOnesweepKernelINS1_5radix10policy_hubIjiyE10Policy1000ELNS0_9SortOrderE1EjiyiiNS1_21identity_decomposer_tEEEvPT5_SB_PT3_PKSC_PT1_PKSG_PT2_PKSK_T4_iiT6__param_1,
	.param .u64 .ptr .align 1 _ZN3cub18CUB_300001_SM_10006detail10radix_sort29DeviceRadixSortOnesweepKernelINS1_5radix10policy_hubIjiyE10Policy1000ELNS0_9SortOrderE1EjiyiiNS1_21identity_decomposer_tEEEvPT5_SB_PT3_PKSC_PT1_PKSG_PT2_PKSK_T4_iiT6__param_2,
	.param .u64 .ptr .align 1 _ZN3cub18CUB_300001_SM_10006detail10radix_sort29DeviceRadixSortOnesweepKernelINS1_5radix10policy_hubIjiyE10Policy1000ELNS0_9SortOrderE1EjiyiiNS1_21identity_decomposer_tEEEvPT5_SB_PT3_PKSC_PT1_PKSG_PT2_PKSK_T4_iiT6__param_3,
	.param .u64 .ptr .align 1 _ZN3cub18CUB_300001_SM_10006detail10radix_sort29DeviceRadixSortOnesweepKernelINS1_5radix10policy_hubIjiyE10Policy1000ELNS0_9SortOrderE1EjiyiiNS1_21identity_decomposer_tEEEvPT5_SB_PT3_PKSC_PT1_PKSG_PT2_PKSK_T4_iiT6__param_4,
	.param .u64 .ptr .align 1 _ZN3cub18CUB_300001_SM_10006detail10radix_sort29DeviceRadixSortOnesweepKernelINS1_5radix10policy_hubIjiyE10Policy1000ELNS0_9SortOrderE1EjiyiiNS1_21identity_decomposer_tEEEvPT5_SB_PT3_PKSC_PT1_PKSG_PT2_PKSK_T4_iiT6__param_5,
	.param .u64 .ptr .align 1 _ZN3cub18CUB_300001_SM_10006detail10radix_sort29DeviceRadixSortOnesweepKernelINS1_5radix10policy_hubIjiyE10Policy1000ELNS0_9SortOrderE1EjiyiiNS1_21identity_decomposer_tEEEvPT5_SB_PT3_PKSC_PT1_PKSG_PT2_PKSK_T4_iiT6__param_6,
	.param .u64 .ptr .align 1 _ZN3cub18CUB_300001_SM_10006detail10radix_sort29DeviceRadixSortOnesweepKernelINS1_5radix10policy_hubIjiyE10Policy1000ELNS0_9SortOrderE1EjiyiiNS1_21identity_decomposer_tEEEvPT5_SB_PT3_PKSC_PT1_PKSG_PT2_PKSK_T4_iiT6__param_7,
	.param .u32 _ZN3cub18CUB_300001_SM_10006detail10radix_sort29DeviceRadixSortOnesweepKernelINS1_5radix10policy_hubIjiyE10Policy1000ELNS0_9SortOrderE1EjiyiiNS1_21identity_decomposer_tEEEvPT5_SB_PT3_PKSC_PT1_PKSG_PT2_PKSK_T4_iiT6__param_8,
	.param .u32 _ZN3cub18CUB_300001_SM_10006detail10radix_sort29DeviceRadixSortOnesweepKernelINS1_5radix10policy_hubIjiyE10Policy1000ELNS0_9SortOrderE1EjiyiiNS1_21identity_decomposer_tEEEvPT5_SB_PT3_PKSC_PT1_PKSG_PT2_PKSK_T4_iiT6__param_9,
	.param .u32 _ZN3cub18CUB_300001_SM_10006detail10radix_sort29DeviceRadixSortOnesweepKernelINS1_5radix10policy_hubIjiyE10Policy1000ELNS0_9SortOrderE1EjiyiiNS1_21identity_decomposer_tEEEvPT5_SB_PT3_PKSC_PT1_PKSG_PT2_PKSK_T4_iiT6__param_10,
	.param .align 1 .b8 _ZN3cub18CUB_300001_SM_10006detail10radix_sort29DeviceRadixSortOnesweepKernelINS1_5radix10policy_hubIjiyE10Policy1000ELNS0_9SortOrderE1EjiyiiNS1_21identity_decomposer_tEEEvPT5_SB_PT3_PKSC_PT1_PKSG_PT2_PKSK_T4_iiT6__param_11[1]
)
.maxntid 384
{
	.reg .pred 	%p<205>;
	.reg .b32 	%r<2283>;
	.reg .b64 	%rd<457>;
	// demoted variable
	.shared .align 16 .b8 _ZZN3cub18CUB_300001_SM_10006detail10radix_sort29DeviceRadixSortOnesweepKernelINS1_5radix10policy_hubIjiyE10Policy1000ELNS0_9SortOrderE1EjiyiiNS1_21identity_decomposer_tEEEvPT5_SB_PT3_PKSC_PT1_PKSG_PT2_PKSK_T4_iiT6_E1s[28160];
	ld.param.u64 	%rd43, [_ZN3cub18CUB_300001_SM_10006detail10radix_sort29DeviceRadixSortOnesweepKernelINS1_5radix10policy_hubIjiyE10Policy1000ELNS0_9SortOrderE1EjiyiiNS1_21identity_decomposer_tEEEvPT5_SB_PT3_PKSC_PT1_PKSG_PT2_PKSK_T4_iiT6__param_0];
	ld.param.u64 	%rd44, [_ZN3cub18CUB_300001_SM_10006detail10radix_sort29DeviceRadixSortOnesweepKernelINS1_5radix10policy_hubIjiyE10Policy1000ELNS0_9SortOrderE1EjiyiiNS1_21identity_decomposer_tEEEvPT5_SB_PT3_PKSC_PT1_PKSG_PT2_PKSK_T4_iiT6__param_1];
	ld.param.u64 	%rd47, [_ZN3cub18CUB_300001_SM_10006detail10radix_sort29DeviceRadixSortOnesweepKernelINS1_5radix10policy_hubIjiyE10Policy1000ELNS0_9SortOrderE1EjiyiiNS1_21identity_decomposer_tEEEvPT5_SB_PT3_PKSC_PT1_PKSG_PT2_PKSK_T4_iiT6__param_4];
	ld.param.u64 	%rd50, [_ZN3cub18CUB_300001_SM_10006detail10radix_sort29DeviceRadixSortOnesweepKernelINS1_5radix10policy_hubIjiyE10Policy1000ELNS0_9SortOrderE1EjiyiiNS1_21identity_decomposer_tEEEvPT5_SB_PT3_PKSC_PT1_PKSG_PT2_PKSK_T4_iiT6__param_5];
	cvta.to.global.u64 	%rd1, %rd47;
	cvta.to.global.u64 	%rd2, %rd43;
	cvta.to.global.u64 	%rd3, %rd50;
	mov.u32 	%r1, %tid.x;
	// begin inline asm
	mov.u32 %r443, %laneid;
	// end inline asm
	setp.ne.s32 	%p1, %r1, 0;
	@%p1 bra 	$L__BB7_2;
	cvta.to.global.u64 	%rd51, %rd44;
	atom.global.add.u32 	%r444, [%rd51], 1;
	st.shared.u32 	[_ZZN3cub18CUB_300001_SM_10006detail10radix_sort29DeviceRadixSortOnesweepKernelINS1_5radix10policy_hubIjiyE10Policy1000ELNS0_9SortOrderE1EjiyiiNS1_21identity_decomposer_tEEEvPT5_SB_PT3_PKSC_PT1_PKSG_PT2_PKSK_T4_iiT6_E1s+26112], %r444;
$L__BB7_2:
	ld.param.u32 	%r2078, [_ZN3cub18CUB_300001_SM_10006detail10radix_sort29DeviceRadixSortOnesweepKernelINS1_5radix10policy_hubIjiyE10Policy1000ELNS0_9SortOrderE1EjiyiiNS1_21identity_decomposer_tEEEvPT5_SB_PT3_PKSC_PT1_PKSG_PT2_PKSK_T4_iiT6__param_8];
	bar.sync 	0;
	ld.shared.u32 	%r3, [_ZZN3cub18CUB_300001_SM_10006detail10radix_sort29DeviceRadixSortOnesweepKernelINS1_5radix10policy_hubIjiyE10Policy1000ELNS0_9SortOrderE1EjiyiiNS1_21identity_decomposer_tEEEvPT5_SB_PT3_PKSC_PT1_PKSG_PT2_PKSK_T4_iiT6_E1s+26112];
	mul.lo.s32 	%r445, %r3, 6528;
	add.s32 	%r4, %r445, 6528;
	setp.gt.s32 	%p2, %r4, %r2078;
	cvt.s64.s32 	%rd4, %r445;
	@%p2 bra 	$L__BB7_4;
	and.b32  	%r446, %r1, 31;
	and.b32  	%r447, %r1, 992;
	mul.lo.s32 	%r448, %r447, 17;
	or.b32  	%r449, %r448, %r446;
	cvt.u64.u32 	%rd52, %r449;
	add.s64 	%rd53, %rd52, %rd4;
	shl.b64 	%rd54, %rd53, 2;
	add.s64 	%rd55, %rd3, %rd54;
	ld.global.u32 	%r2165, [%rd55];
	ld.global.u32 	%r2164, [%rd55+128];
	ld.global.u32 	%r2163, [%rd55+256];
	ld.global.u32 	%r2162, [%rd55+384];
	ld.global.u32 	%r2161, [%rd55+512];
	ld.global.u32 	%r2160, [%rd55+640];
	ld.global.u32 	%r2159, [%rd55+768];
	ld.global.u32 	%r2158, [%rd55+896];
	ld.global.u32 	%r2157, [%rd55+1024];
	ld.global.u32 	%r2156, [%rd55+1152];
	ld.global.u32 	%r2155, [%rd55+1280];
	ld.global.u32 	%r2154, [%rd55+1408];
	ld.global.u32 	%r2153, [%rd55+1536];
	ld.global.u32 	%r2152, [%rd55+1664];
	ld.global.u32 	%r2151, [%rd55+1792];
	ld.global.u32 	%r2150, [%rd55+1920];
	ld.global.u32 	%r2149, [%rd55+2048];
	bra.uni 	$L__BB7_38;
$L__BB7_4:
	ld.param.u32 	%r2079, [_ZN3cub18CUB_300001_SM_10006detail10radix_sort29DeviceRadixSortOnesweepKernelINS1_5radix10policy_hubIjiyE10Policy1000ELNS0_9SortOrderE1EjiyiiNS1_21identity_decomposer_tEEEvPT5_SB_PT3_PKSC_PT1_PKSG_PT2_PKSK_T4_iiT6__param_8];
	cvt.u32.u64 	%r451, %rd4;
	sub.s32 	%r22, %r2079, %r451;
	and.b32  	%r452, %r1, 31;
	and.b32  	%r453, %r1, 992;
	mul.lo.s32 	%r454, %r453, 17;
	or.b32  	%r23, %r454, %r452;
	setp.ge.s32 	%p3, %r23, %r22;
	cvt.u64.u32 	%rd56, %r23;
	add.s64 	%rd57, %rd56, %rd4;
	shl.b64 	%rd58, %rd57, 2;
	add.s64 	%rd5, %rd3, %rd58;
	mov.b32 	%r2165, 0;
	@%p3 bra 	$L__BB7_6;
	ld.global.u32 	%r2165, [%rd5];
$L__BB7_6:
	add.s32 	%r456, %r23, 32;
	setp.ge.s32 	%p4, %r456, %r22;
	mov.b32 	%r2164, 0;
	@%p4 bra 	$L__BB7_8;
	ld.global.u32 	%r2164, [%rd5+128];
$L__BB7_8:
	add.s32 	%r458, %r23, 64;
	setp.ge.s32 	%p5, %r458, %r22;
	mov.b32 	%r2163, 0;
	@%p5 bra 	$L__BB7_10;
	ld.global.u32 	%r2163, [%rd5+256];
$L__BB7_10:
	add.s32 	%r460, %r23, 96;
	setp.ge.s32 	%p6, %r460, %r22;
	mov.b32 	%r2162, 0;
	@%p6 bra 	$L__BB7_12;
	ld.global.u32 	%r2162, [%rd5+384];
$L__BB7_12:
	add.s32 	%r462, %r23, 128;
	setp.ge.s32 	%p7, %r462, %r22;
	mov.b32 	%r2161, 0;
	@%p7 bra 	$L__BB7_14;
	ld.global.u32 	%r2161, [%rd5+512];
$L__BB7_14:
	add.s32 	%r464, %r23, 160;
	setp.ge.s32 	%p8, %r464, %r22;
	mov.b32 	%r2160, 0;
	@%p8 bra 	$L__BB7_16;
	ld.global.u32 	%r2160, [%rd5+640];
$L__BB7_16:
	add.s32 	%r466, %r23, 192;
	setp.ge.s32 	%p9, %r466, %r22;
	mov.b32 	%r2159, 0;
	@%p9 bra 	$L__BB7_18;
	ld.global.u32 	%r2159, [%rd5+768];
$L__BB7_18:
	add.s32 	%r468, %r23, 224;
	setp.ge.s32 	%p10, %r468, %r22;
	mov.b32 	%r2158, 0;
	@%p10 bra 	$L__BB7_20;
	ld.global.u32 	%r2158, [%rd5+896];
$L__BB7_20:
	add.s32 	%r470, %r23, 256;
	setp.ge.s32 	%p11, %r470, %r22;
	mov.b32 	%r2157, 0;
	@%p11 bra 	$L__BB7_22;
	ld.global.u32 	%r2157, [%rd5+1024];
$L__BB7_22:
	add.s32 	%r472, %r23, 288;
	setp.ge.s32 	%p12, %r472, %r22;
	mov.b32 	%r2156, 0;
	@%p12 bra 	$L__BB7_24;
	ld.global.u32 	%r2156, [%rd5+1152];
$L__BB7_24:
	add.s32 	%r474, %r23, 320;
	setp.ge.s32 	%p13, %r474, %r22;
	mov.b32 	%r2155, 0;
	@%p13 bra 	$L__BB7_26;
	ld.global.u32 	%r2155, [%rd5+1280];
$L__BB7_26:
	add.s32 	%r476, %r23, 352;
	setp.ge.s32 	%p14, %r476, %r22;
	mov.b32 	%r2154, 0;
	@%p14 bra 	$L__BB7_28;
	ld.global.u32 	%r2154, [%rd5+1408];
$L__BB7_28:
	add.s32 	%r478, %r23, 384;
	setp.ge.s32 	%p15, %r478, %r22;
	mov.b32 	%r2153, 0;
	@%p15 bra 	$L__BB7_30;
	ld.global.u32 	%r2153, [%rd5+1536];
$L__BB7_30:
	add.s32 	%r480, %r23, 416;
	setp.ge.s32 	%p16, %r480, %r22;
	mov.b32 	%r2152, 0;
	@%p16 bra 	$L__BB7_32;
	ld.global.u32 	%r2152, [%rd5+1664];
$L__BB7_32:
	add.s32 	%r482, %r23, 448;
	setp.ge.s32 	%p17, %r482, %r22;
	mov.b32 	%r2151, 0;
	@%p17 bra 	$L__BB7_34;
	ld.global.u32 	%r2151, [%rd5+1792];
$L__BB7_34:
	add.s32 	%r484, %r23, 480;
	setp.ge.s32 	%p18, %r484, %r22;
	mov.b32 	%r2150, 0;
	@%p18 bra 	$L__BB7_36;
	ld.global.u32 	%r2150, [%rd5+1920];
$L__BB7_36:
	add.s32 	%r486, %r23, 512;
	setp.ge.s32 	%p19, %r486, %r22;
	mov.b32 	%r2149, 0;
	@%p19 bra 	$L__BB7_38;
	ld.global.u32 	%r2149, [%rd5+2048];
$L__BB7_38:
	ld.param.u32 	%r2131, [_ZN3cub18CUB_300001_SM_10006detail10radix_sort29DeviceRadixSortOnesweepKernelINS1_5radix10policy_hubIjiyE10Policy1000ELNS0_9SortOrderE1EjiyiiNS1_21identity_decomposer_tEEEvPT5_SB_PT3_PKSC_PT1_PKSG_PT2_PKSK_T4_iiT6__param_10];
	mov.b32 	%r487, -1;
	shl.b32 	%r488, %r487, %r2131;
	not.b32 	%r74, %r488;
	shr.u32 	%r75, %r1, 5;
	shl.b32 	%r489, %r75, 10;
	mov.u32 	%r490, _ZZN3cub18CUB_300001_SM_10006detail10radix_sort29DeviceRadixSortOnesweepKernelINS1_5radix10policy_hubIjiyE10Policy1000ELNS0_9SortOrderE1EjiyiiNS1_21identity_decomposer_tEEEvPT5_SB_PT3_PKSC_PT1_PKSG_PT2_PKSK_T4_iiT6_E1s;
	add.s32 	%r76, %r490, %r489;
	setp.gt.s32 	%p20, %r443, 255;
	@%p20 bra 	$L__BB7_51;
	max.s32 	%r491, %r443, 224;
	sub.s32 	%r492, %r491, %r443;
	add.s32 	%r493, %r492, 31;
	shr.u32 	%r494, %r493, 5;
	add.s32 	%r77, %r494, 1;
	and.b32  	%r78, %r77, 15;
	setp.lt.u32 	%p21, %r493, 480;
	mov.u32 	%r2169, %r443;
	@%p21 bra 	$L__BB7_42;
	and.b32  	%r495, %r77, 268435440;
	neg.s32 	%r2167, %r495;
	shl.b32 	%r497, %r443, 2;
	add.s32 	%r498, %r489, %r497;
	add.s32 	%r500, %r498, %r490;
	add.s32 	%r2166, %r500, 1024;
	mov.u32 	%r2169, %r443;
$L__BB7_41:
	.pragma "nounroll";
	mov.b32 	%r501, 0;
	st.shared.u32 	[%r2166+-1024], %r501;
	st.shared.u32 	[%r2166+-896], %r501;
	st.shared.u32 	[%r2166+-768], %r501;
	st.shared.u32 	[%r2166+-640], %r501;
	st.shared.u32 	[%r2166+-512], %r501;
	st.shared.u32 	[%r2166+-384], %r501;
	st.shared.u32 	[%r2166+-256], %r501;
	st.shared.u32 	[%r2166+-128], %r501;
	st.shared.u32 	[%r2166], %r501;
	st.shared.u32 	[%r2166+128], %r501;
	st.shared.u32 	[%r2166+256], %r501;
	st.shared.u32 	[%r2166+384], %r501;
	st.shared.u32 	[%r2166+512], %r501;
	st.shared.u32 	[%r2166+640], %r501;
	st.shared.u32 	[%r2166+768], %r501;
	st.shared.u32 	[%r2166+896], %r501;
	add.s32 	%r2169, %r2169, 512;
	add.s32 	%r2167, %r2167, 16;
	add.s32 	%r2166, %r2166, 2048;
	setp.ne.s32 	%p22, %r2167, 0;
	@%p22 bra 	$L__BB7_41;
$L__BB7_42:
	setp.eq.s32 	%p23, %r78, 0;
	@%p23 bra 	$L__BB7_51;
	and.b32  	%r88, %r77, 7;
	setp.lt.u32 	%p24, %r78, 8;
	@%p24 bra 	$L__BB7_45;
	shl.b32 	%r502, %r2169, 2;
	add.s32 	%r503, %r76, %r502;
	mov.b32 	%r504, 0;
	st.shared.u32 	[%r503], %r504;
	st.shared.u32 	[%r503+128], %r504;
	st.shared.u32 	[%r503+256], %r504;
	st.shared.u32 	[%r503+384], %r504;
	st.shared.u32 	[%r503+512], %r504;
	st.shared.u32 	[%r503+640], %r504;
	st.shared.u32 	[%r503+768], %r504;
	st.shared.u32 	[%r503+896], %r504;
	add.s32 	%r2169, %r2169, 256;
$L__BB7_45:
	setp.eq.s32 	%p25, %r88, 0;
	@%p25 bra 	$L__BB7_51;
	and.b32  	%r91, %r77, 3;
	setp.lt.u32 	%p26, %r88, 4;
	@%p26 bra 	$L__BB7_48;
	shl.b32 	%r505, %r2169, 2;
	add.s32 	%r506, %r76, %r505;
	mov.b32 	%r507, 0;
	st.shared.u32 	[%r506], %r507;
	st.shared.u32 	[%r506+128], %r507;
	st.shared.u32 	[%r506+256], %r507;
	st.shared.u32 	[%r506+384], %r507;
	add.s32 	%r2169, %r2169, 128;
$L__BB7_48:
	setp.eq.s32 	%p27, %r91, 0;
	@%p27 bra 	$L__BB7_51;
	shl.b32 	%r509, %r2169, 2;
	add.s32 	%r510, %r489, %r509;
	add.s32 	%r2173, %r490, %r510;
	neg.s32 	%r2172, %r91;
$L__BB7_50:
	.pragma "nounroll";
	mov.b32 	%r512, 0;
	st.shared.u32 	[%r2173], %r512;
	add.s32 	%r2173, %r2173, 128;
	add.s32 	%r2172, %r2172, 1;
	setp.ne.s32 	%p28, %r2172, 0;
	@%p28 bra 	$L__BB7_50;
$L__BB7_51:
	ld.param.u32 	%r2094, [_ZN3cub18CUB_300001_SM_10006detail10radix_sort29DeviceRadixSortOnesweepKernelINS1_5radix10policy_hubIjiyE10Policy1000ELNS0_9SortOrderE1EjiyiiNS1_21identity_decomposer_tEEEvPT5_SB_PT3_PKSC_PT1_PKSG_PT2_PKSK_T4_iiT6__param_9];
	bar.warp.sync 	-1;
	not.b32 	%r514, %r2165;
	shr.u32 	%r515, %r514, %r2094;
	and.b32  	%r100, %r515, %r74;
	shl.b32 	%r516, %r100, 2;
	add.s32 	%r517, %r76, %r516;
	atom.shared.add.u32 	%r518, [%r517], 1;
	not.b32 	%r2227, %r2164;
	shr.u32 	%r520, %r2227, %r2094;
	and.b32  	%r521, %r520, %r74;
	shl.b32 	%r522, %r521, 2;
	add.s32 	%r523, %r76, %r522;
	atom.shared.add.u32 	%r524, [%r523], 1;
	not.b32 	%r2226, %r2163;
	shr.u32 	%r526, %r2226, %r2094;
	and.b32  	%r527, %r526, %r74;
	shl.b32 	%r528, %r527, 2;
	add.s32 	%r529, %r76, %r528;
	atom.shared.add.u32 	%r530, [%r529], 1;
	not.b32 	%r2225, %r2162;
	shr.u32 	%r532, %r2225, %r2094;
	and.b32  	%r533, %r532, %r74;
	shl.b32 	%r534, %r533, 2;
	add.s32 	%r535, %r76, %r534;
	atom.shared.add.u32 	%r536, [%r535], 1;
	not.b32 	%r537, %r2161;
	shr.u32 	%r538, %r537, %r2094;
	and.b32  	%r539, %r538, %r74;
	shl.b32 	%r540, %r539, 2;
	add.s32 	%r541, %r76, %r540;
	atom.shared.add.u32 	%r542, [%r541], 1;
	not.b32 	%r543, %r2160;
	shr.u32 	%r544, %r543, %r2094;
	and.b32  	%r545, %r544, %r74;
	shl.b32 	%r546, %r545, 2;
	add.s32 	%r547, %r76, %r546;
	atom.shared.add.u32 	%r548, [%r547], 1;
	not.b32 	%r549, %r2159;
	shr.u32 	%r550, %r549, %r2094;
	and.b32  	%r551, %r550, %r74;
	shl.b32 	%r552, %r551, 2;
	add.s32 	%r553, %r76, %r552;
	atom.shared.add.u32 	%r554, [%r553], 1;
	not.b32 	%r555, %r2158;
	shr.u32 	%r556, %r555, %r2094;
	and.b32  	%r557, %r556, %r74;
	shl.b32 	%r558, %r557, 2;
	add.s32 	%r559, %r76, %r558;
	atom.shared.add.u32 	%r560, [%r559], 1;
	not.b32 	%r561, %r2157;
	shr.u32 	%r562, %r561, %r2094;
	and.b32  	%r563, %r562, %r74;
	shl.b32 	%r564, %r563, 2;
	add.s32 	%r565, %r76, %r564;
	atom.shared.add.u32 	%r566, [%r565], 1;
	not.b32 	%r567, %r2156;
	shr.u32 	%r568, %r567, %r2094;
	and.b32  	%r569, %r568, %r74;
	shl.b32 	%r570, %r569, 2;
	add.s32 	%r571, %r76, %r570;
	atom.shared.add.u32 	%r572, [%r571], 1;
	not.b32 	%r573, %r2155;
	shr.u32 	%r574, %r573, %r2094;
	and.b32  	%r575, %r574, %r74;
	shl.b32 	%r576, %r575, 2;
	add.s32 	%r577, %r76, %r576;
	atom.shared.add.u32 	%r578, [%r577], 1;
	not.b32 	%r579, %r2154;
	shr.u32 	%r580, %r579, %r2094;
	and.b32  	%r581, %r580, %r74;
	shl.b32 	%r582, %r581, 2;
	add.s32 	%r583, %r76, %r582;
	atom.shared.add.u32 	%r584, [%r583], 1;
	not.b32 	%r585, %r2153;
	shr.u32 	%r586, %r585, %r2094;
	and.b32  	%r587, %r586, %r74;
	shl.b32 	%r588, %r587, 2;
	add.s32 	%r589, %r76, %r588;
	atom.shared.add.u32 	%r590, [%r589], 1;
	not.b32 	%r591, %r2152;
	shr.u32 	%r592, %r591, %r2094;
	and.b32  	%r593, %r592, %r74;
	shl.b32 	%r594, %r593, 2;
	add.s32 	%r595, %r76, %r594;
	atom.shared.add.u32 	%r596, [%r595], 1;
	not.b32 	%r597, %r2151;
	shr.u32 	%r598, %r597, %r2094;
	and.b32  	%r599, %r598, %r74;
	shl.b32 	%r600, %r599, 2;
	add.s32 	%r601, %r76, %r600;
	atom.shared.add.u32 	%r602, [%r601], 1;
	not.b32 	%r603, %r2150;
	shr.u32 	%r604, %r603, %r2094;
	and.b32  	%r605, %r604, %r74;
	shl.b32 	%r606, %r605, 2;
	add.s32 	%r607, %r76, %r606;
	atom.shared.add.u32 	%r608, [%r607], 1;
	not.b32 	%r2212, %r2149;
	shr.u32 	%r610, %r2212, %r2094;
	and.b32  	%r611, %r610, %r74;
	shl.b32 	%r612, %r611, 2;
	add.s32 	%r613, %r76, %r612;
	atom.shared.add.u32 	%r614, [%r613], 1;
	bar.sync 	0;
	setp.gt.u32 	%p29, %r1, 255;
	shl.b32 	%r615, %r1, 2;
	add.s32 	%r101, %r490, %r615;
	mov.b32 	%r2174, 0;
	@%p29 bra 	$L__BB7_53;
	ld.shared.u32 	%r617, [%r101];
	mov.b32 	%r618, 0;
	st.shared.u32 	[%r101], %r618;
	ld.shared.u32 	%r619, [%r101+1024];
	st.shared.u32 	[%r101+1024], %r617;
	add.s32 	%r620, %r619, %r617;
	ld.shared.u32 	%r621, [%r101+2048];
	st.shared.u32 	[%r101+2048], %r620;
	add.s32 	%r622, %r621, %r620;
	ld.shared.u32 	%r623, [%r101+3072];
	st.shared.u32 	[%r101+3072], %r622;
	add.s32 	%r624, %r623, %r622;
	ld.shared.u32 	%r625, [%r101+4096];
	st.shared.u32 	[%r101+4096], %r624;
	add.s32 	%r626, %r625, %r624;
	ld.shared.u32 	%r627, [%r101+5120];
	st.shared.u32 	[%r101+5120], %r626;
	add.s32 	%r628, %r627, %r626;
	ld.shared.u32 	%r629, [%r101+6144];
	st.shared.u32 	[%r101+6144], %r628;
	add.s32 	%r630, %r629, %r628;
	ld.shared.u32 	%r631, [%r101+7168];
	st.shared.u32 	[%r101+7168], %r630;
	add.s32 	%r632, %r631, %r630;
	ld.shared.u32 	%r633, [%r101+8192];
	st.shared.u32 	[%r101+8192], %r632;
	add.s32 	%r634, %r633, %r632;
	ld.shared.u32 	%r635, [%r101+9216];
	st.shared.u32 	[%r101+9216], %r634;
	add.s32 	%r636, %r635, %r634;
	ld.shared.u32 	%r637, [%r101+10240];
	st.shared.u32 	[%r101+10240], %r636;
	add.s32 	%r638, %r637, %r636;
	ld.shared.u32 	%r639, [%r101+11264];
	st.shared.u32 	[%r101+11264], %r638;
	add.s32 	%r2174, %r639, %r638;
$L__BB7_53:
	setp.gt.u32 	%p30, %r1, 255;
	shl.b32 	%r640, %r3, 8;
	add.s32 	%r641, %r640, %r1;
	mul.wide.s32 	%rd59, %r641, 4;
	add.s64 	%rd6, %rd2, %rd59;
	@%p30 bra 	$L__BB7_55;
	or.b32  	%r642, %r2174, 1073741824;
	st.volatile.global.u32 	[%rd6], %r642;
$L__BB7_55:
	ld.param.u64 	%rd442, [_ZN3cub18CUB_300001_SM_10006detail10radix_sort29DeviceRadixSortOnesweepKernelINS1_5radix10policy_hubIjiyE10Policy1000ELNS0_9SortOrderE1EjiyiiNS1_21identity_decomposer_tEEEvPT5_SB_PT3_PKSC_PT1_PKSG_PT2_PKSK_T4_iiT6__param_7];
	not.b32 	%r2223, %r2160;
	not.b32 	%r2224, %r2161;
	not.b32 	%r2222, %r2159;
	not.b32 	%r2221, %r2158;
	not.b32 	%r2228, %r2165;
	not.b32 	%r2218, %r2155;
	not.b32 	%r2220, %r2157;
	not.b32 	%r2217, %r2154;
	not.b32 	%r2219, %r2156;
	not.b32 	%r2215, %r2152;
	not.b32 	%r2216, %r2153;
	not.b32 	%r2213, %r2150;
	not.b32 	%r2214, %r2151;
	setp.lt.u32 	%p31, %r1, 256;
	setp.eq.s32 	%p32, %r2174, 6528;
	and.pred  	%p33, %p31, %p32;
	selp.u32 	%r643, 1, 0, %p33;
	{ 
	.reg .pred 	%p1; 
	.reg .pred 	%p2; 
	setp.ne.u32 	%p1, %r643, 0; 
	bar.red.or.pred 	%p2, 0, %p1; 
	selp.u32 	%r644, 1, 0, %p2; 
	}
	setp.eq.s32 	%p34, %r644, 0;
	and.b32  	%r645, %r1, 992;
	and.b32  	%r646, %r1, 31;
	mul.lo.s32 	%r647, %r645, 17;
	or.b32  	%r648, %r647, %r646;
	cvt.u64.u32 	%rd7, %r648;
	mul.lo.s32 	%r649, %r3, 6528;
	cvt.s64.s32 	%rd60, %r649;
	add.s64 	%rd61, %rd7, %rd60;
	cvta.to.global.u64 	%rd62, %rd442;
	shl.b64 	%rd63, %rd61, 2;
	add.s64 	%rd8, %rd62, %rd63;
	cvt.u64.u32 	%rd9, %r1;
	@%p34 bra 	$L__BB7_175;
	setp.gt.u32 	%p35, %r1, 255;
	shl.b32 	%r650, %r1, 3;
	mov.u32 	%r651, _ZZN3cub18CUB_300001_SM_10006detail10radix_sort29DeviceRadixSortOnesweepKernelINS1_5radix10policy_hubIjiyE10Policy1000ELNS0_9SortOrderE1EjiyiiNS1_21identity_decomposer_tEEEvPT5_SB_PT3_PKSC_PT1_PKSG_PT2_PKSK_T4_iiT6_E1s;
	add.s32 	%r652, %r651, %r650;
	add.s32 	%r121, %r652, 26112;
	@%p35 bra 	$L__BB7_64;
	ld.param.u64 	%rd436, [_ZN3cub18CUB_300001_SM_10006detail10radix_sort29DeviceRadixSortOnesweepKernelINS1_5radix10policy_hubIjiyE10Policy1000ELNS0_9SortOrderE1EjiyiiNS1_21identity_decomposer_tEEEvPT5_SB_PT3_PKSC_PT1_PKSG_PT2_PKSK_T4_iiT6__param_3];
	cvta.to.global.u64 	%rd64, %rd436;
	shl.b64 	%rd65, %rd9, 3;
	add.s64 	%rd66, %rd64, %rd65;
	ld.global.u64 	%rd67, [%rd66];
	setp.gt.u32 	%p36, %r1, %r100;
	selp.b64 	%rd68, 6528, 0, %p36;
	sub.s64 	%rd455, %rd67, %rd68;
	st.shared.u64 	[%r121], %rd455;
	setp.lt.s32 	%p37, %r3, 1;
	mov.u32 	%r2178, %r2174;
	@%p37 bra 	$L__BB7_63;
	mov.b32 	%r2176, -1;
	mov.u32 	%r2175, %r3;
	mov.u32 	%r2178, %r2174;
$L__BB7_59:
	ld.param.u64 	%rd429, [_ZN3cub18CUB_300001_SM_10006detail10radix_sort29DeviceRadixSortOnesweepKernelINS1_5radix10policy_hubIjiyE10Policy1000ELNS0_9SortOrderE1EjiyiiNS1_21identity_decomposer_tEEEvPT5_SB_PT3_PKSC_PT1_PKSG_PT2_PKSK_T4_iiT6__param_0];
	add.s32 	%r125, %r2175, -1;
	shl.b32 	%r654, %r125, 8;
	add.s32 	%r655, %r654, %r1;
	cvta.to.global.u64 	%rd69, %rd429;
	mul.wide.s32 	%rd70, %r655, 4;
	add.s64 	%rd11, %rd69, %rd70;
$L__BB7_60:
	membar.cta;
	ld.volatile.global.u32 	%r126, [%rd11];
	setp.eq.s32 	%p38, %r126, 0;
	@%p38 bra 	$L__BB7_60;
	and.b32  	%r656, %r126, 1073741823;
	add.s32 	%r2178, %r656, %r2178;
	setp.gt.s32 	%p39, %r126, -1;
	vote.sync.ballot.b32 	%r2176, %p39, %r2176;
	setp.gt.u32 	%p41, %r2175, 1;
	and.pred  	%p42, %p39, %p41;
	mov.u32 	%r2175, %r125;
	@%p42 bra 	$L__BB7_59;
	ld.shared.u64 	%rd455, [%r121];
$L__BB7_63:
	or.b32  	%r657, %r2178, -2147483648;
	st.volatile.global.u32 	[%rd6], %r657;
	sub.s32 	%r658, %r2178, %r2174;
	cvt.s64.s32 	%rd71, %r658;
	add.s64 	%rd72, %rd455, %rd71;
	st.shared.u64 	[%r121], %rd72;
$L__BB7_64:
	ld.param.u32 	%r2080, [_ZN3cub18CUB_300001_SM_10006detail10radix_sort29DeviceRadixSortOnesweepKernelINS1_5radix10policy_hubIjiyE10Policy1000ELNS0_9SortOrderE1EjiyiiNS1_21identity_decomposer_tEEEvPT5_SB_PT3_PKSC_PT1_PKSG_PT2_PKSK_T4_iiT6__param_8];
	ld.param.u64 	%rd432, [_ZN3cub18CUB_300001_SM_10006detail10radix_sort29DeviceRadixSortOnesweepKernelINS1_5radix10policy_hubIjiyE10Policy1000ELNS0_9SortOrderE1EjiyiiNS1_21identity_decomposer_tEEEvPT5_SB_PT3_PKSC_PT1_PKSG_PT2_PKSK_T4_iiT6__param_2];
	setp.gt.u32 	%p43, %r1, 255;
	setp.lt.s32 	%p44, %r4, %r2080;
	setp.eq.s64 	%p45, %rd432, 0;
	or.pred  	%p46, %p45, %p44;
	or.pred  	%p47, %p43, %p46;
	@%p47 bra 	$L__BB7_66;
	ld.param.u64 	%rd433, [_ZN3cub18CUB_300001_SM_10006detail10radix_sort29DeviceRadixSortOnesweepKernelINS1_5radix10policy_hubIjiyE10Policy1000ELNS0_9SortOrderE1EjiyiiNS1_21identity_decomposer_tEEEvPT5_SB_PT3_PKSC_PT1_PKSG_PT2_PKSK_T4_iiT6__param_2];
	ld.shared.u64 	%rd73, [%r121];
	setp.gt.u32 	%p48, %r1, %r100;
	selp.b64 	%rd74, 6528, 0, %p48;
	cvt.s64.s32 	%rd75, %r2174;
	add.s64 	%rd76, %rd74, %rd75;
	add.s64 	%rd77, %rd76, %rd73;
	cvta.to.global.u64 	%rd78, %rd433;
	shl.b64 	%rd79, %rd9, 3;
	add.s64 	%rd80, %rd78, %rd79;
	st.global.u64 	[%rd80], %rd77;
$L__BB7_66:
	ld.param.u32 	%r2081, [_ZN3cub18CUB_300001_SM_10006detail10radix_sort29DeviceRadixSortOnesweepKernelINS1_5radix10policy_hubIjiyE10Policy1000ELNS0_9SortOrderE1EjiyiiNS1_21identity_decomposer_tEEEvPT5_SB_PT3_PKSC_PT1_PKSG_PT2_PKSK_T4_iiT6__param_8];
	setp.gt.s32 	%p49, %r4, %r2081;
	bar.sync 	0;
	shl.b32 	%r659, %r100, 3;
	add.s32 	%r661, %r651, %r659;
	ld.shared.u64 	%rd14, [%r661+26112];
	@%p49 bra 	$L__BB7_68;
	add.s64 	%rd81, %rd14, %rd7;
	shl.b64 	%rd82, %rd81, 2;
	add.s64 	%rd83, %rd1, %rd82;
	st.global.u32 	[%rd83], %r2165;
	st.global.u32 	[%rd83+128], %r2164;
	st.global.u32 	[%rd83+256], %r2163;
	st.global.u32 	[%rd83+384], %r2162;
	st.global.u32 	[%rd83+512], %r2161;
	st.global.u32 	[%rd83+640], %r2160;
	st.global.u32 	[%rd83+768], %r2159;
	st.global.u32 	[%rd83+896], %r2158;
	st.global.u32 	[%rd83+1024], %r2157;
	st.global.u32 	[%rd83+1152], %r2156;
	st.global.u32 	[%rd83+1280], %r2155;
	st.global.u32 	[%rd83+1408], %r2154;
	st.global.u32 	[%rd83+1536], %r2153;
	st.global.u32 	[%rd83+1664], %r2152;
	st.global.u32 	[%rd83+1792], %r2151;
	st.global.u32 	[%rd83+1920], %r2150;
	st.global.u32 	[%rd83+2048], %r2149;
	bra.uni 	$L__BB7_102;
$L__BB7_68:
	ld.param.u32 	%r2082, [_ZN3cub18CUB_300001_SM_10006detail10radix_sort29DeviceRadixSortOnesweepKernelINS1_5radix10policy_hubIjiyE10Policy1000ELNS0_9SortOrderE1EjiyiiNS1_21identity_decomposer_tEEEvPT5_SB_PT3_PKSC_PT1_PKSG_PT2_PKSK_T4_iiT6__param_8];
	cvt.u32.u64 	%r662, %rd7;
	mad.lo.s32 	%r130, %r3, -6528, %r2082;
	setp.ge.s32 	%p50, %r662, %r130;
	add.s64 	%rd84, %rd14, %rd7;
	shl.b64 	%rd85, %rd84, 2;
	add.s64 	%rd15, %rd1, %rd85;
	@%p50 bra 	$L__BB7_70;
	st.global.u32 	[%rd15], %r2165;
$L__BB7_70:
	add.s32 	%r664, %r662, 32;
	setp.ge.s32 	%p51, %r664, %r130;
	@%p51 bra 	$L__BB7_72;
	st.global.u32 	[%rd15+128], %r2164;
$L__BB7_72:
	add.s32 	%r666, %r662, 64;
	setp.ge.s32 	%p52, %r666, %r130;
	@%p52 bra 	$L__BB7_74;
	st.global.u32 	[%rd15+256], %r2163;
$L__BB7_74:
	add.s32 	%r668, %r662, 96;
	setp.ge.s32 	%p53, %r668, %r130;
	@%p53 bra 	$L__BB7_76;
	st.global.u32 	[%rd15+384], %r2162;
$L__BB7_76:
	add.s32 	%r670, %r662, 128;
	setp.ge.s32 	%p54, %r670, %r130;
	@%p54 bra 	$L__BB7_78;
	st.global.u32 	[%rd15+512], %r2161;
$L__BB7_78:
	add.s32 	%r672, %r662, 160;
	setp.ge.s32 	%p55, %r672, %r130;
	@%p55 bra 	$L__BB7_80;
	st.global.u32 	[%rd15+640], %r2160;
$L__BB7_80:
	add.s32 	%r674, %r662, 192;
	setp.ge.s32 	%p56, %r674, %r130;
	@%p56 bra 	$L__BB7_82;
	st.global.u32 	[%rd15+768], %r2159;
$L__BB7_82:
	add.s32 	%r676, %r662, 224;
	setp.ge.s32 	%p57, %r676, %r130;
	@%p57 bra 	$L__BB7_84;
	st.global.u32 	[%rd15+896], %r2158;
$L__BB7_84:
	add.s32 	%r678, %r662, 256;
	setp.ge.s32 	%p58, %r678, %r130;
	@%p58 bra 	$L__BB7_86;
	st.global.u32 	[%rd15+1024], %r2157;
$L__BB7_86:
	add.s32 	%r680, %r662, 288;
	setp.ge.s32 	%p59, %r680, %r130;
	@%p59 bra 	$L__BB7_88;
	st.global.u32 	[%rd15+1152], %r2156;
$L__BB7_88:
	add.s32 	%r682, %r662, 320;
	setp.ge.s32 	%p60, %r682, %r130;
	@%p60 bra 	$L__BB7_90;
	st.global.u32 	[%rd15+1280], %r2155;
$L__BB7_90:
	add.s32 	%r684, %r662, 352;
	setp.ge.s32 	%p61, %r684, %r130;
	@%p61 bra 	$L__BB7_92;
	st.global.u32 	[%rd15+1408], %r2154;
$L__BB7_92:
	add.s32 	%r686, %r662, 384;
	setp.ge.s32 	%p62, %r686, %r130;
	@%p62 bra 	$L__BB7_94;
	st.global.u32 	[%rd15+1536], %r2153;
$L__BB7_94:
	add.s32 	%r688, %r662, 416;
	setp.ge.s32 	%p63, %r688, %r130;
	@%p63 bra 	$L__BB7_96;
	st.global.u32 	[%rd15+1664], %r2152;
$L__BB7_96:
	add.s32 	%r690, %r662, 448;
	setp.ge.s32 	%p64, %r690, %r130;
	@%p64 bra 	$L__BB7_98;
	st.global.u32 	[%rd15+1792], %r2151;
$L__BB7_98:
	add.s32 	%r692, %r662, 480;
	setp.ge.s32 	%p65, %r692, %r130;
	@%p65 bra 	$L__BB7_100;
	st.global.u32 	[%rd15+1920], %r2150;
$L__BB7_100:
	add.s32 	%r694, %r662, 512;
	setp.ge.s32 	%p66, %r694, %r130;
	@%p66 bra 	$L__BB7_102;
	st.global.u32 	[%rd15+2048], %r2149;
$L__BB7_102:
	ld.param.u32 	%r2083, [_ZN3cub18CUB_300001_SM_10006detail10radix_sort29DeviceRadixSortOnesweepKernelINS1_5radix10policy_hubIjiyE10Policy1000ELNS0_9SortOrderE1EjiyiiNS1_21identity_decomposer_tEEEvPT5_SB_PT3_PKSC_PT1_PKSG_PT2_PKSK_T4_iiT6__param_8];
	setp.gt.s32 	%p67, %r4, %r2083;
	@%p67 bra 	$L__BB7_104;
	ld.global.u32 	%r2211, [%rd8];
	ld.global.u32 	%r2210, [%rd8+128];
	ld.global.u32 	%r2209, [%rd8+256];
	ld.global.u32 	%r2208, [%rd8+384];
	ld.global.u32 	%r2207, [%rd8+512];
	ld.global.u32 	%r2206, [%rd8+640];
	ld.global.u32 	%r2205, [%rd8+768];
	ld.global.u32 	%r2204, [%rd8+896];
	ld.global.u32 	%r2203, [%rd8+1024];
	ld.global.u32 	%r2202, [%rd8+1152];
	ld.global.u32 	%r2201, [%rd8+1280];
	ld.global.u32 	%r2200, [%rd8+1408];
	ld.global.u32 	%r2199, [%rd8+1536];
	ld.global.u32 	%r2198, [%rd8+1664];
	ld.global.u32 	%r2197, [%rd8+1792];
	ld.global.u32 	%r2196, [%rd8+1920];
	ld.global.u32 	%r2195, [%rd8+2048];
	bra.uni 	$L__BB7_138;
$L__BB7_104:
	ld.param.u32 	%r2084, [_ZN3cub18CUB_300001_SM_10006detail10radix_sort29DeviceRadixSortOnesweepKernelINS1_5radix10policy_hubIjiyE10Policy1000ELNS0_9SortOrderE1EjiyiiNS1_21identity_decomposer_tEEEvPT5_SB_PT3_PKSC_PT1_PKSG_PT2_PKSK_T4_iiT6__param_8];
	cvt.u32.u64 	%r696, %rd7;
	sub.s32 	%r148, %r2084, %r649;
	setp.ge.s32 	%p68, %r696, %r148;
	@%p68 bra 	$L__BB7_106;
	ld.global.u32 	%r2211, [%rd8];
$L__BB7_106:
	add.s32 	%r700, %r696, 32;
	setp.ge.s32 	%p69, %r700, %r148;
	@%p69 bra 	$L__BB7_108;
	ld.global.u32 	%r2210, [%rd8+128];
$L__BB7_108:
	add.s32 	%r703, %r696, 64;
	setp.ge.s32 	%p70, %r703, %r148;
	@%p70 bra 	$L__BB7_110;
	ld.global.u32 	%r2209, [%rd8+256];
$L__BB7_110:
	add.s32 	%r706, %r696, 96;
	setp.ge.s32 	%p71, %r706, %r148;
	@%p71 bra 	$L__BB7_112;
	ld.global.u32 	%r2208, [%rd8+384];
$L__BB7_112:
	add.s32 	%r709, %r696, 128;
	setp.ge.s32 	%p72, %r709, %r148;
	@%p72 bra 	$L__BB7_114;
	ld.global.u32 	%r2207, [%rd8+512];
$L__BB7_114:
	add.s32 	%r712, %r696, 160;
	setp.ge.s32 	%p73, %r712, %r148;
	@%p73 bra 	$L__BB7_116;
	ld.global.u32 	%r2206, [%rd8+640];
$L__BB7_116:
	add.s32 	%r715, %r696, 192;
	setp.ge.s32 	%p74, %r715, %r148;
	@%p74 bra 	$L__BB7_118;
	ld.global.u32 	%r2205, [%rd8+768];
$L__BB7_118:
	add.s32 	%r718, %r696, 224;
	setp.ge.s32 	%p75, %r718, %r148;
	@%p75 bra 	$L__BB7_120;
	ld.global.u32 	%r2204, [%rd8+896];
$L__BB7_120:
	add.s32 	%r721, %r696, 256;
	setp.ge.s32 	%p76, %r721, %r148;
	@%p76 bra 	$L__BB7_122;
	ld.global.u32 	%r2203, [%rd8+1024];
$L__BB7_122:
	add.s32 	%r724, %r696, 288;
	setp.ge.s32 	%p77, %r724, %r148;
	@%p77 bra 	$L__BB7_124;
	ld.global.u32 	%r2202, [%rd8+1152];
$L__BB7_124:
	add.s32 	%r727, %r696, 320;
	setp.ge.s32 	%p78, %r727, %r148;
	@%p78 bra 	$L__BB7_126;
	ld.global.u32 	%r2201, [%rd8+1280];
$L__BB7_126:
	add.s32 	%r730, %r696, 352;
	setp.ge.s32 	%p79, %r730, %r148;
	@%p79 bra 	$L__BB7_128;
	ld.global.u32 	%r2200, [%rd8+1408];
$L__BB7_128:
	add.s32 	%r733, %r696, 384;
	setp.ge.s32 	%p80, %r733, %r148;
	@%p80 bra 	$L__BB7_130;
	ld.global.u32 	%r2199, [%rd8+1536];
$L__BB7_130:
	add.s32 	%r736, %r696, 416;
	setp.ge.s32 	%p81, %r736, %r148;
	@%p81 bra 	$L__BB7_132;
	ld.global.u32 	%r2198, [%rd8+1664];
$L__BB7_132:
	add.s32 	%r739, %r696, 448;
	setp.ge.s32 	%p82, %r739, %r148;
	@%p82 bra 	$L__BB7_134;
	ld.global.u32 	%r2197, [%rd8+1792];
$L__BB7_134:
	add.s32 	%r742, %r696, 480;
	setp.ge.s32 	%p83, %r742, %r148;
	@%p83 bra 	$L__BB7_136;
	ld.global.u32 	%r2196, [%rd8+1920];
$L__BB7_136:
	add.s32 	%r745, %r696, 512;
	setp.ge.s32 	%p84, %r745, %r148;
	@%p84 bra 	$L__BB7_138;
	ld.global.u32 	%r2195, [%rd8+2048];
$L__BB7_138:
	ld.param.u32 	%r2085, [_ZN3cub18CUB_300001_SM_10006detail10radix_sort29DeviceRadixSortOnesweepKernelINS1_5radix10policy_hubIjiyE10Policy1000ELNS0_9SortOrderE1EjiyiiNS1_21identity_decomposer_tEEEvPT5_SB_PT3_PKSC_PT1_PKSG_PT2_PKSK_T4_iiT6__param_8];
	mad.lo.s32 	%r746, %r3, 6528, 6528;
	setp.gt.s32 	%p85, %r746, %r2085;
	@%p85 bra 	$L__BB7_140;
	ld.param.u64 	%rd439, [_ZN3cub18CUB_300001_SM_10006detail10radix_sort29DeviceRadixSortOnesweepKernelINS1_5radix10policy_hubIjiyE10Policy1000ELNS0_9SortOrderE1EjiyiiNS1_21identity_decomposer_tEEEvPT5_SB_PT3_PKSC_PT1_PKSG_PT2_PKSK_T4_iiT6__param_6];
	add.s64 	%rd86, %rd14, %rd7;
	cvta.to.global.u64 	%rd87, %rd439;
	shl.b64 	%rd88, %rd86, 2;
	add.s64 	%rd89, %rd87, %rd88;
	st.global.u32 	[%rd89], %r2211;
	st.global.u32 	[%rd89+128], %r2210;
	st.global.u32 	[%rd89+256], %r2209;
	st.global.u32 	[%rd89+384], %r2208;
	st.global.u32 	[%rd89+512], %r2207;
	st.global.u32 	[%rd89+640], %r2206;
	st.global.u32 	[%rd89+768], %r2205;
	st.global.u32 	[%rd89+896], %r2204;
	st.global.u32 	[%rd89+1024], %r2203;
	st.global.u32 	[%rd89+1152], %r2202;
	st.global.u32 	[%rd89+1280], %r2201;
	st.global.u32 	[%rd89+1408], %r2200;
	st.global.u32 	[%rd89+1536], %r2199;
	st.global.u32 	[%rd89+1664], %r2198;
	st.global.u32 	[%rd89+1792], %r2197;
	st.global.u32 	[%rd89+1920], %r2196;
	st.global.u32 	[%rd89+2048], %r2195;
	bra.uni 	$L__BB7_174;
$L__BB7_140:
	ld.param.u32 	%r2086, [_ZN3cub18CUB_300001_SM_10006detail10radix_sort29DeviceRadixSortOnesweepKernelINS1_5radix10policy_hubIjiyE10Policy1000ELNS0_9SortOrderE1EjiyiiNS1_21identity_decomposer_tEEEvPT5_SB_PT3_PKSC_PT1_PKSG_PT2_PKSK_T4_iiT6__param_8];
	ld.param.u64 	%rd440, [_ZN3cub18CUB_300001_SM_10006detail10radix_sort29DeviceRadixSortOnesweepKernelINS1_5radix10policy_hubIjiyE10Policy1000ELNS0_9SortOrderE1EjiyiiNS1_21identity_decomposer_tEEEvPT5_SB_PT3_PKSC_PT1_PKSG_PT2_PKSK_T4_iiT6__param_6];
	cvt.u32.u64 	%r747, %rd7;
	mad.lo.s32 	%r199, %r3, -6528, %r2086;
	setp.ge.s32 	%p86, %r747, %r199;
	add.s64 	%rd90, %rd14, %rd7;
	cvta.to.global.u64 	%rd91, %rd440;
	shl.b64 	%rd92, %rd90, 2;
	add.s64 	%rd16, %rd91, %rd92;
	@%p86 bra 	$L__BB7_142;
	st.global.u32 	[%rd16], %r2211;
$L__BB7_142:
	add.s32 	%r749, %r747, 32;
	setp.ge.s32 	%p87, %r749, %r199;
	@%p87 bra 	$L__BB7_144;
	st.global.u32 	[%rd16+128], %r2210;
$L__BB7_144:
	add.s32 	%r751, %r747, 64;
	setp.ge.s32 	%p88, %r751, %r199;
	@%p88 bra 	$L__BB7_146;
	st.global.u32 	[%rd16+256], %r2209;
$L__BB7_146:
	add.s32 	%r753, %r747, 96;
	setp.ge.s32 	%p89, %r753, %r199;
	@%p89 bra 	$L__BB7_148;
	st.global.u32 	[%rd16+384], %r2208;
$L__BB7_148:
	add.s32 	%r755, %r747, 128;
	setp.ge.s32 	%p90, %r755, %r199;
	@%p90 bra 	$L__BB7_150;
	st.global.u32 	[%rd16+512], %r2207;
$L__BB7_150:
	add.s32 	%r757, %r747, 160;
	setp.ge.s32 	%p91, %r757, %r199;
	@%p91 bra 	$L__BB7_152;
	st.global.u32 	[%rd16+640], %r2206;
$L__BB7_152:
	add.s32 	%r759, %r747, 192;
	setp.ge.s32 	%p92, %r759, %r199;
	@%p92 bra 	$L__BB7_154;
	st.global.u32 	[%rd16+768], %r2205;
$L__BB7_154:
	add.s32 	%r761, %r747, 224;
	setp.ge.s32 	%p93, %r761, %r199;
	@%p93 bra 	$L__BB7_156;
	st.global.u32 	[%rd16+896], %r2204;
$L__BB7_156:
	add.s32 	%r763, %r747, 256;
	setp.ge.s32 	%p94, %r763, %r199;
	@%p94 bra 	$L__BB7_158;
	st.global.u32 	[%rd16+1024], %r2203;
$L__BB7_158:
	add.s32 	%r765, %r747, 288;
	setp.ge.s32 	%p95, %r765, %r199;
	@%p95 bra 	$L__BB7_160;
	st.global.u32 	[%rd16+1152], %r2202;
$L__BB7_160:
	add.s32 	%r767, %r747, 320;
	setp.ge.s32 	%p96, %r767, %r199;
	@%p96 bra 	$L__BB7_162;
	st.global.u32 	[%rd16+1280], %r2201;
$L__BB7_162:
	add.s32 	%r769, %r747, 352;
	setp.ge.s32 	%p97, %r769, %r199;
	@%p97 bra 	$L__BB7_164;
	st.global.u32 	[%rd16+1408], %r2200;
$L__BB7_164:
	add.s32 	%r771, %r747, 384;
	setp.ge.s32 	%p98, %r771, %r199;
	@%p98 bra 	$L__BB7_166;
	st.global.u32 	[%rd16+1536], %r2199;
$L__BB7_166:
	add.s32 	%r773, %r747, 416;
	setp.ge.s32 	%p99, %r773, %r199;
	@%p99 bra 	$L__BB7_168;
	st.global.u32 	[%rd16+1664], %r2198;
$L__BB7_168:
	add.s32 	%r775, %r747, 448;
	setp.ge.s32 	%p100, %r775, %r199;
	@%p100 bra 	$L__BB7_170;
	st.global.u32 	[%rd16+1792], %r2197;
$L__BB7_170:
	add.s32 	%r777, %r747, 480;
	setp.ge.s32 	%p101, %r777, %r199;
	@%p101 bra 	$L__BB7_172;
	st.global.u32 	[%rd16+1920], %r2196;
$L__BB7_172:
	add.s32 	%r779, %r747, 512;
	setp.ge.s32 	%p102, %r779, %r199;
	@%p102 bra 	$L__BB7_174;
	st.global.u32 	[%rd16+2048], %r2195;
$L__BB7_174:
	// begin inline asm
	exit;
	// end inline asm
	mov.u32 	%r2212, %r2149;
	mov.u32 	%r2213, %r2150;
	mov.u32 	%r2214, %r2151;
	mov.u32 	%r2215, %r2152;
	mov.u32 	%r2216, %r2153;
	mov.u32 	%r2217, %r2154;
	mov.u32 	%r2218, %r2155;
	mov.u32 	%r2219, %r2156;
	mov.u32 	%r2220, %r2157;
	mov.u32 	%r2221, %r2158;
	mov.u32 	%r2222, %r2159;
	mov.u32 	%r2223, %r2160;
	mov.u32 	%r2224, %r2161;
	mov.u32 	%r2225, %r2162;
	mov.u32 	%r2226, %r2163;
	mov.u32 	%r2227, %r2164;
	mov.u32 	%r2228, %r2165;
$L__BB7_175:
	mul.hi.u32 	%r780, %r1, 357913942;
	add.s32 	%r781, %r780, %r1;
	shl.b32 	%r782, %r781, 2;
	mov.u32 	%r783, _ZZN3cub18CUB_300001_SM_10006detail10radix_sort29DeviceRadixSortOnesweepKernelINS1_5radix10policy_hubIjiyE10Policy1000ELNS0_9SortOrderE1EjiyiiNS1_21identity_decomposer_tEEEvPT5_SB_PT3_PKSC_PT1_PKSG_PT2_PKSK_T4_iiT6_E1s;
	add.s32 	%r784, %r783, %r782;
	add.s32 	%r217, %r784, 13328;
	st.shared.u32 	[%r784+13328], %r2174;
	bar.sync 	0;
	setp.gt.u32 	%p103, %r1, 31;
	@%p103 bra 	$L__BB7_177;
	mad.lo.s32 	%r816, %r1, 52, %r783;
	ld.shared.u32 	%r817, [%r816+13328];
	ld.shared.u32 	%r818, [%r816+13332];
	ld.shared.u32 	%r819, [%r816+13336];
	ld.shared.u32 	%r820, [%r816+13340];
	ld.shared.u32 	%r821, [%r816+13344];
	ld.shared.u32 	%r822, [%r816+13348];
	ld.shared.u32 	%r823, [%r816+13352];
	ld.shared.u32 	%r824, [%r816+13356];
	ld.shared.u32 	%r825, [%r816+13360];
	ld.shared.u32 	%r826, [%r816+13364];
	ld.shared.u32 	%r827, [%r816+13368];
	ld.shared.u32 	%r828, [%r816+13372];
	add.s32 	%r829, %r818, %r817;
	add.s32 	%r830, %r829, %r819;
	add.s32 	%r831, %r830, %r820;
	add.s32 	%r832, %r831, %r821;
	add.s32 	%r833, %r832, %r822;
	add.s32 	%r834, %r833, %r823;
	add.s32 	%r835, %r834, %r824;
	add.s32 	%r836, %r835, %r825;
	add.s32 	%r837, %r836, %r826;
	add.s32 	%r838, %r837, %r827;
	add.s32 	%r789, %r838, %r828;
	mov.b32 	%r787, 1;
	mov.b32 	%r812, 0;
	mov.b32 	%r814, -1;
	// begin inline asm
	{  .reg .s32 r0;  .reg .pred p;  shfl.sync.up.b32 r0|p, %r789, %r787, %r812, %r814;  @p add.s32 r0, r0, %r789;  mov.s32 %r785, r0;}
	// end inline asm
	mov.b32 	%r793, 2;
	// begin inline asm
	{  .reg .s32 r0;  .reg .pred p;  shfl.sync.up.b32 r0|p, %r785, %r793, %r812, %r814;  @p add.s32 r0, r0, %r785;  mov.s32 %r791, r0;}
	// end inline asm
	mov.b32 	%r799, 4;
	// begin inline asm
	{  .reg .s32 r0;  .reg .pred p;  shfl.sync.up.b32 r0|p, %r791, %r799, %r812, %r814;  @p add.s32 r0, r0, %r791;  mov.s32 %r797, r0;}
	// end inline asm
	mov.b32 	%r805, 8;
	// begin inline asm
	{  .reg .s32 r0;  .reg .pred p;  shfl.sync.up.b32 r0|p, %r797, %r805, %r812, %r814;  @p add.s32 r0, r0, %r797;  mov.s32 %r803, r0;}
	// end inline asm
	mov.b32 	%r811, 16;
	// begin inline asm
	{  .reg .s32 r0;  .reg .pred p;  shfl.sync.up.b32 r0|p, %r803, %r811, %r812, %r814;  @p add.s32 r0, r0, %r803;  mov.s32 %r809, r0;}
	// end inline asm
	sub.s32 	%r839, %r809, %r789;
	add.s32 	%r840, %r817, %r839;
	add.s32 	%r841, %r818, %r840;
	add.s32 	%r842, %r819, %r841;
	add.s32 	%r843, %r820, %r842;
	add.s32 	%r844, %r821, %r843;
	add.s32 	%r845, %r822, %r844;
	add.s32 	%r846, %r823, %r845;
	add.s32 	%r847, %r824, %r846;
	add.s32 	%r848, %r825, %r847;
	add.s32 	%r849, %r826, %r848;
	add.s32 	%r850, %r827, %r849;
	st.shared.u32 	[%r816+13328], %r839;
	st.shared.u32 	[%r816+13332], %r840;
	st.shared.u32 	[%r816+13336], %r841;
	st.shared.u32 	[%r816+13340], %r842;
	st.shared.u32 	[%r816+13344], %r843;
	st.shared.u32 	[%r816+13348], %r844;
	st.shared.u32 	[%r816+13352], %r845;
	st.shared.u32 	[%r816+13356], %r846;
	st.shared.u32 	[%r816+13360], %r847;
	st.shared.u32 	[%r816+13364], %r848;
	st.shared.u32 	[%r816+13368], %r849;
	st.shared.u32 	[%r816+13372], %r850;
$L__BB7_177:
	setp.gt.u32 	%p104, %r1, 255;
	bar.sync 	0;
	ld.shared.u32 	%r218, [%r217];
	@%p104 bra 	$L__BB7_179;
	shl.b32 	%r851, %r1, 2;
	add.s32 	%r853, %r783, %r851;
	ld.shared.u32 	%r854, [%r853];
	add.s32 	%r855, %r854, %r218;
	st.shared.u32 	[%r853], %r855;
	ld.shared.u32 	%r856, [%r853+1024];
	add.s32 	%r857, %r856, %r218;
	st.shared.u32 	[%r853+1024], %r857;
	ld.shared.u32 	%r858, [%r853+2048];
	add.s32 	%r859, %r858, %r218;
	st.shared.u32 	[%r853+2048], %r859;
	ld.shared.u32 	%r860, [%r853+3072];
	add.s32 	%r861, %r860, %r218;
	st.shared.u32 	[%r853+3072], %r861;
	ld.shared.u32 	%r862, [%r853+4096];
	add.s32 	%r863, %r862, %r218;
	st.shared.u32 	[%r853+4096], %r863;
	ld.shared.u32 	%r864, [%r853+5120];
	add.s32 	%r865, %r864, %r218;
	st.shared.u32 	[%r853+5120], %r865;
	ld.shared.u32 	%r866, [%r853+6144];
	add.s32 	%r867, %r866, %r218;
	st.shared.u32 	[%r853+6144], %r867;
	ld.shared.u32 	%r868, [%r853+7168];
	add.s32 	%r869, %r868, %r218;
	st.shared.u32 	[%r853+7168], %r869;
	ld.shared.u32 	%r870, [%r853+8192];
	add.s32 	%r871, %r870, %r218;
	st.shared.u32 	[%r853+8192], %r871;
	ld.shared.u32 	%r872, [%r853+9216];
	add.s32 	%r873, %r872, %r218;
	st.shared.u32 	[%r853+9216], %r873;
	ld.shared.u32 	%r874, [%r853+10240];
	add.s32 	%r875, %r874, %r218;
	st.shared.u32 	[%r853+10240], %r875;
	ld.shared.u32 	%r876, [%r853+11264];
	add.s32 	%r877, %r876, %r218;
	st.shared.u32 	[%r853+11264], %r877;
$L__BB7_179:
	ld.param.u32 	%r2132, [_ZN3cub18CUB_300001_SM_10006detail10radix_sort29DeviceRadixSortOnesweepKernelINS1_5radix10policy_hubIjiyE10Policy1000ELNS0_9SortOrderE1EjiyiiNS1_21identity_decomposer_tEEEvPT5_SB_PT3_PKSC_PT1_PKSG_PT2_PKSK_T4_iiT6__param_10];
	ld.param.u32 	%r2095, [_ZN3cub18CUB_300001_SM_10006detail10radix_sort29DeviceRadixSortOnesweepKernelINS1_5radix10policy_hubIjiyE10Policy1000ELNS0_9SortOrderE1EjiyiiNS1_21identity_decomposer_tEEEvPT5_SB_PT3_PKSC_PT1_PKSG_PT2_PKSK_T4_iiT6__param_9];
	shl.b32 	%r904, %r1, 5;
	and.b32  	%r905, %r904, 31744;
	add.s32 	%r219, %r783, %r905;
	bar.sync 	0;
	// begin inline asm
	mov.u32 %r878, %lanemask_le;
	// end inline asm
	shr.u32 	%r907, %r2228, %r2095;
	mov.b32 	%r908, -1;
	shl.b32 	%r909, %r908, %r2132;
	not.b32 	%r221, %r909;
	and.b32  	%r901, %r907, %r221;
	mov.b32 	%r881, 1;
	// begin inline asm
	{
    .reg .pred p;
    and.b32 %r879, %r901, %r881;    setp.ne.u32 p, %r879, 0;
    vote.ballot.sync.b32 %r879, p, 0xffffffff;
    @!p not.b32 %r879, %r879;
}

	// end inline asm
	mov.b32 	%r884, 2;
	// begin inline asm
	{
    .reg .pred p;
    and.b32 %r882, %r901, %r884;    setp.ne.u32 p, %r882, 0;
    vote.ballot.sync.b32 %r882, p, 0xffffffff;
    @!p not.b32 %r882, %r882;
}

	// end inline asm
	and.b32  	%r910, %r882, %r879;
	mov.b32 	%r887, 4;
	// begin inline asm
	{
    .reg .pred p;
    and.b32 %r885, %r901, %r887;    setp.ne.u32 p, %r885, 0;
    vote.ballot.sync.b32 %r885, p, 0xffffffff;
    @!p not.b32 %r885, %r885;
}

	// end inline asm
	and.b32  	%r911, %r885, %r910;
	mov.b32 	%r890, 8;
	// begin inline asm
	{
    .reg .pred p;
    and.b32 %r888, %r901, %r890;    setp.ne.u32 p, %r888, 0;
    vote.ballot.sync.b32 %r888, p, 0xffffffff;
    @!p not.b32 %r888, %r888;
}

	// end inline asm
	and.b32  	%r912, %r888, %r911;
	mov.b32 	%r893, 16;
	// begin inline asm
	{
    .reg .pred p;
    and.b32 %r891, %r901, %r893;    setp.ne.u32 p, %r891, 0;
    vote.ballot.sync.b32 %r891, p, 0xffffffff;
    @!p not.b32 %r891, %r891;
}

	// end inline asm
	and.b32  	%r913, %r891, %r912;
	mov.b32 	%r896, 32;
	// begin inline asm
	{
    .reg .pred p;
    and.b32 %r894, %r901, %r896;    setp.ne.u32 p, %r894, 0;
    vote.ballot.sync.b32 %r894, p, 0xffffffff;
    @!p not.b32 %r894, %r894;
}

	// end inline asm
	and.b32  	%r914, %r894, %r913;
	mov.b32 	%r899, 64;
	// begin inline asm
	{
    .reg .pred p;
    and.b32 %r897, %r901, %r899;    setp.ne.u32 p, %r897, 0;
    vote.ballot.sync.b32 %r897, p, 0xffffffff;
    @!p not.b32 %r897, %r897;
}

	// end inline asm
	and.b32  	%r915, %r897, %r914;
	mov.b32 	%r902, 128;
	// begin inline asm
	{
    .reg .pred p;
    and.b32 %r900, %r901, %r902;    setp.ne.u32 p, %r900, 0;
    vote.ballot.sync.b32 %r900, p, 0xffffffff;
    @!p not.b32 %r900, %r900;
}

	// end inline asm
	and.b32  	%r916, %r900, %r915;
	clz.b32 	%r917, %r916;
	sub.s32 	%r223, 31, %r917;
	and.b32  	%r918, %r878, %r916;
	popc.b32 	%r224, %r918;
	setp.ne.s32 	%p105, %r443, %r223;
	mov.b32 	%r2229, 0;
	@%p105 bra 	$L__BB7_181;
	shl.b32 	%r919, %r901, 2;
	add.s32 	%r920, %r219, %r919;
	atom.shared.add.u32 	%r2229, [%r920], %r224;
$L__BB7_181:
	ld.param.u32 	%r2096, [_ZN3cub18CUB_300001_SM_10006detail10radix_sort29DeviceRadixSortOnesweepKernelINS1_5radix10policy_hubIjiyE10Policy1000ELNS0_9SortOrderE1EjiyiiNS1_21identity_decomposer_tEEEvPT5_SB_PT3_PKSC_PT1_PKSG_PT2_PKSK_T4_iiT6__param_9];
	shfl.sync.idx.b32	%r946|%p106, %r2229, %r223, 31, -1;
	add.s32 	%r227, %r224, %r946;
	shr.u32 	%r947, %r2227, %r2096;
	and.b32  	%r943, %r947, %r221;
	mov.b32 	%r923, 1;
	// begin inline asm
	{
    .reg .pred p;
    and.b32 %r921, %r943, %r923;    setp.ne.u32 p, %r921, 0;
    vote.ballot.sync.b32 %r921, p, 0xffffffff;
    @!p not.b32 %r921, %r921;
}

	// end inline asm
	mov.b32 	%r926, 2;
	// begin inline asm
	{
    .reg .pred p;
    and.b32 %r924, %r943, %r926;    setp.ne.u32 p, %r924, 0;
    vote.ballot.sync.b32 %r924, p, 0xffffffff;
    @!p not.b32 %r924, %r924;
}

	// end inline asm
	and.b32  	%r948, %r924, %r921;
	mov.b32 	%r929, 4;
	// begin inline asm
	{
    .reg .pred p;
    and.b32 %r927, %r943, %r929;    setp.ne.u32 p, %r927, 0;
    vote.ballot.sync.b32 %r927, p, 0xffffffff;
    @!p not.b32 %r927, %r927;
}

	// end inline asm
	and.b32  	%r949, %r927, %r948;
	mov.b32 	%r932, 8;
	// begin inline asm
	{
    .reg .pred p;
    and.b32 %r930, %r943, %r932;    setp.ne.u32 p, %r930, 0;
    vote.ballot.sync.b32 %r930, p, 0xffffffff;
    @!p not.b32 %r930, %r930;
}

	// end inline asm
	and.b32  	%r950, %r930, %r949;
	mov.b32 	%r935, 16;
	// begin inline asm
	{
    .reg .pred p;
    and.b32 %r933, %r943, %r935;    setp.ne.u32 p, %r933, 0;
    vote.ballot.sync.b32 %r933, p, 0xffffffff;
    @!p not.b32 %r933, %r933;
}

	// end inline asm
	and.b32  	%r951, %r933, %r950;
	mov.b32 	%r938, 32;
	// begin inline asm
	{
    .reg .pred p;
    and.b32 %r936, %r943, %r938;    setp.ne.u32 p, %r936, 0;
    vote.ballot.sync.b32 %r936, p, 0xffffffff;
    @!p not.b32 %r936, %r936;
}

	// end inline asm
	and.b32  	%r952, %r936, %r951;
	mov.b32 	%r941, 64;
	// begin inline asm
	{
    .reg .pred p;
    and.b32 %r939, %r943, %r941;    setp.ne.u32 p, %r939, 0;
    vote.ballot.sync.b32 %r939, p, 0xffffffff;
    @!p not.b32 %r939, %r939;
}

	// end inline asm
	and.b32  	%r953, %r939, %r952;
	mov.b32 	%r944, 128;
	// begin inline asm
	{
    .reg .pred p;
    and.b32 %r942, %r943, %r944;    setp.ne.u32 p, %r942, 0;
    vote.ballot.sync.b32 %r942, p, 0xffffffff;
    @!p not.b32 %r942, %r942;
}

	// end inline asm
	and.b32  	%r954, %r942, %r953;
	clz.b32 	%r955, %r954;
	sub.s32 	%r229, 31, %r955;
	and.b32  	%r956, %r878, %r954;
	popc.b32 	%r230, %r956;
	setp.ne.s32 	%p107, %r443, %r229;
	mov.b32 	%r2230, 0;
	@%p107 bra 	$L__BB7_183;
	shl.b32 	%r957, %r943, 2;
	add.s32 	%r958, %r219, %r957;
	atom.shared.add.u32 	%r2230, [%r958], %r230;
$L__BB7_183:
	ld.param.u32 	%r2097, [_ZN3cub18CUB_300001_SM_10006detail10radix_sort29DeviceRadixSortOnesweepKernelINS1_5radix10policy_hubIjiyE10Policy1000ELNS0_9SortOrderE1EjiyiiNS1_21identity_decomposer_tEEEvPT5_SB_PT3_PKSC_PT1_PKSG_PT2_PKSK_T4_iiT6__param_9];
	shfl.sync.idx.b32	%r984|%p108, %r2230, %r229, 31, -1;
	add.s32 	%r233, %r230, %r984;
	shr.u32 	%r985, %r2226, %r2097;
	and.b32  	%r981, %r985, %r221;
	mov.b32 	%r961, 1;
	// begin inline asm
	{
    .reg .pred p;
    and.b32 %r959, %r981, %r961;    setp.ne.u32 p, %r959, 0;
    vote.ballot.sync.b32 %r959, p, 0xffffffff;
    @!p not.b32 %r959, %r959;
}

	// end inline asm
	mov.b32 	%r964, 2;
	// begin inline asm
	{
    .reg .pred p;
    and.b32 %r962, %r981, %r964;    setp.ne.u32 p, %r962, 0;
    vote.ballot.sync.b32 %r962, p, 0xffffffff;
    @!p not.b32 %r962, %r962;
}

	// end inline asm
	and.b32  	%r986, %r962, %r959;
	mov.b32 	%r967, 4;
	// begin inline asm
	{
    .reg .pred p;
    and.b32 %r965, %r981, %r967;    setp.ne.u32 p, %r965, 0;
    vote.ballot.sync.b32 %r965, p, 0xffffffff;
    @!p not.b32 %r965, %r965;
}

	// end inline asm
	and.b32  	%r987, %r965, %r986;
	mov.b32 	%r970, 8;
	// begin inline asm
	{
    .reg .pred p;
    and.b32 %r968, %r981, %r970;    setp.ne.u32 p, %r968, 0;
    vote.ballot.sync.b32 %r968, p, 0xffffffff;
    @!p not.b32 %r968, %r968;
}

	// end inline asm
	and.b32  	%r988, %r968, %r987;
	mov.b32 	%r973, 16;
	// begin inline asm
	{
    .reg .pred p;
    and.b32 %r971, %r981, %r973;    setp.ne.u32 p, %r971, 0;
    vote.ballot.sync.b32 %r971, p, 0xffffffff;
    @!p not.b32 %r971, %r971;
}

	// end inline asm
	and.b32  	%r989, %r971, %r988;
	mov.b32 	%r976, 32;
	// begin inline asm
	{
    .reg .pred p;
    and.b32 %r974, %r981, %r976;    setp.ne.u32 p, %r974, 0;
    vote.ballot.sync.b32 %r974, p, 0xffffffff;
    @!p not.b32 %r974, %r974;
}

	// end inline asm
	and.b32  	%r990, %r974, %r989;
	mov.b32 	%r979, 64;
	// begin inline asm
	{
    .reg .pred p;
    and.b32 %r977, %r981, %r979;    setp.ne.u32 p, %r977, 0;
    vote.ballot.sync.b32 %r977, p, 0xffffffff;
    @!p not.b32 %r977, %r977;
}

	// end inline asm
	and.b32  	%r991, %r977, %r990;
	mov.b32 	%r982, 128;
	// begin inline asm
	{
    .reg .pred p;
    and.b32 %r980, %r981, %r982;    setp.ne.u32 p, %r980, 0;
    vote.ballot.sync.b32 %r980, p, 0xffffffff;
    @!p not.b32 %r980, %r980;
}

	// end inline asm
	and.b32  	%r992, %r980, %r991;
	clz.b32 	%r993, %r992;
	sub.s32 	%r235, 31, %r993;
	and.b32  	%r994, %r878, %r992;
	popc.b32 	%r236, %r994;
	setp.ne.s32 	%p109, %r443, %r235;
	mov.b32 	%r2231, 0;
	@%p109 bra 	$L__BB7_185;
	shl.b32 	%r995, %r981, 2;
	add.s32 	%r996, %r219, %r995;
	atom.shared.add.u32 	%r2231, [%r996], %r236;
$L__BB7_185:
	ld.param.u32 	%r2098, [_ZN3cub18CUB_300001_SM_10006detail10radix_sort29DeviceRadixSortOnesweepKernelINS1_5radix10policy_hubIjiyE10Policy1000ELNS0_9SortOrderE1EjiyiiNS1_21identity_decomposer_tEEEvPT5_SB_PT3_PKSC_PT1_PKSG_PT2_PKSK_T4_iiT6__param_9];
	shfl.sync.idx.b32	%r1022|%p110, %r2231, %r235, 31, -1;
	add.s32 	%r239, %r236, %r1022;
	shr.u32 	%r1023, %r2225, %r2098;
	and.b32  	%r1019, %r1023, %r221;
	mov.b32 	%r999, 1;
	// begin inline asm
	{
    .reg .pred p;
    and.b32 %r997, %r1019, %r999;    setp.ne.u32 p, %r997, 0;
    vote.ballot.sync.b32 %r997, p, 0xffffffff;
    @!p not.b32 %r997, %r997;
}

	// end inline asm
	mov.b32 	%r1002, 2;
	// begin inline asm
	{
    .reg .pred p;
    and.b32 %r1000, %r1019, %r1002;    setp.ne.u32 p, %r1000, 0;
    vote.ballot.sync.b32 %r1000, p, 0xffffffff;
    @!p not.b32 %r1000, %r1000;
}

	// end inline asm
	and.b32  	%r1024, %r1000, %r997;
	mov.b32 	%r1005, 4;
	// begin inline asm
	{
    .reg .pred p;
    and.b32 %r1003, %r1019, %r1005;    setp.ne.u32 p, %r1003, 0;
    vote.ballot.sync.b32 %r1003, p, 0xffffffff;
    @!p not.b32 %r1003, %r1003;
}

	// end inline asm
	and.b32  	%r1025, %r1003, %r1024;
	mov.b32 	%r1008, 8;
	// begin inline asm
	{
    .reg .pred p;
    and.b32 %r1006, %r1019, %r1008;    setp.ne.u32 p, %r1006, 0;
    vote.ballot.sync.b32 %r1006, p, 0xffffffff;
    @!p not.b32 %r1006, %r1006;
}

	// end inline asm
	and.b32  	%r1026, %r1006, %r1025;
	mov.b32 	%r1011, 16;
	// begin inline asm
	{
    .reg .pred p;
    and.b32 %r1009, %r1019, %r1011;    setp.ne.u32 p, %r1009, 0;
    vote.ballot.sync.b32 %r1009, p, 0xffffffff;
    @!p not.b32 %r1009, %r1009;
}

	// end inline asm
	and.b32  	%r1027, %r1009, %r1026;
	mov.b32 	%r1014, 32;
	// begin inline asm
	{
    .reg .pred p;
    and.b32 %r1012, %r1019, %r1014;    setp.ne.u32 p, %r1012, 0;
    vote.ballot.sync.b32 %r1012, p, 0xffffffff;
    @!p not.b32 %r1012, %r1012;
}

	// end inline asm
	and.b32  	%r1028, %r1012, %r1027;
	mov.b32 	%r1017, 64;
	// begin inline asm
	{
    .reg .pred p;
    and.b32 %r1015, %r1019, %r1017;    setp.ne.u32 p, %r1015, 0;
    vote.ballot.sync.b32 %r1015, p, 0xffffffff;
    @!p not.b32 %r1015, %r1015;
}

	// end inline asm
	and.b32  	%r1029, %r1015, %r1028;
	mov.b32 	%r1020, 128;
	// begin inline asm
	{
    .reg .pred p;
    and.b32 %r1018, %r1019, %r1020;    setp.ne.u32 p, %r1018, 0;
    vote.ballot.sync.b32 %r1018, p, 0xffffffff;
    @!p not.b32 %r1018, %r1018;
}

	// end inline asm
	and.b32  	%r1030, %r1018, %r1029;
	clz.b32 	%r1031, %r1030;
	sub.s32 	%r241, 31, %r1031;
	and.b32  	%r1032, %r878, %r1030;
	popc.b32 	%r242, %r1032;
	setp.ne.s32 	%p111, %r443, %r241;
	mov.b32 	%r2232, 0;
	@%p111 bra 	$L__BB7_187;
	shl.b32 	%r1033, %r1019, 2;
	add.s32 	%r1034, %r219, %r1033;
	atom.shared.add.u32 	%r2232, [%r1034], %r242;
$L__BB7_187:
	ld.param.u32 	%r2099, [_ZN3cub18CUB_300001_SM_10006detail10radix_sort29DeviceRadixSortOnesweepKernelINS1_5radix10policy_hubIjiyE10Policy1000ELNS0_9SortOrderE1EjiyiiNS1_21identity_decomposer_tEEEvPT5_SB_PT3_PKSC_PT1_PKSG_PT2_PKSK_T4_iiT6__param_9];
	shfl.sync.idx.b32	%r1060|%p112, %r2232, %r241, 31, -1;
	add.s32 	%r245, %r242, %r1060;
	shr.u32 	%r1061, %r2224, %r2099;
	and.b32  	%r1057, %r1061, %r221;
	mov.b32 	%r1037, 1;
	// begin inline asm
	{
    .reg .pred p;
    and.b32 %r1035, %r1057, %r1037;    setp.ne.u32 p, %r1035, 0;
    vote.ballot.sync.b32 %r1035, p, 0xffffffff;
    @!p not.b32 %r1035, %r1035;
}

	// end inline asm
	mov.b32 	%r1040, 2;
	// begin inline asm
	{
    .reg .pred p;
    and.b32 %r1038, %r1057, %r1040;    setp.ne.u32 p, %r1038, 0;
    vote.ballot.sync.b32 %r1038, p, 0xffffffff;
    @!p not.b32 %r1038, %r1038;
}

	// end inline asm
	and.b32  	%r1062, %r1038, %r1035;
	mov.b32 	%r1043, 4;
	// begin inline asm
	{
    .reg .pred p;
    and.b32 %r1041, %r1057, %r1043;    setp.ne.u32 p, %r1041, 0;
    vote.ballot.sync.b32 %r1041, p, 0xffffffff;
    @!p not.b32 %r1041, %r1041;
}

	// end inline asm
	and.b32  	%r1063, %r1041, %r1062;
	mov.b32 	%r1046, 8;
	// begin inline asm
	{
    .reg .pred p;
    and.b32 %r1044, %r1057, %r1046;    setp.ne.u32 p, %r1044, 0;
    vote.ballot.sync.b32 %r1044, p, 0xffffffff;
    @!p not.b32 %r1044, %r1044;
}

	// end inline asm
	and.b32  	%r1064, %r1044, %r1063;
	mov.b32 	%r1049, 16;
	// begin inline asm
	{
    .reg .pred p;
    and.b32 %r1047, %r1057, %r1049;    setp.ne.u32 p, %r1047, 0;
    vote.ballot.sync.b32 %r1047, p, 0xffffffff;
    @!p not.b32 %r1047, %r1047;
}

	// end inline asm
	and.b32  	%r1065, %r1047, %r1064;
	mov.b32 	%r1052, 32;
	// begin inline asm
	{
    .reg .pred p;
    and.b32 %r1050, %r1057, %r1052;    setp.ne.u32 p, %r1050, 0;
    vote.ballot.sync.b32 %r1050, p, 0xffffffff;
    @!p not.b32 %r1050, %r1050;
}

	// end inline asm
	and.b32  	%r1066, %r1050, %r1065;
	mov.b32 	%r1055, 64;
	// begin inline asm
	{
    .reg .pred p;
    and.b32 %r1053, %r1057, %r1055;    setp.ne.u32 p, %r1053, 0;
    vote.ballot.sync.b32 %r1053, p, 0xffffffff;
    @!p not.b32 %r1053, %r1053;
}

	// end inline asm
	and.b32  	%r1067, %r1053, %r1066;
	mov.b32 	%r1058, 128;
	// begin inline asm
	{
    .reg .pred p;
    and.b32 %r1056, %r1057, %r1058;    setp.ne.u32 p, %r1056, 0;
    vote.ballot.sync.b32 %r1056, p, 0xffffffff;
    @!p not.b32 %r1056, %r1056;
}

	// end inline asm
	and.b32  	%r1068, %r1056, %r1067;
	clz.b32 	%r1069, %r1068;
	sub.s32 	%r247, 31, %r1069;
	and.b32  	%r1070, %r878, %r1068;
	popc.b32 	%r248, %r1070;
	setp.ne.s32 	%p113, %r443, %r247;
	mov.b32 	%r2233, 0;
	@%p113 bra 	$L__BB7_189;
	shl.b32 	%r1071, %r1057, 2;
	add.s32 	%r1072, %r219, %r1071;
	atom.shared.add.u32 	%r2233, [%r1072], %r248;
$L__BB7_189:
	ld.param.u32 	%r2100, [_ZN3cub18CUB_300001_SM_10006detail10radix_sort29DeviceRadixSortOnesweepKernelINS1_5radix10policy_hubIjiyE10Policy1000ELNS0_9SortOrderE1EjiyiiNS1_21identity_decomposer_tEEEvPT5_SB_PT3_PKSC_PT1_PKSG_PT2_PKSK_T4_iiT6__param_9];
	shfl.sync.idx.b32	%r1098|%p114, %r2233, %r247, 31, -1;
	add.s32 	%r251, %r248, %r1098;
	shr.u32 	%r1099, %r2223, %r2100;
	and.b32  	%r1095, %r1099, %r221;
	mov.b32 	%r1075, 1;
	// begin inline asm
	{
    .reg .pred p;
    and.b32 %r1073, %r1095, %r1075;    setp.ne.u32 p, %r1073, 0;
    vote.ballot.sync.b32 %r1073, p, 0xffffffff;
    @!p not.b32 %r1073, %r1073;
}

	// end inline asm
	mov.b32 	%r1078, 2;
	// begin inline asm
	{
    .reg .pred p;
    and.b32 %r1076, %r1095, %r1078;    setp.ne.u32 p, %r1076, 0;
    vote.ballot.sync.b32 %r1076, p, 0xffffffff;
    @!p not.b32 %r1076, %r1076;
}

	// end inline asm
	and.b32  	%r1100, %r1076, %r1073;
	mov.b32 	%r1081, 4;
	// begin inline asm
	{
    .reg .pred p;
    and.b32 %r1079, %r1095, %r1081;    setp.ne.u32 p, %r1079, 0;
    vote.ballot.sync.b32 %r1079, p, 0xffffffff;
    @!p not.b32 %r1079, %r1079;
}

	// end inline asm
	and.b32  	%r1101, %r1079, %r1100;
	mov.b32 	%r1084, 8;
	// begin inline asm
	{
    .reg .pred p;
    and.b32 %r1082, %r1095, %r1084;    setp.ne.u32 p, %r1082, 0;
    vote.ballot.sync.b32 %r1082, p, 0xffffffff;
    @!p not.b32 %r1082, %r1082;
}

	// end inline asm
	and.b32  	%r1102, %r1082, %r1101;
	mov.b32 	%r1087, 16;
	// begin inline asm
	{
    .reg .pred p;
    and.b32 %r1085, %r1095, %r1087;    setp.ne.u32 p, %r1085, 0;
    vote.ballot.sync.b32 %r1085, p, 0xffffffff;
    @!p not.b32 %r1085, %r1085;
}

	// end inline asm
	and.b32  	%r1103, %r1085, %r1102;
	mov.b32 	%r1090, 32;
	// begin inline asm
	{
    .reg .pred p;
    and.b32 %r1088, %r1095, %r1090;    setp.ne.u32 p, %r1088, 0;
    vote.ballot.sync.b32 %r1088, p, 0xffffffff;
    @!p not.b32 %r1088, %r1088;
}

	// end inline asm
	and.b32  	%r1104, %r1088, %r1103;
	mov.b32 	%r1093, 64;
	// begin inline asm
	{
    .reg .pred p;
    and.b32 %r1091, %r1095, %r1093;    setp.ne.u32 p, %r1091, 0;
    vote.ballot.sync.b32 %r1091, p, 0xffffffff;
    @!p not.b32 %r1091, %r1091;
}

	// end inline asm
	and.b32  	%r1105, %r1091, %r1104;
	mov.b32 	%r1096, 128;
	// begin inline asm
	{
    .reg .pred p;
    and.b32 %r1094, %r1095, %r1096;    setp.ne.u32 p, %r1094, 0;
    vote.ballot.sync.b32 %r1094, p, 0xffffffff;
    @!p not.b32 %r1094, %r1094;
}

	// end inline asm
	and.b32  	%r1106, %r1094, %r1105;
	clz.b32 	%r1107, %r1106;
	sub.s32 	%r253, 31, %r1107;
	and.b32  	%r1108, %r878, %r1106;
	popc.b32 	%r254, %r1108;
	setp.ne.s32 	%p115, %r443, %r253;
	mov.b32 	%r2234, 0;
	@%p115 bra 	$L__BB7_191;
	shl.b32 	%r1109, %r1095, 2;
	add.s32 	%r1110, %r219, %r1109;
	atom.shared.add.u32 	%r2234, [%r1110], %r254;
$L__BB7_191:
	ld.param.u32 	%r2101, [_ZN3cub18CUB_300001_SM_10006detail10radix_sort29DeviceRadixSortOnesweepKernelINS1_5radix10policy_hubIjiyE10Policy1000ELNS0_9SortOrderE1EjiyiiNS1_21identity_decomposer_tEEEvPT5_SB_PT3_PKSC_PT1_PKSG_PT2_PKSK_T4_iiT6__param_9];
	shfl.sync.idx.b32	%r1136|%p116, %r2234, %r253, 31, -1;
	add.s32 	%r257, %r254, %r1136;
	shr.u32 	%r1137, %r2222, %r2101;
	and.b32  	%r1133, %r1137, %r221;
	mov.b32 	%r1113, 1;
	// begin inline asm
	{
    .reg .pred p;
    and.b32 %r1111, %r1133, %r1113;    setp.ne.u32 p, %r1111, 0;
    vote.ballot.sync.b32 %r1111, p, 0xffffffff;
    @!p not.b32 %r1111, %r1111;
}

	// end inline asm
	mov.b32 	%r1116, 2;
	// begin inline asm
	{
    .reg .pred p;
    and.b32 %r1114, %r1133, %r1116;    setp.ne.u32 p, %r1114, 0;
    vote.ballot.sync.b32 %r1114, p, 0xffffffff;
    @!p not.b32 %r1114, %r1114;
}

	// end inline asm
	and.b32  	%r1138, %r1114, %r1111;
	mov.b32 	%r1119, 4;
	// begin inline asm
	{
    .reg .pred p;
    and.b32 %r1117, %r1133, %r1119;    setp.ne.u32 p, %r1117, 0;
    vote.ballot.sync.b32 %r1117, p, 0xffffffff;
    @!p not.b32 %r1117, %r1117;
}

	// end inline asm
	and.b32  	%r1139, %r1117, %r1138;
	mov.b32 	%r1122, 8;
	// begin inline asm
	{
    .reg .pred p;
    and.b32 %r1120, %r1133, %r1122;    setp.ne.u32 p, %r1120, 0;
    vote.ballot.sync.b32 %r1120, p, 0xffffffff;
    @!p not.b32 %r1120, %r1120;
}

	// end inline asm
	and.b32  	%r1140, %r1120, %r1139;
	mov.b32 	%r1125, 16;
	// begin inline asm
	{
    .reg .pred p;
    and.b32 %r1123, %r1133, %r1125;    setp.ne.u32 p, %r1123, 0;
    vote.ballot.sync.b32 %r1123, p, 0xffffffff;
    @!p not.b32 %r1123, %r1123;
}

	// end inline asm
	and.b32  	%r1141, %r1123, %r1140;
	mov.b32 	%r1128, 32;
	// begin inline asm
	{
    .reg .pred p;
    and.b32 %r1126, %r1133, %r1128;    setp.ne.u32 p, %r1126, 0;
    vote.ballot.sync.b32 %r1126, p, 0xffffffff;
    @!p not.b32 %r1126, %r1126;
}

	// end inline asm
	and.b32  	%r1142, %r1126, %r1141;
	mov.b32 	%r1131, 64;
	// begin inline asm
	{
    .reg .pred p;
    and.b32 %r1129, %r1133, %r1131;    setp.ne.u32 p, %r1129, 0;
    vote.ballot.sync.b32 %r1129, p, 0xffffffff;
    @!p not.b32 %r1129, %r1129;
}

	// end inline asm
	and.b32  	%r1143, %r1129, %r1142;
	mov.b32 	%r1134, 128;
	// begin inline asm
	{
    .reg .pred p;
    and.b32 %r1132, %r1133, %r1134;    setp.ne.u32 p, %r1132, 0;
    vote.ballot.sync.b32 %r1132, p, 0xffffffff;
    @!p not.b32 %r1132, %r1132;
}

	// end inline asm
	and.b32  	%r1144, %r1132, %r1143;
	clz.b32 	%r1145, %r1144;
	sub.s32 	%r259, 31, %r1145;
	and.b32  	%r1146, %r878, %r1144;
	popc.b32 	%r260, %r1146;
	setp.ne.s32 	%p117, %r443, %r259;
	mov.b32 	%r2235, 0;
	@%p117 bra 	$L__BB7_193;
	shl.b32 	%r1147, %r1133, 2;
	add.s32 	%r1148, %r219, %r1147;
	atom.shared.add.u32 	%r2235, [%r1148], %r260;
$L__BB7_193:
	ld.param.u32 	%r2102, [_ZN3cub18CUB_300001_SM_10006detail10radix_sort29DeviceRadixSortOnesweepKernelINS1_5radix10policy_hubIjiyE10Policy1000ELNS0_9SortOrderE1EjiyiiNS1_21identity_decomposer_tEEEvPT5_SB_PT3_PKSC_PT1_PKSG_PT2_PKSK_T4_iiT6__param_9];
	shfl.sync.idx.b32	%r1174|%p118, %r2235, %r259, 31, -1;
	add.s32 	%r263, %r260, %r1174;
	shr.u32 	%r1175, %r2221, %r2102;
	and.b32  	%r1171, %r1175, %r221;
	mov.b32 	%r1151, 1;
	// begin inline asm
	{
    .reg .pred p;
    and.b32 %r1149, %r1171, %r1151;    setp.ne.u32 p, %r1149, 0;
    vote.ballot.sync.b32 %r1149, p, 0xffffffff;
    @!p not.b32 %r1149, %r1149;
}

	// end inline asm
	mov.b32 	%r1154, 2;
	// begin inline asm
	{
    .reg .pred p;
    and.b32 %r1152, %r1171, %r1154;    setp.ne.u32 p, %r1152, 0;
    vote.ballot.sync.b32 %r1152, p, 0xffffffff;
    @!p not.b32 %r1152, %r1152;
}

	// end inline asm
	and.b32  	%r1176, %r1152, %r1149;
	mov.b32 	%r1157, 4;
	// begin inline asm
	{
    .reg .pred p;
    and.b32 %r1155, %r1171, %r1157;    setp.ne.u32 p, %r1155, 0;
    vote.ballot.sync.b32 %r1155, p, 0xffffffff;
    @!p not.b32 %r1155, %r1155;
}

	// end inline asm
	and.b32  	%r1177, %r1155, %r1176;
	mov.b32 	%r1160, 8;
	// begin inline asm
	{
    .reg .pred p;
    and.b32 %r1158, %r1171, %r1160;    setp.ne.u32 p, %r1158, 0;
    vote.ballot.sync.b32 %r1158, p, 0xffffffff;
    @!p not.b32 %r1158, %r1158;
}

	// end inline asm
	and.b32  	%r1178, %r1158, %r1177;
	mov.b32 	%r1163, 16;
	// begin inline asm
	{
    .reg .pred p;
    and.b32 %r1161, %r1171, %r1163;    setp.ne.u32 p, %r1161, 0;
    vote.ballot.sync.b32 %r1161, p, 0xffffffff;
    @!p not.b32 %r1161, %r1161;
}

	// end inline asm
	and.b32  	%r1179, %r1161, %r1178;
	mov.b32 	%r1166, 32;
	// begin inline asm
	{
    .reg .pred p;
    and.b32 %r1164, %r1171, %r1166;    setp.ne.u32 p, %r1164, 0;
    vote.ballot.sync.b32 %r1164, p, 0xffffffff;
    @!p not.b32 %r1164, %r1164;
}

	// end inline asm
	and.b32  	%r1180, %r1164, %r1179;
	mov.b32 	%r1169, 64;
	// begin inline asm
	{
    .reg .pred p;
    and.b32 %r1167, %r1171, %r1169;    setp.ne.u32 p, %r1167, 0;
    vote.ballot.sync.b32 %r1167, p, 0xffffffff;
    @!p not.b32 %r1167, %r1167;
}

	// end inline asm
	and.b32  	%r1181, %r1167, %r1180;
	mov.b32 	%r1172, 128;
	// begin inline asm
	{
    .reg .pred p;
    and.b32 %r1170, %r1171, %r1172;    setp.ne.u32 p, %r1170, 0;
    vote.ballot.sync.b32 %r1170, p, 0xffffffff;
    @!p not.b32 %r1170, %r1170;
}

	// end inline asm
	and.b32  	%r1182, %r1170, %r1181;
	clz.b32 	%r1183, %r1182;
	sub.s32 	%r265, 31, %r1183;
	and.b32  	%r1184, %r878, %r1182;
	popc.b32 	%r266, %r1184;
	setp.ne.s32 	%p119, %r443, %r265;
	mov.b32 	%r2236, 0;
	@%p119 bra 	$L__BB7_195;
	shl.b32 	%r1185, %r1171, 2;
	add.s32 	%r1186, %r219, %r1185;
	atom.shared.add.u32 	%r2236, [%r1186], %r266;
$L__BB7_195:
	ld.param.u32 	%r2103, [_ZN3cub18CUB_300001_SM_10006detail10radix_sort29DeviceRadixSortOnesweepKernelINS1_5radix10policy_hubIjiyE10Policy1000ELNS0_9SortOrderE1EjiyiiNS1_21identity_decomposer_tEEEvPT5_SB_PT3_PKSC_PT1_PKSG_PT2_PKSK_T4_iiT6__param_9];
	shfl.sync.idx.b32	%r1212|%p120, %r2236, %r265, 31, -1;
	add.s32 	%r269, %r266, %r1212;
	shr.u32 	%r1213, %r2220, %r2103;
	and.b32  	%r1209, %r1213, %r221;
	mov.b32 	%r1189, 1;
	// begin inline asm
	{
    .reg .pred p;
    and.b32 %r1187, %r1209, %r1189;    setp.ne.u32 p, %r1187, 0;
    vote.ballot.sync.b32 %r1187, p, 0xffffffff;
    @!p not.b32 %r1187, %r1187;
}

	// end inline asm
	mov.b32 	%r1192, 2;
	// begin inline asm
	{
    .reg .pred p;
    and.b32 %r1190, %r1209, %r1192;    setp.ne.u32 p, %r1190, 0;
    vote.ballot.sync.b32 %r1190, p, 0xffffffff;
    @!p not.b32 %r1190, %r1190;
}

	// end inline asm
	and.b32  	%r1214, %r1190, %r1187;
	mov.b32 	%r1195, 4;
	// begin inline asm
	{
    .reg .pred p;
    and.b32 %r1193, %r1209, %r1195;    setp.ne.u32 p, %r1193, 0;
    vote.ballot.sync.b32 %r1193, p, 0xffffffff;
    @!p not.b32 %r1193, %r1193;
}

	// end inline asm
	and.b32  	%r1215, %r1193, %r1214;
	mov.b32 	%r1198, 8;
	// begin inline asm
	{
    .reg .pred p;
    and.b32 %r1196, %r1209, %r1198;    setp.ne.u32 p, %r1196, 0;
    vote.ballot.sync.b32 %r1196, p, 0xffffffff;
    @!p not.b32 %r1196, %r1196;
}

	// end inline asm
	and.b32  	%r1216, %r1196, %r1215;
	mov.b32 	%r1201, 16;
	// begin inline asm
	{
    .reg .pred p;
    and.b32 %r1199, %r1209, %r1201;    setp.ne.u32 p, %r1199, 0;
    vote.ballot.sync.b32 %r1199, p, 0xffffffff;
    @!p not.b32 %r1199, %r1199;
}

	// end inline asm
	and.b32  	%r1217, %r1199, %r1216;
	mov.b32 	%r1204, 32;
	// begin inline asm
	{
    .reg .pred p;
    and.b32 %r1202, %r1209, %r1204;    setp.ne.u32 p, %r1202, 0;
    vote.ballot.sync.b32 %r1202, p, 0xffffffff;
    @!p not.b32 %r1202, %r1202;
}

	// end inline asm
	and.b32  	%r1218, %r1202, %r1217;
	mov.b32 	%r1207, 64;
	// begin inline asm
	{
    .reg .pred p;
    and.b32 %r1205, %r1209, %r1207;    setp.ne.u32 p, %r1205, 0;
    vote.ballot.sync.b32 %r1205, p, 0xffffffff;
    @!p not.b32 %r1205, %r1205;
}

	// end inline asm
	and.b32  	%r1219, %r1205, %r1218;
	mov.b32 	%r1210, 128;
	// begin inline asm
	{
    .reg .pred p;
    and.b32 %r1208, %r1209, %r1210;    setp.ne.u32 p, %r1208, 0;
    vote.ballot.sync.b32 %r1208, p, 0xffffffff;
    @!p not.b32 %r1208, %r1208;
}

	// end inline asm
	and.b32  	%r1220, %r1208, %r1219;
	clz.b32 	%r1221, %r1220;
	sub.s32 	%r271, 31, %r1221;
	and.b32  	%r1222, %r878, %r1220;
	popc.b32 	%r272, %r1222;
	setp.ne.s32 	%p121, %r443, %r271;
	mov.b32 	%r2237, 0;
	@%p121 bra 	$L__BB7_197;
	shl.b32 	%r1223, %r1209, 2;
	add.s32 	%r1224, %r219, %r1223;
	atom.shared.add.u32 	%r2237, [%r1224], %r272;
$L__BB7_197:
	ld.param.u32 	%r2104, [_ZN3cub18CUB_300001_SM_10006detail10radix_sort29DeviceRadixSortOnesweepKernelINS1_5radix10policy_hubIjiyE10Policy1000ELNS0_9SortOrderE1EjiyiiNS1_21identity_decomposer_tEEEvPT5_SB_PT3_PKSC_PT1_PKSG_PT2_PKSK_T4_iiT6__param_9];
	shfl.sync.idx.b32	%r1250|%p122, %r2237, %r271, 31, -1;
	add.s32 	%r275, %r272, %r1250;
	shr.u32 	%r1251, %r2219, %r2104;
	and.b32  	%r1247, %r1251, %r221;
	mov.b32 	%r1227, 1;
	// begin inline asm
	{
    .reg .pred p;
    and.b32 %r1225, %r1247, %r1227;    setp.ne.u32 p, %r1225, 0;
    vote.ballot.sync.b32 %r1225, p, 0xffffffff;
    @!p not.b32 %r1225, %r1225;
}

	// end inline asm
	mov.b32 	%r1230, 2;
	// begin inline asm
	{
    .reg .pred p;
    and.b32 %r1228, %r1247, %r1230;    setp.ne.u32 p, %r1228, 0;
    vote.ballot.sync.b32 %r1228, p, 0xffffffff;
    @!p not.b32 %r1228, %r1228;
}

	// end inline asm
	and.b32  	%r1252, %r1228, %r1225;
	mov.b32 	%r1233, 4;
	// begin inline asm
	{
    .reg .pred p;
    and.b32 %r1231, %r1247, %r1233;    setp.ne.u32 p, %r1231, 0;
    vote.ballot.sync.b32 %r1231, p, 0xffffffff;
    @!p not.b32 %r1231, %r1231;
}

	// end inline asm
	and.b32  	%r1253, %r1231, %r1252;
	mov.b32 	%r1236, 8;
	// begin inline asm
	{
    .reg .pred p;
    and.b32 %r1234, %r1247, %r1236;    setp.ne.u32 p, %r1234, 0;
    vote.ballot.sync.b32 %r1234, p, 0xffffffff;
    @!p not.b32 %r1234, %r1234;
}

	// end inline asm
	and.b32  	%r1254, %r1234, %r1253;
	mov.b32 	%r1239, 16;
	// begin inline asm
	{
    .reg .pred p;
    and.b32 %r1237, %r1247, %r1239;    setp.ne.u32 p, %r1237, 0;
    vote.ballot.sync.b32 %r1237, p, 0xffffffff;
    @!p not.b32 %r1237, %r1237;
}

	// end inline asm
	and.b32  	%r1255, %r1237, %r1254;
	mov.b32 	%r1242, 32;
	// begin inline asm
	{
    .reg .pred p;
    and.b32 %r1240, %r1247, %r1242;    setp.ne.u32 p, %r1240, 0;
    vote.ballot.sync.b32 %r1240, p, 0xffffffff;
    @!p not.b32 %r1240, %r1240;
}

	// end inline asm
	and.b32  	%r1256, %r1240, %r1255;
	mov.b32 	%r1245, 64;
	// begin inline asm
	{
    .reg .pred p;
    and.b32 %r1243, %r1247, %r1245;    setp.ne.u32 p, %r1243, 0;
    vote.ballot.sync.b32 %r1243, p, 0xffffffff;
    @!p not.b32 %r1243, %r1243;
}

	// end inline asm
	and.b32  	%r1257, %r1243, %r1256;
	mov.b32 	%r1248, 128;
	// begin inline asm
	{
    .reg .pred p;
    and.b32 %r1246, %r1247, %r1248;    setp.ne.u32 p, %r1246, 0;
    vote.ballot.sync.b32 %r1246, p, 0xffffffff;
    @!p not.b32 %r1246, %r1246;
}

	// end inline asm
	and.b32  	%r1258, %r1246, %r1257;
	clz.b32 	%r1259, %r1258;
	sub.s32 	%r277, 31, %r1259;
	and.b32  	%r1260, %r878, %r1258;
	popc.b32 	%r278, %r1260;
	setp.ne.s32 	%p123, %r443, %r277;
	mov.b32 	%r2238, 0;
	@%p123 bra 	$L__BB7_199;
	shl.b32 	%r1265, %r1247, 2;
	add.s32 	%r1266, %r219, %r1265;
	atom.shared.add.u32 	%r2238, [%r1266], %r278;
$L__BB7_199:
	ld.param.u32 	%r2105, [_ZN3cub18CUB_300001_SM_10006detail10radix_sort29DeviceRadixSortOnesweepKernelINS1_5radix10policy_hubIjiyE10Policy1000ELNS0_9SortOrderE1EjiyiiNS1_21identity_decomposer_tEEEvPT5_SB_PT3_PKSC_PT1_PKSG_PT2_PKSK_T4_iiT6__param_9];
	shfl.sync.idx.b32	%r1292|%p124, %r2238, %r277, 31, -1;
	add.s32 	%r281, %r278, %r1292;
	shr.u32 	%r1293, %r2218, %r2105;
	and.b32  	%r1289, %r1293, %r221;
	mov.b32 	%r1269, 1;
	// begin inline asm
	{
    .reg .pred p;
    and.b32 %r1267, %r1289, %r1269;    setp.ne.u32 p, %r1267, 0;
    vote.ballot.sync.b32 %r1267, p, 0xffffffff;
    @!p not.b32 %r1267, %r1267;
}

	// end inline asm
	mov.b32 	%r1272, 2;
	// begin inline asm
	{
    .reg .pred p;
    and.b32 %r1270, %r1289, %r1272;    setp.ne.u32 p, %r1270, 0;
    vote.ballot.sync.b32 %r1270, p, 0xffffffff;
    @!p not.b32 %r1270, %r1270;
}

	// end inline asm
	and.b32  	%r1294, %r1270, %r1267;
	mov.b32 	%r1275, 4;
	// begin inline asm
	{
    .reg .pred p;
    and.b32 %r1273, %r1289, %r1275;    setp.ne.u32 p, %r1273, 0;
    vote.ballot.sync.b32 %r1273, p, 0xffffffff;
    @!p not.b32 %r1273, %r1273;
}

	// end inline asm
	and.b32  	%r1295, %r1273, %r1294;
	mov.b32 	%r1278, 8;
	// begin inline asm
	{
    .reg .pred p;
    and.b32 %r1276, %r1289, %r1278;    setp.ne.u32 p, %r1276, 0;
    vote.ballot.sync.b32 %r1276, p, 0xffffffff;
    @!p not.b32 %r1276, %r1276;
}

	// end inline asm
	and.b32  	%r1296, %r1276, %r1295;
	mov.b32 	%r1281, 16;
	// begin inline asm
	{
    .reg .pred p;
    and.b32 %r1279, %r1289, %r1281;    setp.ne.u32 p, %r1279, 0;
    vote.ballot.sync.b32 %r1279, p, 0xffffffff;
    @!p not.b32 %r1279, %r1279;
}

	// end inline asm
	and.b32  	%r1297, %r1279, %r1296;
	mov.b32 	%r1284, 32;
	// begin inline asm
	{
    .reg .pred p;
    and.b32 %r1282, %r1289, %r1284;    setp.ne.u32 p, %r1282, 0;
    vote.ballot.sync.b32 %r1282, p, 0xffffffff;
    @!p not.b32 %r1282, %r1282;
}

	// end inline asm
	and.b32  	%r1298, %r1282, %r1297;
	mov.b32 	%r1287, 64;
	// begin inline asm
	{
    .reg .pred p;
    and.b32 %r1285, %r1289, %r1287;    setp.ne.u32 p, %r1285, 0;
    vote.ballot.sync.b32 %r1285, p, 0xffffffff;
    @!p not.b32 %r1285, %r1285;
}

	// end inline asm
	and.b32  	%r1299, %r1285, %r1298;
	mov.b32 	%r1290, 128;
	// begin inline asm
	{
    .reg .pred p;
    and.b32 %r1288, %r1289, %r1290;    setp.ne.u32 p, %r1288, 0;
    vote.ballot.sync.b32 %r1288, p, 0xffffffff;
    @!p not.b32 %r1288, %r1288;
}

	// end inline asm
	and.b32  	%r1300, %r1288, %r1299;
	clz.b32 	%r1301, %r1300;
	sub.s32 	%r283, 31, %r1301;
	and.b32  	%r1302, %r878, %r1300;
	popc.b32 	%r284, %r1302;
	setp.ne.s32 	%p125, %r443, %r283;
	mov.b32 	%r2239, 0;
	@%p125 bra 	$L__BB7_201;
	shl.b32 	%r1307, %r1289, 2;
	add.s32 	%r1308, %r219, %r1307;
	atom.shared.add.u32 	%r2239, [%r1308], %r284;
$L__BB7_201:
	ld.param.u32 	%r2106, [_ZN3cub18CUB_300001_SM_10006detail10radix_sort29DeviceRadixSortOnesweepKernelINS1_5radix10policy_hubIjiyE10Policy1000ELNS0_9SortOrderE1EjiyiiNS1_21identity_decomposer_tEEEvPT5_SB_PT3_PKSC_PT1_PKSG_PT2_PKSK_T4_iiT6__param_9];
	shfl.sync.idx.b32	%r1334|%p126, %r2239, %r283, 31, -1;
	add.s32 	%r287, %r284, %r1334;
	shr.u32 	%r1335, %r2217, %r2106;
	and.b32  	%r1331, %r1335, %r221;
	mov.b32 	%r1311, 1;
	// begin inline asm
	{
    .reg .pred p;
    and.b32 %r1309, %r1331, %r1311;    setp.ne.u32 p, %r1309, 0;
    vote.ballot.sync.b32 %r1309, p, 0xffffffff;
    @!p not.b32 %r1309, %r1309;
}

	// end inline asm
	mov.b32 	%r1314, 2;
	// begin inline asm
	{
    .reg .pred p;
    and.b32 %r1312, %r1331, %r1314;    setp.ne.u32 p, %r1312, 0;
    vote.ballot.sync.b32 %r1312, p, 0xffffffff;
    @!p not.b32 %r1312, %r1312;
}

	// end inline asm
	and.b32  	%r1336, %r1312, %r1309;
	mov.b32 	%r1317, 4;
	// begin inline asm
	{
    .reg .pred p;
    and.b32 %r1315, %r1331, %r1317;    setp.ne.u32 p, %r1315, 0;
    vote.ballot.sync.b32 %r1315, p, 0xffffffff;
    @!p not.b32 %r1315, %r1315;
}

	// end inline asm
	and.b32  	%r1337, %r1315, %r1336;
	mov.b32 	%r1320, 8;
	// begin inline asm
	{
    .reg .pred p;
    and.b32 %r1318, %r1331, %r1320;    setp.ne.u32 p, %r1318, 0;
    vote.ballot.sync.b32 %r1318, p, 0xffffffff;
    @!p not.b32 %r1318, %r1318;
}

	// end inline asm
	and.b32  	%r1338, %r1318, %r1337;
	mov.b32 	%r1323, 16;
	// begin inline asm
	{
    .reg .pred p;
    and.b32 %r1321, %r1331, %r1323;    setp.ne.u32 p, %r1321, 0;
    vote.ballot.sync.b32 %r1321, p, 0xffffffff;
    @!p not.b32 %r1321, %r1321;
}

	// end inline asm
	and.b32  	%r1339, %r1321, %r1338;
	mov.b32 	%r1326, 32;
	// begin inline asm
	{
    .reg .pred p;
    and.b32 %r1324, %r1331, %r1326;    setp.ne.u32 p, %r1324, 0;
    vote.ballot.sync.b32 %r1324, p, 0xffffffff;
    @!p not.b32 %r1324, %r1324;
}

	// end inline asm
	and.b32  	%r1340, %r1324, %r1339;
	mov.b32 	%r1329, 64;
	// begin inline asm
	{
    .reg .pred p;
    and.b32 %r1327, %r1331, %r1329;    setp.ne.u32 p, %r1327, 0;
    vote.ballot.sync.b32 %r1327, p, 0xffffffff;
    @!p not.b32 %r1327, %r1327;
}

	// end inline asm
	and.b32  	%r1341, %r1327, %r1340;
	mov.b32 	%r1332, 128;
	// begin inline asm
	{
    .reg .pred p;
    and.b32 %r1330, %r1331, %r1332;    setp.ne.u32 p, %r1330, 0;
    vote.ballot.sync.b32 %r1330, p, 0xffffffff;
    @!p not.b32 %r1330, %r1330;
}

	// end inline asm
	and.b32  	%r1342, %r1330, %r1341;
	clz.b32 	%r1343, %r1342;
	sub.s32 	%r289, 31, %r1343;
	and.b32  	%r1344, %r878, %r1342;
	popc.b32 	%r290, %r1344;
	setp.ne.s32 	%p127, %r443, %r289;
	mov.b32 	%r2240, 0;
	@%p127 bra 	$L__BB7_203;
	shl.b32 	%r1349, %r1331, 2;
	add.s32 	%r1350, %r219, %r1349;
	atom.shared.add.u32 	%r2240, [%r1350], %r290;
$L__BB7_203:
	ld.param.u32 	%r2107, [_ZN3cub18CUB_300001_SM_10006detail10radix_sort29DeviceRadixSortOnesweepKernelINS1_5radix10policy_hubIjiyE10Policy1000ELNS0_9SortOrderE1EjiyiiNS1_21identity_decomposer_tEEEvPT5_SB_PT3_PKSC_PT1_PKSG_PT2_PKSK_T4_iiT6__param_9];
	shfl.sync.idx.b32	%r1376|%p128, %r2240, %r289, 31, -1;
	add.s32 	%r293, %r290, %r1376;
	shr.u32 	%r1377, %r2216, %r2107;
	and.b32  	%r1373, %r1377, %r221;
	mov.b32 	%r1353, 1;
	// begin inline asm
	{
    .reg .pred p;
    and.b32 %r1351, %r1373, %r1353;    setp.ne.u32 p, %r1351, 0;
    vote.ballot.sync.b32 %r1351, p, 0xffffffff;
    @!p not.b32 %r1351, %r1351;
}

	// end inline asm
	mov.b32 	%r1356, 2;
	// begin inline asm
	{
    .reg .pred p;
    and.b32 %r1354, %r1373, %r1356;    setp.ne.u32 p, %r1354, 0;
    vote.ballot.sync.b32 %r1354, p, 0xffffffff;
    @!p not.b32 %r1354, %r1354;
}

	// end inline asm
	and.b32  	%r1378, %r1354, %r1351;
	mov.b32 	%r1359, 4;
	// begin inline asm
	{
    .reg .pred p;
    and.b32 %r1357, %r1373, %r1359;    setp.ne.u32 p, %r1357, 0;
    vote.ballot.sync.b32 %r1357, p, 0xffffffff;
    @!p not.b32 %r1357, %r1357;
}

	// end inline asm
	and.b32  	%r1379, %r1357, %r1378;
	mov.b32 	%r1362, 8;
	// begin inline asm
	{
    .reg .pred p;
    and.b32 %r1360, %r1373, %r1362;    setp.ne.u32 p, %r1360, 0;
    vote.ballot.sync.b32 %r1360, p, 0xffffffff;
    @!p not.b32 %r1360, %r1360;
}

	// end inline asm
	and.b32  	%r1380, %r1360, %r1379;
	mov.b32 	%r1365, 16;
	// begin inline asm
	{
    .reg .pred p;
    and.b32 %r1363, %r1373, %r1365;    setp.ne.u32 p, %r1363, 0;
    vote.ballot.sync.b32 %r1363, p, 0xffffffff;
    @!p not.b32 %r1363, %r1363;
}

	// end inline asm
	and.b32  	%r1381, %r1363, %r1380;
	mov.b32 	%r1368, 32;
	// begin inline asm
	{
    .reg .pred p;
    and.b32 %r1366, %r1373, %r1368;    setp.ne.u32 p, %r1366, 0;
    vote.ballot.sync.b32 %r1366, p, 0xffffffff;
    @!p not.b32 %r1366, %r1366;
}

	// end inline asm
	and.b32  	%r1382, %r1366, %r1381;
	mov.b32 	%r1371, 64;
	// begin inline asm
	{
    .reg .pred p;
    and.b32 %r1369, %r1373, %r1371;    setp.ne.u32 p, %r1369, 0;
    vote.ballot.sync.b32 %r1369, p, 0xffffffff;
    @!p not.b32 %r1369, %r1369;
}

	// end inline asm
	and.b32  	%r1383, %r1369, %r1382;
	mov.b32 	%r1374, 128;
	// begin inline asm
	{
    .reg .pred p;
    and.b32 %r1372, %r1373, %r1374;    setp.ne.u32 p, %r1372, 0;
    vote.ballot.sync.b32 %r1372, p, 0xffffffff;
    @!p not.b32 %r1372, %r1372;
}

	// end inline asm
	and.b32  	%r1384, %r1372, %r1383;
	clz.b32 	%r1385, %r1384;
	sub.s32 	%r295, 31, %r1385;
	and.b32  	%r1386, %r878, %r1384;
	popc.b32 	%r296, %r1386;
	setp.ne.s32 	%p129, %r443, %r295;
	mov.b32 	%r2241, 0;
	@%p129 bra 	$L__BB7_205;
	shl.b32 	%r1391, %r1373, 2;
	add.s32 	%r1392, %r219, %r1391;
	atom.shared.add.u32 	%r2241, [%r1392], %r296;
$L__BB7_205:
	ld.param.u32 	%r2108, [_ZN3cub18CUB_300001_SM_10006detail10radix_sort29DeviceRadixSortOnesweepKernelINS1_5radix10policy_hubIjiyE10Policy1000ELNS0_9SortOrderE1EjiyiiNS1_21identity_decomposer_tEEEvPT5_SB_PT3_PKSC_PT1_PKSG_PT2_PKSK_T4_iiT6__param_9];
	shfl.sync.idx.b32	%r1418|%p130, %r2241, %r295, 31, -1;
	add.s32 	%r299, %r296, %r1418;
	shr.u32 	%r1419, %r2215, %r2108;
	and.b32  	%r1415, %r1419, %r221;
	mov.b32 	%r1395, 1;
	// begin inline asm
	{
    .reg .pred p;
    and.b32 %r1393, %r1415, %r1395;    setp.ne.u32 p, %r1393, 0;
    vote.ballot.sync.b32 %r1393, p, 0xffffffff;
    @!p not.b32 %r1393, %r1393;
}

	// end inline asm
	mov.b32 	%r1398, 2;
	// begin inline asm
	{
    .reg .pred p;
    and.b32 %r1396, %r1415, %r1398;    setp.ne.u32 p, %r1396, 0;
    vote.ballot.sync.b32 %r1396, p, 0xffffffff;
    @!p not.b32 %r1396, %r1396;
}

	// end inline asm
	and.b32  	%r1420, %r1396, %r1393;
	mov.b32 	%r1401, 4;
	// begin inline asm
	{
    .reg .pred p;
    and.b32 %r1399, %r1415, %r1401;    setp.ne.u32 p, %r1399, 0;
    vote.ballot.sync.b32 %r1399, p, 0xffffffff;
    @!p not.b32 %r1399, %r1399;
}

	// end inline asm
	and.b32  	%r1421, %r1399, %r1420;
	mov.b32 	%r1404, 8;
	// begin inline asm
	{
    .reg .pred p;
    and.b32 %r1402, %r1415, %r1404;    setp.ne.u32 p, %r1402, 0;
    vote.ballot.sync.b32 %r1402, p, 0xffffffff;
    @!p not.b32 %r1402, %r1402;
}

	// end inline asm
	and.b32  	%r1422, %r1402, %r1421;
	mov.b32 	%r1407, 16;
	// begin inline asm
	{
    .reg .pred p;
    and.b32 %r1405, %r1415, %r1407;    setp.ne.u32 p, %r1405, 0;
    vote.ballot.sync.b32 %r1405, p, 0xffffffff;
    @!p not.b32 %r1405, %r1405;
}

	// end inline asm
	and.b32  	%r1423, %r1405, %r1422;
	mov.b32 	%r1410, 32;
	// begin inline asm
	{
    .reg .pred p;
    and.b32 %r1408, %r1415, %r1410;    setp.ne.u32 p, %r1408, 0;
    vote.ballot.sync.b32 %r1408, p, 0xffffffff;
    @!p not.b32 %r1408, %r1408;
}

	// end inline asm
	and.b32  	%r1424, %r1408, %r1423;
	mov.b32 	%r1413, 64;
	// begin inline asm
	{
    .reg .pred p;
    and.b32 %r1411, %r1415, %r1413;    setp.ne.u32 p, %r1411, 0;
    vote.ballot.sync.b32 %r1411, p, 0xffffffff;
    @!p not.b32 %r1411, %r1411;
}

	// end inline asm
	and.b32  	%r1425, %r1411, %r1424;
	mov.b32 	%r1416, 128;
	// begin inline asm
	{
    .reg .pred p;
    and.b32 %r1414, %r1415, %r1416;    setp.ne.u32 p, %r1414, 0;
    vote.ballot.sync.b32 %r1414, p, 0xffffffff;
    @!p not.b32 %r1414, %r1414;
}

	// end inline asm
	and.b32  	%r1426, %r1414, %r1425;
	clz.b32 	%r1427, %r1426;
	sub.s32 	%r301, 31, %r1427;
	and.b32  	%r1428, %r878, %r1426;
	popc.b32 	%r302, %r1428;
	setp.ne.s32 	%p131, %r443, %r301;
	mov.b32 	%r2242, 0;
	@%p131 bra 	$L__BB7_207;
	shl.b32 	%r1433, %r1415, 2;
	add.s32 	%r1434, %r219, %r1433;
	atom.shared.add.u32 	%r2242, [%r1434], %r302;
$L__BB7_207:
	ld.param.u32 	%r2109, [_ZN3cub18CUB_300001_SM_10006detail10radix_sort29DeviceRadixSortOnesweepKernelINS1_5radix10policy_hubIjiyE10Policy1000ELNS0_9SortOrderE1EjiyiiNS1_21identity_decomposer_tEEEvPT5_SB_PT3_PKSC_PT1_PKSG_PT2_PKSK_T4_iiT6__param_9];
	shfl.sync.idx.b32	%r1460|%p132, %r2242, %r301, 31, -1;
	add.s32 	%r305, %r302, %r1460;
	shr.u32 	%r1461, %r2214, %r2109;
	and.b32  	%r1457, %r1461, %r221;
	mov.b32 	%r1437, 1;
	// begin inline asm
	{
    .reg .pred p;
    and.b32 %r1435, %r1457, %r1437;    setp.ne.u32 p, %r1435, 0;
    vote.ballot.sync.b32 %r1435, p, 0xffffffff;
    @!p not.b32 %r1435, %r1435;
}

	// end inline asm
	mov.b32 	%r1440, 2;
	// begin inline asm
	{
    .reg .pred p;
    and.b32 %r1438, %r1457, %r1440;    setp.ne.u32 p, %r1438, 0;
    vote.ballot.sync.b32 %r1438, p, 0xffffffff;
    @!p not.b32 %r1438, %r1438;
}

	// end inline asm
	and.b32  	%r1462, %r1438, %r1435;
	mov.b32 	%r1443, 4;
	// begin inline asm
	{
    .reg .pred p;
    and.b32 %r1441, %r1457, %r1443;    setp.ne.u32 p, %r1441, 0;
    vote.ballot.sync.b32 %r1441, p, 0xffffffff;
    @!p not.b32 %r1441, %r1441;
}

	// end inline asm
	and.b32  	%r1463, %r1441, %r1462;
	mov.b32 	%r1446, 8;
	// begin inline asm
	{
    .reg .pred p;
    and.b32 %r1444, %r1457, %r1446;    setp.ne.u32 p, %r1444, 0;
    vote.ballot.sync.b32 %r1444, p, 0xffffffff;
    @!p not.b32 %r1444, %r1444;
}

	// end inline asm
	and.b32  	%r1464, %r1444, %r1463;
	mov.b32 	%r1449, 16;
	// begin inline asm
	{
    .reg .pred p;
    and.b32 %r1447, %r1457, %r1449;    setp.ne.u32 p, %r1447, 0;
    vote.ballot.sync.b32 %r1447, p, 0xffffffff;
    @!p not.b32 %r1447, %r1447;
}

	// end inline asm
	and.b32  	%r1465, %r1447, %r1464;
	mov.b32 	%r1452, 32;
	// begin inline asm
	{
    .reg .pred p;
    and.b32 %r1450, %r1457, %r1452;    setp.ne.u32 p, %r1450, 0;
    vote.ballot.sync.b32 %r1450, p, 0xffffffff;
    @!p not.b32 %r1450, %r1450;
}

	// end inline asm
	and.b32  	%r1466, %r1450, %r1465;
	mov.b32 	%r1455, 64;
	// begin inline asm
	{
    .reg .pred p;
    and.b32 %r1453, %r1457, %r1455;    setp.ne.u32 p, %r1453, 0;
    vote.ballot.sync.b32 %r1453, p, 0xffffffff;
    @!p not.b32 %r1453, %r1453;
}

	// end inline asm
	and.b32  	%r1467, %r1453, %r1466;
	mov.b32 	%r1458, 128;
	// begin inline asm
	{
    .reg .pred p;
    and.b32 %r1456, %r1457, %r1458;    setp.ne.u32 p, %r1456, 0;
    vote.ballot.sync.b32 %r1456, p, 0xffffffff;
    @!p not.b32 %r1456, %r1456;
}

	// end inline asm
	and.b32  	%r1468, %r1456, %r1467;
	clz.b32 	%r1469, %r1468;
	sub.s32 	%r307, 31, %r1469;
	and.b32  	%r1470, %r878, %r1468;
	popc.b32 	%r308, %r1470;
	setp.ne.s32 	%p133, %r443, %r307;
	mov.b32 	%r2243, 0;
	@%p133 bra 	$L__BB7_209;
	shl.b32 	%r1475, %r1457, 2;
	add.s32 	%r1476, %r219, %r1475;
	atom.shared.add.u32 	%r2243, [%r1476], %r308;
$L__BB7_209:
	ld.param.u32 	%r2110, [_ZN3cub18CUB_300001_SM_10006detail10radix_sort29DeviceRadixSortOnesweepKernelINS1_5radix10policy_hubIjiyE10Policy1000ELNS0_9SortOrderE1EjiyiiNS1_21identity_decomposer_tEEEvPT5_SB_PT3_PKSC_PT1_PKSG_PT2_PKSK_T4_iiT6__param_9];
	shfl.sync.idx.b32	%r1502|%p134, %r2243, %r307, 31, -1;
	add.s32 	%r311, %r308, %r1502;
	shr.u32 	%r1503, %r2213, %r2110;
	and.b32  	%r1499, %r1503, %r221;
	mov.b32 	%r1479, 1;
	// begin inline asm
	{
    .reg .pred p;
    and.b32 %r1477, %r1499, %r1479;    setp.ne.u32 p, %r1477, 0;
    vote.ballot.sync.b32 %r1477, p, 0xffffffff;
    @!p not.b32 %r1477, %r1477;
}

	// end inline asm
	mov.b32 	%r1482, 2;
	// begin inline asm
	{
    .reg .pred p;
    and.b32 %r1480, %r1499, %r1482;    setp.ne.u32 p, %r1480, 0;
    vote.ballot.sync.b32 %r1480, p, 0xffffffff;
    @!p not.b32 %r1480, %r1480;
}

	// end inline asm
	and.b32  	%r1504, %r1480, %r1477;
	mov.b32 	%r1485, 4;
	// begin inline asm
	{
    .reg .pred p;
    and.b32 %r1483, %r1499, %r1485;    setp.ne.u32 p, %r1483, 0;
    vote.ballot.sync.b32 %r1483, p, 0xffffffff;
    @!p not.b32 %r1483, %r1483;
}

	// end inline asm
	and.b32  	%r1505, %r1483, %r1504;
	mov.b32 	%r1488, 8;
	// begin inline asm
	{
    .reg .pred p;
    and.b32 %r1486, %r1499, %r1488;    setp.ne.u32 p, %r1486, 0;
    vote.ballot.sync.b32 %r1486, p, 0xffffffff;
    @!p not.b32 %r1486, %r1486;
}

	// end inline asm
	and.b32  	%r1506, %r1486, %r1505;
	mov.b32 	%r1491, 16;
	// begin inline asm
	{
    .reg .pred p;
    and.b32 %r1489, %r1499, %r1491;    setp.ne.u32 p, %r1489, 0;
    vote.ballot.sync.b32 %r1489, p, 0xffffffff;
    @!p not.b32 %r1489, %r1489;
}

	// end inline asm
	and.b32  	%r1507, %r1489, %r1506;
	mov.b32 	%r1494, 32;
	// begin inline asm
	{
    .reg .pred p;
    and.b32 %r1492, %r1499, %r1494;    setp.ne.u32 p, %r1492, 0;
    vote.ballot.sync.b32 %r1492, p, 0xffffffff;
    @!p not.b32 %r1492, %r1492;
}

	// end inline asm
	and.b32  	%r1508, %r1492, %r1507;
	mov.b32 	%r1497, 64;
	// begin inline asm
	{
    .reg .pred p;
    and.b32 %r1495, %r1499, %r1497;    setp.ne.u32 p, %r1495, 0;
    vote.ballot.sync.b32 %r1495, p, 0xffffffff;
    @!p not.b32 %r1495, %r1495;
}

	// end inline asm
	and.b32  	%r1509, %r1495, %r1508;
	mov.b32 	%r1500, 128;
	// begin inline asm
	{
    .reg .pred p;
    and.b32 %r1498, %r1499, %r1500;    setp.ne.u32 p, %r1498, 0;
    vote.ballot.sync.b32 %r1498, p, 0xffffffff;
    @!p not.b32 %r1498, %r1498;
}

	// end inline asm
	and.b32  	%r1510, %r1498, %r1509;
	clz.b32 	%r1511, %r1510;
	sub.s32 	%r313, 31, %r1511;
	and.b32  	%r1512, %r878, %r1510;
	popc.b32 	%r314, %r1512;
	setp.ne.s32 	%p135, %r443, %r313;
	mov.b32 	%r2244, 0;
	@%p135 bra 	$L__BB7_211;
	shl.b32 	%r1517, %r1499, 2;
	add.s32 	%r1518, %r219, %r1517;
	atom.shared.add.u32 	%r2244, [%r1518], %r314;
$L__BB7_211:
	ld.param.u32 	%r2111, [_ZN3cub18CUB_300001_SM_10006detail10radix_sort29DeviceRadixSortOnesweepKernelINS1_5radix10policy_hubIjiyE10Policy1000ELNS0_9SortOrderE1EjiyiiNS1_21identity_decomposer_tEEEvPT5_SB_PT3_PKSC_PT1_PKSG_PT2_PKSK_T4_iiT6__param_9];
	shfl.sync.idx.b32	%r1544|%p136, %r2244, %r313, 31, -1;
	add.s32 	%r317, %r314, %r1544;
	shr.u32 	%r1545, %r2212, %r2111;
	and.b32  	%r1541, %r1545, %r221;
	mov.b32 	%r1521, 1;
	// begin inline asm
	{
    .reg .pred p;
    and.b32 %r1519, %r1541, %r1521;    setp.ne.u32 p, %r1519, 0;
    vote.ballot.sync.b32 %r1519, p, 0xffffffff;
    @!p not.b32 %r1519, %r1519;
}

	// end inline asm
	mov.b32 	%r1524, 2;
	// begin inline asm
	{
    .reg .pred p;
    and.b32 %r1522, %r1541, %r1524;    setp.ne.u32 p, %r1522, 0;
    vote.ballot.sync.b32 %r1522, p, 0xffffffff;
    @!p not.b32 %r1522, %r1522;
}

	// end inline asm
	and.b32  	%r1546, %r1522, %r1519;
	mov.b32 	%r1527, 4;
	// begin inline asm
	{
    .reg .pred p;
    and.b32 %r1525, %r1541, %r1527;    setp.ne.u32 p, %r1525, 0;
    vote.ballot.sync.b32 %r1525, p, 0xffffffff;
    @!p not.b32 %r1525, %r1525;
}

	// end inline asm
	and.b32  	%r1547, %r1525, %r1546;
	mov.b32 	%r1530, 8;
	// begin inline asm
	{
    .reg .pred p;
    and.b32 %r1528, %r1541, %r1530;    setp.ne.u32 p, %r1528, 0;
    vote.ballot.sync.b32 %r1528, p, 0xffffffff;
    @!p not.b32 %r1528, %r1528;
}

	// end inline asm
	and.b32  	%r1548, %r1528, %r1547;
	mov.b32 	%r1533, 16;
	// begin inline asm
	{
    .reg .pred p;
    and.b32 %r1531, %r1541, %r1533;    setp.ne.u32 p, %r1531, 0;
    vote.ballot.sync.b32 %r1531, p, 0xffffffff;
    @!p not.b32 %r1531, %r1531;
}

	// end inline asm
	and.b32  	%r1549, %r1531, %r1548;
	mov.b32 	%r1536, 32;
	// begin inline asm
	{
    .reg .pred p;
    and.b32 %r1534, %r1541, %r1536;    setp.ne.u32 p, %r1534, 0;
    vote.ballot.sync.b32 %r1534, p, 0xffffffff;
    @!p not.b32 %r1534, %r1534;
}

	// end inline asm
	and.b32  	%r1550, %r1534, %r1549;
	mov.b32 	%r1539, 64;
	// begin inline asm
	{
    .reg .pred p;
    and.b32 %r1537, %r1541, %r1539;    setp.ne.u32 p, %r1537, 0;
    vote.ballot.sync.b32 %r1537, p, 0xffffffff;
    @!p not.b32 %r1537, %r1537;
}

	// end inline asm
	and.b32  	%r1551, %r1537, %r1550;
	mov.b32 	%r1542, 128;
	// begin inline asm
	{
    .reg .pred p;
    and.b32 %r1540, %r1541, %r1542;    setp.ne.u32 p, %r1540, 0;
    vote.ballot.sync.b32 %r1540, p, 0xffffffff;
    @!p not.b32 %r1540, %r1540;
}

	// end inline asm
	and.b32  	%r1552, %r1540, %r1551;
	clz.b32 	%r1553, %r1552;
	sub.s32 	%r319, 31, %r1553;
	and.b32  	%r1554, %r878, %r1552;
	popc.b32 	%r320, %r1554;
	setp.ne.s32 	%p137, %r443, %r319;
	mov.b32 	%r2245, 0;
	@%p137 bra 	$L__BB7_213;
	shl.b32 	%r1559, %r1541, 2;
	add.s32 	%r1560, %r219, %r1559;
	atom.shared.add.u32 	%r2245, [%r1560], %r320;
$L__BB7_213:
	setp.gt.u32 	%p138, %r1, 255;
	shfl.sync.idx.b32	%r1561|%p139, %r2245, %r319, 31, -1;
	add.s32 	%r1562, %r320, %r1561;
	bar.sync 	0;
	shl.b32 	%r1563, %r227, 2;
	add.s32 	%r323, %r783, %r1563;
	st.shared.u32 	[%r323+-4], %r2228;
	shl.b32 	%r1565, %r233, 2;
	add.s32 	%r324, %r783, %r1565;
	st.shared.u32 	[%r324+-4], %r2227;
	shl.b32 	%r1566, %r239, 2;
	add.s32 	%r325, %r783, %r1566;
	st.shared.u32 	[%r325+-4], %r2226;
	shl.b32 	%r1567, %r245, 2;
	add.s32 	%r326, %r783, %r1567;
	st.shared.u32 	[%r326+-4], %r2225;
	shl.b32 	%r1568, %r251, 2;
	add.s32 	%r327, %r783, %r1568;
	st.shared.u32 	[%r327+-4], %r2224;
	shl.b32 	%r1569, %r257, 2;
	add.s32 	%r328, %r783, %r1569;
	st.shared.u32 	[%r328+-4], %r2223;
	shl.b32 	%r1570, %r263, 2;
	add.s32 	%r329, %r783, %r1570;
	st.shared.u32 	[%r329+-4], %r2222;
	shl.b32 	%r1571, %r269, 2;
	add.s32 	%r330, %r783, %r1571;
	st.shared.u32 	[%r330+-4], %r2221;
	shl.b32 	%r1572, %r275, 2;
	add.s32 	%r331, %r783, %r1572;
	st.shared.u32 	[%r331+-4], %r2220;
	shl.b32 	%r1573, %r281, 2;
	add.s32 	%r332, %r783, %r1573;
	st.shared.u32 	[%r332+-4], %r2219;
	shl.b32 	%r1574, %r287, 2;
	add.s32 	%r333, %r783, %r1574;
	st.shared.u32 	[%r333+-4], %r2218;
	shl.b32 	%r1575, %r293, 2;
	add.s32 	%r334, %r783, %r1575;
	st.shared.u32 	[%r334+-4], %r2217;
	shl.b32 	%r1576, %r299, 2;
	add.s32 	%r335, %r783, %r1576;
	st.shared.u32 	[%r335+-4], %r2216;
	shl.b32 	%r1577, %r305, 2;
	add.s32 	%r336, %r783, %r1577;
	st.shared.u32 	[%r336+-4], %r2215;
	shl.b32 	%r1578, %r311, 2;
	add.s32 	%r337, %r783, %r1578;
	st.shared.u32 	[%r337+-4], %r2214;
	shl.b32 	%r1579, %r317, 2;
	add.s32 	%r338, %r783, %r1579;
	st.shared.u32 	[%r338+-4], %r2213;
	shl.b32 	%r1580, %r1562, 2;
	add.s32 	%r339, %r783, %r1580;
	st.shared.u32 	[%r339+-4], %r2212;
	shl.b32 	%r1581, %r1, 3;
	add.s32 	%r1582, %r783, %r1581;
	add.s32 	%r340, %r1582, 26112;
	@%p138 bra 	$L__BB7_221;
	ld.param.u64 	%rd437, [_ZN3cub18CUB_300001_SM_10006detail10radix_sort29DeviceRadixSortOnesweepKernelINS1_5radix10policy_hubIjiyE10Policy1000ELNS0_9SortOrderE1EjiyiiNS1_21identity_decomposer_tEEEvPT5_SB_PT3_PKSC_PT1_PKSG_PT2_PKSK_T4_iiT6__param_3];
	cvta.to.global.u64 	%rd93, %rd437;
	shl.b64 	%rd94, %rd9, 3;
	add.s64 	%rd95, %rd93, %rd94;
	ld.global.u64 	%rd96, [%rd95];
	cvt.s64.s32 	%rd97, %r218;
	sub.s64 	%rd456, %rd96, %rd97;
	st.shared.u64 	[%r340], %rd456;
	setp.lt.s32 	%p140, %r3, 1;
	mov.u32 	%r2249, %r2174;
	@%p140 bra 	$L__BB7_220;
	mov.b32 	%r2247, -1;
	mov.u32 	%r2246, %r3;
	mov.u32 	%r2249, %r2174;
$L__BB7_216:
	ld.param.u64 	%rd430, [_ZN3cub18CUB_300001_SM_10006detail10radix_sort29DeviceRadixSortOnesweepKernelINS1_5radix10policy_hubIjiyE10Policy1000ELNS0_9SortOrderE1EjiyiiNS1_21identity_decomposer_tEEEvPT5_SB_PT3_PKSC_PT1_PKSG_PT2_PKSK_T4_iiT6__param_0];
	add.s32 	%r344, %r2246, -1;
	shl.b32 	%r1584, %r344, 8;
	add.s32 	%r1585, %r1584, %r1;
	cvta.to.global.u64 	%rd98, %rd430;
	mul.wide.s32 	%rd99, %r1585, 4;
	add.s64 	%rd19, %rd98, %rd99;
$L__BB7_217:
	membar.cta;
	ld.volatile.global.u32 	%r345, [%rd19];
	setp.eq.s32 	%p141, %r345, 0;
	@%p141 bra 	$L__BB7_217;
	and.b32  	%r1586, %r345, 1073741823;
	add.s32 	%r2249, %r1586, %r2249;
	setp.gt.s32 	%p142, %r345, -1;
	vote.sync.ballot.b32 	%r2247, %p142, %r2247;
	setp.gt.u32 	%p144, %r2246, 1;
	and.pred  	%p145, %p142, %p144;
	mov.u32 	%r2246, %r344;
	@%p145 bra 	$L__BB7_216;
	ld.shared.u64 	%rd456, [%r340];
$L__BB7_220:
	ld.param.u64 	%rd431, [_ZN3cub18CUB_300001_SM_10006detail10radix_sort29DeviceRadixSortOnesweepKernelINS1_5radix10policy_hubIjiyE10Policy1000ELNS0_9SortOrderE1EjiyiiNS1_21identity_decomposer_tEEEvPT5_SB_PT3_PKSC_PT1_PKSG_PT2_PKSK_T4_iiT6__param_0];
	or.b32  	%r1587, %r2249, -2147483648;
	cvta.to.global.u64 	%rd100, %rd431;
	shl.b32 	%r1588, %r3, 8;
	add.s32 	%r1589, %r1588, %r1;
	mul.wide.s32 	%rd101, %r1589, 4;
	add.s64 	%rd102, %rd100, %rd101;
	st.volatile.global.u32 	[%rd102], %r1587;
	sub.s32 	%r1590, %r2249, %r2174;
	cvt.s64.s32 	%rd103, %r1590;
	add.s64 	%rd104, %rd456, %rd103;
	st.shared.u64 	[%r340], %rd104;
$L__BB7_221:
	ld.param.u32 	%r2087, [_ZN3cub18CUB_300001_SM_10006detail10radix_sort29DeviceRadixSortOnesweepKernelINS1_5radix10policy_hubIjiyE10Policy1000ELNS0_9SortOrderE1EjiyiiNS1_21identity_decomposer_tEEEvPT5_SB_PT3_PKSC_PT1_PKSG_PT2_PKSK_T4_iiT6__param_8];
	ld.param.u64 	%rd434, [_ZN3cub18CUB_300001_SM_10006detail10radix_sort29DeviceRadixSortOnesweepKernelINS1_5radix10policy_hubIjiyE10Policy1000ELNS0_9SortOrderE1EjiyiiNS1_21identity_decomposer_tEEEvPT5_SB_PT3_PKSC_PT1_PKSG_PT2_PKSK_T4_iiT6__param_2];
	setp.gt.u32 	%p146, %r1, 255;
	mad.lo.s32 	%r349, %r3, 6528, 6528;
	setp.lt.s32 	%p147, %r349, %r2087;
	setp.eq.s64 	%p148, %rd434, 0;
	or.pred  	%p149, %p148, %p147;
	or.pred  	%p150, %p146, %p149;
	@%p150 bra 	$L__BB7_223;
	ld.param.u64 	%rd435, [_ZN3cub18CUB_300001_SM_10006detail10radix_sort29DeviceRadixSortOnesweepKernelINS1_5radix10policy_hubIjiyE10Policy1000ELNS0_9SortOrderE1EjiyiiNS1_21identity_decomposer_tEEEvPT5_SB_PT3_PKSC_PT1_PKSG_PT2_PKSK_T4_iiT6__param_2];
	ld.shared.u64 	%rd105, [%r340];
	cvt.s64.s32 	%rd106, %r2174;
	cvt.s64.s32 	%rd107, %r218;
	add.s64 	%rd108, %rd107, %rd106;
	add.s64 	%rd109, %rd108, %rd105;
	cvta.to.global.u64 	%rd110, %rd435;
	shl.b64 	%rd111, %rd9, 3;
	add.s64 	%rd112, %rd110, %rd111;
	st.global.u64 	[%rd112], %rd109;
$L__BB7_223:
	ld.param.u32 	%r2088, [_ZN3cub18CUB_300001_SM_10006detail10radix_sort29DeviceRadixSortOnesweepKernelINS1_5radix10policy_hubIjiyE10Policy1000ELNS0_9SortOrderE1EjiyiiNS1_21identity_decomposer_tEEEvPT5_SB_PT3_PKSC_PT1_PKSG_PT2_PKSK_T4_iiT6__param_8];
	ld.param.u64 	%rd438, [_ZN3cub18CUB_300001_SM_10006detail10radix_sort29DeviceRadixSortOnesweepKernelINS1_5radix10policy_hubIjiyE10Policy1000ELNS0_9SortOrderE1EjiyiiNS1_21identity_decomposer_tEEEvPT5_SB_PT3_PKSC_PT1_PKSG_PT2_PKSK_T4_iiT6__param_4];
	cvta.to.global.u64 	%rd22, %rd438;
	shl.b32 	%r1591, %r1, 2;
	add.s32 	%r350, %r783, %r1591;
	setp.gt.s32 	%p151, %r349, %r2088;
	bar.sync 	0;
	@%p151 bra 	$L__BB7_225;
	ld.param.u32 	%r2112, [_ZN3cub18CUB_300001_SM_10006detail10radix_sort29DeviceRadixSortOnesweepKernelINS1_5radix10policy_hubIjiyE10Policy1000ELNS0_9SortOrderE1EjiyiiNS1_21identity_decomposer_tEEEvPT5_SB_PT3_PKSC_PT1_PKSG_PT2_PKSK_T4_iiT6__param_9];
	ld.shared.u32 	%r1593, [%r350];
	shr.u32 	%r1594, %r1593, %r2112;
	and.b32  	%r1595, %r1594, %r221;
	shl.b32 	%r1596, %r1595, 3;
	add.s32 	%r1598, %r783, 26112;
	add.s32 	%r1599, %r1598, %r1596;
	ld.shared.u64 	%rd113, [%r1599];
	add.s64 	%rd114, %rd113, %rd9;
	not.b32 	%r1600, %r1593;
	shl.b64 	%rd115, %rd114, 2;
	add.s64 	%rd116, %rd22, %rd115;
	st.global.u32 	[%rd116], %r1600;
	bar.warp.sync 	-1;
	ld.shared.u32 	%r1601, [%r350+1536];
	shr.u32 	%r1602, %r1601, %r2112;
	and.b32  	%r1603, %r1602, %r221;
	shl.b32 	%r1604, %r1603, 3;
	add.s32 	%r1605, %r1598, %r1604;
	ld.shared.u64 	%rd117, [%r1605];
	add.s64 	%rd118, %rd117, %rd9;
	not.b32 	%r1606, %r1601;
	shl.b64 	%rd119, %rd118, 2;
	add.s64 	%rd120, %rd22, %rd119;
	st.global.u32 	[%rd120+1536], %r1606;
	bar.warp.sync 	-1;
	ld.shared.u32 	%r1607, [%r350+3072];
	shr.u32 	%r1608, %r1607, %r2112;
	and.b32  	%r1609, %r1608, %r221;
	shl.b32 	%r1610, %r1609, 3;
	add.s32 	%r1611, %r1598, %r1610;
	ld.shared.u64 	%rd121, [%r1611];
	add.s64 	%rd122, %rd121, %rd9;
	not.b32 	%r1612, %r1607;
	shl.b64 	%rd123, %rd122, 2;
	add.s64 	%rd124, %rd22, %rd123;
	st.global.u32 	[%rd124+3072], %r1612;
	bar.warp.sync 	-1;
	ld.shared.u32 	%r1613, [%r350+4608];
	shr.u32 	%r1614, %r1613, %r2112;
	and.b32  	%r1615, %r1614, %r221;
	shl.b32 	%r1616, %r1615, 3;
	add.s32 	%r1617, %r1598, %r1616;
	ld.shared.u64 	%rd125, [%r1617];
	add.s64 	%rd126, %rd125, %rd9;
	not.b32 	%r1618, %r1613;
	shl.b64 	%rd127, %rd126, 2;
	add.s64 	%rd128, %rd22, %rd127;
	st.global.u32 	[%rd128+4608], %r1618;
	bar.warp.sync 	-1;
	ld.shared.u32 	%r1619, [%r350+6144];
	shr.u32 	%r1620, %r1619, %r2112;
	and.b32  	%r1621, %r1620, %r221;
	shl.b32 	%r1622, %r1621, 3;
	add.s32 	%r1623, %r1598, %r1622;
	ld.shared.u64 	%rd129, [%r1623];
	add.s64 	%rd130, %rd129, %rd9;
	not.b32 	%r1624, %r1619;
	shl.b64 	%rd131, %rd130, 2;
	add.s64 	%rd132, %rd22, %rd131;
	st.global.u32 	[%rd132+6144], %r1624;
	bar.warp.sync 	-1;
	ld.shared.u32 	%r1625, [%r350+7680];
	shr.u32 	%r1626, %r1625, %r2112;
	and.b32  	%r1627, %r1626, %r221;
	shl.b32 	%r1628, %r1627, 3;
	add.s32 	%r1629, %r1598, %r1628;
	ld.shared.u64 	%rd133, [%r1629];
	add.s64 	%rd134, %rd133, %rd9;
	not.b32 	%r1630, %r1625;
	shl.b64 	%rd135, %rd134, 2;
	add.s64 	%rd136, %rd22, %rd135;
	st.global.u32 	[%rd136+7680], %r1630;
	bar.warp.sync 	-1;
	ld.shared.u32 	%r1631, [%r350+9216];
	shr.u32 	%r1632, %r1631, %r2112;
	and.b32  	%r1633, %r1632, %r221;
	shl.b32 	%r1634, %r1633, 3;
	add.s32 	%r1635, %r1598, %r1634;
	ld.shared.u64 	%rd137, [%r1635];
	add.s64 	%rd138, %rd137, %rd9;
	not.b32 	%r1636, %r1631;
	shl.b64 	%rd139, %rd138, 2;
	add.s64 	%rd140, %rd22, %rd139;
	st.global.u32 	[%rd140+9216], %r1636;
	bar.warp.sync 	-1;
	ld.shared.u32 	%r1637, [%r350+10752];
	shr.u32 	%r1638, %r1637, %r2112;
	and.b32  	%r1639, %r1638, %r221;
	shl.b32 	%r1640, %r1639, 3;
	add.s32 	%r1641, %r1598, %r1640;
	ld.shared.u64 	%rd141, [%r1641];
	add.s64 	%rd142, %rd141, %rd9;
	not.b32 	%r1642, %r1637;
	shl.b64 	%rd143, %rd142, 2;
	add.s64 	%rd144, %rd22, %rd143;
	st.global.u32 	[%rd144+10752], %r1642;
	bar.warp.sync 	-1;
	ld.shared.u32 	%r1643, [%r350+12288];
	shr.u32 	%r1644, %r1643, %r2112;
	and.b32  	%r1645, %r1644, %r221;
	shl.b32 	%r1646, %r1645, 3;
	add.s32 	%r1647, %r1598, %r1646;
	ld.shared.u64 	%rd145, [%r1647];
	add.s64 	%rd146, %rd145, %rd9;
	not.b32 	%r1648, %r1643;
	shl.b64 	%rd147, %rd146, 2;
	add.s64 	%rd148, %rd22, %rd147;
	st.global.u32 	[%rd148+12288], %r1648;
	bar.warp.sync 	-1;
	ld.shared.u32 	%r1649, [%r350+13824];
	shr.u32 	%r1650, %r1649, %r2112;
	and.b32  	%r1651, %r1650, %r221;
	shl.b32 	%r1652, %r1651, 3;
	add.s32 	%r1653, %r1598, %r1652;
	ld.shared.u64 	%rd149, [%r1653];
	add.s64 	%rd150, %rd149, %rd9;
	not.b32 	%r1654, %r1649;
	shl.b64 	%rd151, %rd150, 2;
	add.s64 	%rd152, %rd22, %rd151;
	st.global.u32 	[%rd152+13824], %r1654;
	bar.warp.sync 	-1;
	ld.shared.u32 	%r1655, [%r350+15360];
	shr.u32 	%r1656, %r1655, %r2112;
	and.b32  	%r1657, %r1656, %r221;
	shl.b32 	%r1658, %r1657, 3;
	add.s32 	%r1659, %r1598, %r1658;
	ld.shared.u64 	%rd153, [%r1659];
	add.s64 	%rd154, %rd153, %rd9;
	not.b32 	%r1660, %r1655;
	shl.b64 	%rd155, %rd154, 2;
	add.s64 	%rd156, %rd22, %rd155;
	st.global.u32 	[%rd156+15360], %r1660;
	bar.warp.sync 	-1;
	ld.shared.u32 	%r1661, [%r350+16896];
	shr.u32 	%r1662, %r1661, %r2112;
	and.b32  	%r1663, %r1662, %r221;
	shl.b32 	%r1664, %r1663, 3;
	add.s32 	%r1665, %r1598, %r1664;
	ld.shared.u64 	%rd157, [%r1665];
	add.s64 	%rd158, %rd157, %rd9;
	not.b32 	%r1666, %r1661;
	shl.b64 	%rd159, %rd158, 2;
	add.s64 	%rd160, %rd22, %rd159;
	st.global.u32 	[%rd160+16896], %r1666;
	bar.warp.sync 	-1;
	ld.shared.u32 	%r1667, [%r350+18432];
	shr.u32 	%r1668, %r1667, %r2112;
	and.b32  	%r1669, %r1668, %r221;
	shl.b32 	%r1670, %r1669, 3;
	add.s32 	%r1671, %r1598, %r1670;
	ld.shared.u64 	%rd161, [%r1671];
	add.s64 	%rd162, %rd161, %rd9;
	not.b32 	%r1672, %r1667;
	shl.b64 	%rd163, %rd162, 2;
	add.s64 	%rd164, %rd22, %rd163;
	st.global.u32 	[%rd164+18432], %r1672;
	bar.warp.sync 	-1;
	ld.shared.u32 	%r1673, [%r350+19968];
	shr.u32 	%r1674, %r1673, %r2112;
	and.b32  	%r1675, %r1674, %r221;
	shl.b32 	%r1676, %r1675, 3;
	add.s32 	%r1677, %r1598, %r1676;
	ld.shared.u64 	%rd165, [%r1677];
	add.s64 	%rd166, %rd165, %rd9;
	not.b32 	%r1678, %r1673;
	shl.b64 	%rd167, %rd166, 2;
	add.s64 	%rd168, %rd22, %rd167;
	st.global.u32 	[%rd168+19968], %r1678;
	bar.warp.sync 	-1;
	ld.shared.u32 	%r1679, [%r350+21504];
	shr.u32 	%r1680, %r1679, %r2112;
	and.b32  	%r1681, %r1680, %r221;
	shl.b32 	%r1682, %r1681, 3;
	add.s32 	%r1683, %r1598, %r1682;
	ld.shared.u64 	%rd169, [%r1683];
	add.s64 	%rd170, %rd169, %rd9;
	not.b32 	%r1684, %r1679;
	shl.b64 	%rd171, %rd170, 2;
	add.s64 	%rd172, %rd22, %rd171;
	st.global.u32 	[%rd172+21504], %r1684;
	bar.warp.sync 	-1;
	ld.shared.u32 	%r1685, [%r350+23040];
	shr.u32 	%r1686, %r1685, %r2112;
	and.b32  	%r1687, %r1686, %r221;
	shl.b32 	%r1688, %r1687, 3;
	add.s32 	%r1689, %r1598, %r1688;
	ld.shared.u64 	%rd173, [%r1689];
	add.s64 	%rd174, %rd173, %rd9;
	not.b32 	%r1690, %r1685;
	shl.b64 	%rd175, %rd174, 2;
	add.s64 	%rd176, %rd22, %rd175;
	st.global.u32 	[%rd176+23040], %r1690;
	bar.warp.sync 	-1;
	ld.shared.u32 	%r1691, [%r350+24576];
	shr.u32 	%r1692, %r1691, %r2112;
	and.b32  	%r1693, %r1692, %r221;
	shl.b32 	%r1694, %r1693, 3;
	add.s32 	%r1695, %r1598, %r1694;
	ld.shared.u64 	%rd177, [%r1695];
	add.s64 	%rd178, %rd177, %rd9;
	not.b32 	%r1696, %r1691;
	shl.b64 	%rd179, %rd178, 2;
	add.s64 	%rd180, %rd22, %rd179;
	st.global.u32 	[%rd180+24576], %r1696;
	bar.warp.sync 	-1;
	bra.uni 	$L__BB7_260;
$L__BB7_225:
	ld.param.u32 	%r2089, [_ZN3cub18CUB_300001_SM_10006detail10radix_sort29DeviceRadixSortOnesweepKernelINS1_5radix10policy_hubIjiyE10Policy1000ELNS0_9SortOrderE1EjiyiiNS1_21identity_decomposer_tEEEvPT5_SB_PT3_PKSC_PT1_PKSG_PT2_PKSK_T4_iiT6__param_8];
	mad.lo.s32 	%r351, %r3, -6528, %r2089;
	setp.ge.s32 	%p152, %r1, %r351;
	@%p152 bra 	$L__BB7_227;
	ld.param.u32 	%r2113, [_ZN3cub18CUB_300001_SM_10006detail10radix_sort29DeviceRadixSortOnesweepKernelINS1_5radix10policy_hubIjiyE10Policy1000ELNS0_9SortOrderE1EjiyiiNS1_21identity_decomposer_tEEEvPT5_SB_PT3_PKSC_PT1_PKSG_PT2_PKSK_T4_iiT6__param_9];
	ld.shared.u32 	%r1697, [%r350];
	shr.u32 	%r1698, %r1697, %r2113;
	and.b32  	%r1699, %r1698, %r221;
	shl.b32 	%r1700, %r1699, 3;
	add.s32 	%r1702, %r783, %r1700;
	ld.shared.u64 	%rd181, [%r1702+26112];
	not.b32 	%r1703, %r1697;
	add.s64 	%rd182, %rd181, %rd9;
	shl.b64 	%rd183, %rd182, 2;
	add.s64 	%rd184, %rd22, %rd183;
	st.global.u32 	[%rd184], %r1703;
$L__BB7_227:
	bar.warp.sync 	-1;
	add.s32 	%r1704, %r1, 384;
	setp.ge.s32 	%p153, %r1704, %r351;
	@%p153 bra 	$L__BB7_229;
	ld.param.u32 	%r2114, [_ZN3cub18CUB_300001_SM_10006detail10radix_sort29DeviceRadixSortOnesweepKernelINS1_5radix10policy_hubIjiyE10Policy1000ELNS0_9SortOrderE1EjiyiiNS1_21identity_decomposer_tEEEvPT5_SB_PT3_PKSC_PT1_PKSG_PT2_PKSK_T4_iiT6__param_9];
	ld.shared.u32 	%r1705, [%r350+1536];
	shr.u32 	%r1706, %r1705, %r2114;
	and.b32  	%r1707, %r1706, %r221;
	shl.b32 	%r1708, %r1707, 3;
	add.s32 	%r1710, %r783, %r1708;
	ld.shared.u64 	%rd185, [%r1710+26112];
	not.b32 	%r1711, %r1705;
	add.s64 	%rd186, %rd185, %rd9;
	shl.b64 	%rd187, %rd186, 2;
	add.s64 	%rd188, %rd22, %rd187;
	st.global.u32 	[%rd188+1536], %r1711;
$L__BB7_229:
	bar.warp.sync 	-1;
	add.s32 	%r1712, %r1, 768;
	setp.ge.s32 	%p154, %r1712, %r351;
	@%p154 bra 	$L__BB7_231;
	ld.param.u32 	%r2115, [_ZN3cub18CUB_300001_SM_10006detail10radix_sort29DeviceRadixSortOnesweepKernelINS1_5radix10policy_hubIjiyE10Policy1000ELNS0_9SortOrderE1EjiyiiNS1_21identity_decomposer_tEEEvPT5_SB_PT3_PKSC_PT1_PKSG_PT2_PKSK_T4_iiT6__param_9];
	ld.shared.u32 	%r1713, [%r350+3072];
	shr.u32 	%r1714, %r1713, %r2115;
	and.b32  	%r1715, %r1714, %r221;
	shl.b32 	%r1716, %r1715, 3;
	add.s32 	%r1718, %r783, %r1716;
	ld.shared.u64 	%rd189, [%r1718+26112];
	not.b32 	%r1719, %r1713;
	add.s64 	%rd190, %rd189, %rd9;
	shl.b64 	%rd191, %rd190, 2;
	add.s64 	%rd192, %rd22, %rd191;
	st.global.u32 	[%rd192+3072], %r1719;
$L__BB7_231:
	bar.warp.sync 	-1;
	add.s32 	%r1720, %r1, 1152;
	setp.ge.s32 	%p155, %r1720, %r351;
	@%p155 bra 	$L__BB7_233;
	ld.param.u32 	%r2116, [_ZN3cub18CUB_300001_SM_10006detail10radix_sort29DeviceRadixSortOnesweepKernelINS1_5radix10policy_hubIjiyE10Policy1000ELNS0_9SortOrderE1EjiyiiNS1_21identity_decomposer_tEEEvPT5_SB_PT3_PKSC_PT1_PKSG_PT2_PKSK_T4_iiT6__param_9];
	ld.shared.u32 	%r1721, [%r350+4608];
	shr.u32 	%r1722, %r1721, %r2116;
	and.b32  	%r1723, %r1722, %r221;
	shl.b32 	%r1724, %r1723, 3;
	add.s32 	%r1726, %r783, %r1724;
	ld.shared.u64 	%rd193, [%r1726+26112];
	not.b32 	%r1727, %r1721;
	add.s64 	%rd194, %rd193, %rd9;
	shl.b64 	%rd195, %rd194, 2;
	add.s64 	%rd196, %rd22, %rd195;
	st.global.u32 	[%rd196+4608], %r1727;
$L__BB7_233:
	bar.warp.sync 	-1;
	add.s32 	%r1728, %r1, 1536;
	setp.ge.s32 	%p156, %r1728, %r351;
	@%p156 bra 	$L__BB7_235;
	ld.param.u32 	%r2117, [_ZN3cub18CUB_300001_SM_10006detail10radix_sort29DeviceRadixSortOnesweepKernelINS1_5radix10policy_hubIjiyE10Policy1000ELNS0_9SortOrderE1EjiyiiNS1_21identity_decomposer_tEEEvPT5_SB_PT3_PKSC_PT1_PKSG_PT2_PKSK_T4_iiT6__param_9];
	ld.shared.u32 	%r1729, [%r350+6144];
	shr.u32 	%r1730, %r1729, %r2117;
	and.b32  	%r1731, %r1730, %r221;
	shl.b32 	%r1732, %r1731, 3;
	add.s32 	%r1734, %r783, %r1732;
	ld.shared.u64 	%rd197, [%r1734+26112];
	not.b32 	%r1735, %r1729;
	add.s64 	%rd198, %rd197, %rd9;
	shl.b64 	%rd199, %rd198, 2;
	add.s64 	%rd200, %rd22, %rd199;
	st.global.u32 	[%rd200+6144], %r1735;
$L__BB7_235:
	bar.warp.sync 	-1;
	add.s32 	%r1736, %r1, 1920;
	setp.ge.s32 	%p157, %r1736, %r351;
	@%p157 bra 	$L__BB7_237;
	ld.param.u32 	%r2118, [_ZN3cub18CUB_300001_SM_10006detail10radix_sort29DeviceRadixSortOnesweepKernelINS1_5radix10policy_hubIjiyE10Policy1000ELNS0_9SortOrderE1EjiyiiNS1_21identity_decomposer_tEEEvPT5_SB_PT3_PKSC_PT1_PKSG_PT2_PKSK_T4_iiT6__param_9];
	ld.shared.u32 	%r1737, [%r350+7680];
	shr.u32 	%r1738, %r1737, %r2118;
	and.b32  	%r1739, %r1738, %r221;
	shl.b32 	%r1740, %r1739, 3;
	add.s32 	%r1742, %r783, %r1740;
	ld.shared.u64 	%rd201, [%r1742+26112];
	not.b32 	%r1743, %r1737;
	add.s64 	%rd202, %rd201, %rd9;
	shl.b64 	%rd203, %rd202, 2;
	add.s64 	%rd204, %rd22, %rd203;
	st.global.u32 	[%rd204+7680], %r1743;
$L__BB7_237:
	bar.warp.sync 	-1;
	add.s32 	%r1744, %r1, 2304;
	setp.ge.s32 	%p158, %r1744, %r351;
	@%p158 bra 	$L__BB7_239;
	ld.param.u32 	%r2119, [_ZN3cub18CUB_300001_SM_10006detail10radix_sort29DeviceRadixSortOnesweepKernelINS1_5radix10policy_hubIjiyE10Policy1000ELNS0_9SortOrderE1EjiyiiNS1_21identity_decomposer_tEEEvPT5_SB_PT3_PKSC_PT1_PKSG_PT2_PKSK_T4_iiT6__param_9];
	ld.shared.u32 	%r1745, [%r350+9216];
	shr.u32 	%r1746, %r1745, %r2119;
	and.b32  	%r1747, %r1746, %r221;
	shl.b32 	%r1748, %r1747, 3;
	add.s32 	%r1750, %r783, %r1748;
	ld.shared.u64 	%rd205, [%r1750+26112];
	not.b32 	%r1751, %r1745;
	add.s64 	%rd206, %rd205, %rd9;
	shl.b64 	%rd207, %rd206, 2;
	add.s64 	%rd208, %rd22, %rd207;
	st.global.u32 	[%rd208+9216], %r1751;
$L__BB7_239:
	bar.warp.sync 	-1;
	add.s32 	%r1752, %r1, 2688;
	setp.ge.s32 	%p159, %r1752, %r351;
	@%p159 bra 	$L__BB7_241;
	ld.param.u32 	%r2120, [_ZN3cub18CUB_300001_SM_10006detail10radix_sort29DeviceRadixSortOnesweepKernelINS1_5radix10policy_hubIjiyE10Policy1000ELNS0_9SortOrderE1EjiyiiNS1_21identity_decomposer_tEEEvPT5_SB_PT3_PKSC_PT1_PKSG_PT2_PKSK_T4_iiT6__param_9];
	ld.shared.u32 	%r1753, [%r350+10752];
	shr.u32 	%r1754, %r1753, %r2120;
	and.b32  	%r1755, %r1754, %r221;
	shl.b32 	%r1756, %r1755, 3;
	add.s32 	%r1758, %r783, %r1756;
	ld.shared.u64 	%rd209, [%r1758+26112];
	not.b32 	%r1759, %r1753;
	add.s64 	%rd210, %rd209, %rd9;
	shl.b64 	%rd211, %rd210, 2;
	add.s64 	%rd212, %rd22, %rd211;
	st.global.u32 	[%rd212+10752], %r1759;
$L__BB7_241:
	bar.warp.sync 	-1;
	or.b32  	%r1760, %r1, 3072;
	setp.ge.s32 	%p160, %r1760, %r351;
	@%p160 bra 	$L__BB7_243;
	ld.param.u32 	%r2121, [_ZN3cub18CUB_300001_SM_10006detail10radix_sort29DeviceRadixSortOnesweepKernelINS1_5radix10policy_hubIjiyE10Policy1000ELNS0_9SortOrderE1EjiyiiNS1_21identity_decomposer_tEEEvPT5_SB_PT3_PKSC_PT1_PKSG_PT2_PKSK_T4_iiT6__param_9];
	ld.shared.u32 	%r1761, [%r350+12288];
	shr.u32 	%r1762, %r1761, %r2121;
	and.b32  	%r1763, %r1762, %r221;
	shl.b32 	%r1764, %r1763, 3;
	add.s32 	%r1766, %r783, %r1764;
	ld.shared.u64 	%rd213, [%r1766+26112];
	not.b32 	%r1767, %r1761;
	add.s64 	%rd214, %rd213, %rd9;
	shl.b64 	%rd215, %rd214, 2;
	add.s64 	%rd216, %rd22, %rd215;
	st.global.u32 	[%rd216+12288], %r1767;
$L__BB7_243:
	bar.warp.sync 	-1;
	add.s32 	%r1768, %r1, 3456;
	setp.ge.s32 	%p161, %r1768, %r351;
	@%p161 bra 	$L__BB7_245;
	ld.param.u32 	%r2122, [_ZN3cub18CUB_300001_SM_10006detail10radix_sort29DeviceRadixSortOnesweepKernelINS1_5radix10policy_hubIjiyE10Policy1000ELNS0_9SortOrderE1EjiyiiNS1_21identity_decomposer_tEEEvPT5_SB_PT3_PKSC_PT1_PKSG_PT2_PKSK_T4_iiT6__param_9];
	ld.shared.u32 	%r1769, [%r350+13824];
	shr.u32 	%r1770, %r1769, %r2122;
	and.b32  	%r1771, %r1770, %r221;
	shl.b32 	%r1772, %r1771, 3;
	add.s32 	%r1774, %r783, %r1772;
	ld.shared.u64 	%rd217, [%r1774+26112];
	not.b32 	%r1775, %r1769;
	add.s64 	%rd218, %rd217, %rd9;
	shl.b64 	%rd219, %rd218, 2;
	add.s64 	%rd220, %rd22, %rd219;
	st.global.u32 	[%rd220+13824], %r1775;
$L__BB7_245:
	bar.warp.sync 	-1;
	add.s32 	%r1776, %r1, 3840;
	setp.ge.s32 	%p162, %r1776, %r351;
	@%p162 bra 	$L__BB7_247;
	ld.param.u32 	%r2123, [_ZN3cub18CUB_300001_SM_10006detail10radix_sort29DeviceRadixSortOnesweepKernelINS1_5radix10policy_hubIjiyE10Policy1000ELNS0_9SortOrderE1EjiyiiNS1_21identity_decomposer_tEEEvPT5_SB_PT3_PKSC_PT1_PKSG_PT2_PKSK_T4_iiT6__param_9];
	ld.shared.u32 	%r1777, [%r350+15360];
	shr.u32 	%r1778, %r1777, %r2123;
	and.b32  	%r1779, %r1778, %r221;
	shl.b32 	%r1780, %r1779, 3;
	add.s32 	%r1782, %r783, %r1780;
	ld.shared.u64 	%rd221, [%r1782+26112];
	not.b32 	%r1783, %r1777;
	add.s64 	%rd222, %rd221, %rd9;
	shl.b64 	%rd223, %rd222, 2;
	add.s64 	%rd224, %rd22, %rd223;
	st.global.u32 	[%rd224+15360], %r1783;
$L__BB7_247:
	bar.warp.sync 	-1;
	add.s32 	%r1784, %r1, 4224;
	setp.ge.s32 	%p163, %r1784, %r351;
	@%p163 bra 	$L__BB7_249;
	ld.param.u32 	%r2124, [_ZN3cub18CUB_300001_SM_10006detail10radix_sort29DeviceRadixSortOnesweepKernelINS1_5radix10policy_hubIjiyE10Policy1000ELNS0_9SortOrderE1EjiyiiNS1_21identity_decomposer_tEEEvPT5_SB_PT3_PKSC_PT1_PKSG_PT2_PKSK_T4_iiT6__param_9];
	ld.shared.u32 	%r1785, [%r350+16896];
	shr.u32 	%r1786, %r1785, %r2124;
	and.b32  	%r1787, %r1786, %r221;
	shl.b32 	%r1788, %r1787, 3;
	add.s32 	%r1790, %r783, %r1788;
	ld.shared.u64 	%rd225, [%r1790+26112];
	not.b32 	%r1791, %r1785;
	add.s64 	%rd226, %rd225, %rd9;
	shl.b64 	%rd227, %rd226, 2;
	add.s64 	%rd228, %rd22, %rd227;
	st.global.u32 	[%rd228+16896], %r1791;
$L__BB7_249:
	bar.warp.sync 	-1;
	add.s32 	%r1792, %r1, 4608;
	setp.ge.s32 	%p164, %r1792, %r351;
	@%p164 bra 	$L__BB7_251;
	ld.param.u32 	%r2125, [_ZN3cub18CUB_300001_SM_10006detail10radix_sort29DeviceRadixSortOnesweepKernelINS1_5radix10policy_hubIjiyE10Policy1000ELNS0_9SortOrderE1EjiyiiNS1_21identity_decomposer_tEEEvPT5_SB_PT3_PKSC_PT1_PKSG_PT2_PKSK_T4_iiT6__param_9];
	ld.shared.u32 	%r1793, [%r350+18432];
	shr.u32 	%r1794, %r1793, %r2125;
	and.b32  	%r1795, %r1794, %r221;
	shl.b32 	%r1796, %r1795, 3;
	add.s32 	%r1798, %r783, %r1796;
	ld.shared.u64 	%rd229, [%r1798+26112];
	not.b32 	%r1799, %r1793;
	add.s64 	%rd230, %rd229, %rd9;
	shl.b64 	%rd231, %rd230, 2;
	add.s64 	%rd232, %rd22, %rd231;
	st.global.u32 	[%rd232+18432], %r1799;
$L__BB7_251:
	bar.warp.sync 	-1;
	add.s32 	%r1800, %r1, 4992;
	setp.ge.s32 	%p165, %r1800, %r351;
	@%p165 bra 	$L__BB7_253;
	ld.param.u32 	%r2126, [_ZN3cub18CUB_300001_SM_10006detail10radix_sort29DeviceRadixSortOnesweepKernelINS1_5radix10policy_hubIjiyE10Policy1000ELNS0_9SortOrderE1EjiyiiNS1_21identity_decomposer_tEEEvPT5_SB_PT3_PKSC_PT1_PKSG_PT2_PKSK_T4_iiT6__param_9];
	ld.shared.u32 	%r1801, [%r350+19968];
	shr.u32 	%r1802, %r1801, %r2126;
	and.b32  	%r1803, %r1802, %r221;
	shl.b32 	%r1804, %r1803, 3;
	add.s32 	%r1806, %r783, %r1804;
	ld.shared.u64 	%rd233, [%r1806+26112];
	not.b32 	%r1807, %r1801;
	add.s64 	%rd234, %rd233, %rd9;
	shl.b64 	%rd235, %rd234, 2;
	add.s64 	%rd236, %rd22, %rd235;
	st.global.u32 	[%rd236+19968], %r1807;
$L__BB7_253:
	bar.warp.sync 	-1;
	add.s32 	%r1808, %r1, 5376;
	setp.ge.s32 	%p166, %r1808, %r351;
	@%p166 bra 	$L__BB7_255;
	ld.param.u32 	%r2127, [_ZN3cub18CUB_300001_SM_10006detail10radix_sort29DeviceRadixSortOnesweepKernelINS1_5radix10policy_hubIjiyE10Policy1000ELNS0_9SortOrderE1EjiyiiNS1_21identity_decomposer_tEEEvPT5_SB_PT3_PKSC_PT1_PKSG_PT2_PKSK_T4_iiT6__param_9];
	ld.shared.u32 	%r1809, [%r350+21504];
	shr.u32 	%r1810, %r1809, %r2127;
	and.b32  	%r1811, %r1810, %r221;
	shl.b32 	%r1812, %r1811, 3;
	add.s32 	%r1814, %r783, %r1812;
	ld.shared.u64 	%rd237, [%r1814+26112];
	not.b32 	%r1815, %r1809;
	add.s64 	%rd238, %rd237, %rd9;
	shl.b64 	%rd239, %rd238, 2;
	add.s64 	%rd240, %rd22, %rd239;
	st.global.u32 	[%rd240+21504], %r1815;
$L__BB7_255:
	bar.warp.sync 	-1;
	add.s32 	%r1816, %r1, 5760;
	setp.ge.s32 	%p167, %r1816, %r351;
	@%p167 bra 	$L__BB7_257;
	ld.param.u32 	%r2128, [_ZN3cub18CUB_300001_SM_10006detail10radix_sort29DeviceRadixSortOnesweepKernelINS1_5radix10policy_hubIjiyE10Policy1000ELNS0_9SortOrderE1EjiyiiNS1_21identity_decomposer_tEEEvPT5_SB_PT3_PKSC_PT1_PKSG_PT2_PKSK_T4_iiT6__param_9];
	ld.shared.u32 	%r1817, [%r350+23040];
	shr.u32 	%r1818, %r1817, %r2128;
	and.b32  	%r1819, %r1818, %r221;
	shl.b32 	%r1820, %r1819, 3;
	add.s32 	%r1822, %r783, %r1820;
	ld.shared.u64 	%rd241, [%r1822+26112];
	not.b32 	%r1823, %r1817;
	add.s64 	%rd242, %rd241, %rd9;
	shl.b64 	%rd243, %rd242, 2;
	add.s64 	%rd244, %rd22, %rd243;
	st.global.u32 	[%rd244+23040], %r1823;
$L__BB7_257:
	bar.warp.sync 	-1;
	or.b32  	%r1824, %r1, 6144;
	setp.ge.s32 	%p168, %r1824, %r351;
	@%p168 bra 	$L__BB7_259;
	ld.param.u32 	%r2129, [_ZN3cub18CUB_300001_SM_10006detail10radix_sort29DeviceRadixSortOnesweepKernelINS1_5radix10policy_hubIjiyE10Policy1000ELNS0_9SortOrderE1EjiyiiNS1_21identity_decomposer_tEEEvPT5_SB_PT3_PKSC_PT1_PKSG_PT2_PKSK_T4_iiT6__param_9];
	ld.shared.u32 	%r1825, [%r350+24576];
	shr.u32 	%r1826, %r1825, %r2129;
	and.b32  	%r1827, %r1826, %r221;
	shl.b32 	%r1828, %r1827, 3;
	add.s32 	%r1830, %r783, %r1828;
	ld.shared.u64 	%rd245, [%r1830+26112];
	not.b32 	%r1831, %r1825;
	add.s64 	%rd246, %rd245, %rd9;
	shl.b64 	%rd247, %rd246, 2;
	add.s64 	%rd248, %rd22, %rd247;
	st.global.u32 	[%rd248+24576], %r1831;
$L__BB7_259:
	bar.warp.sync 	-1;
$L__BB7_260:
	ld.param.u32 	%r2130, [_ZN3cub18CUB_300001_SM_10006detail10radix_sort29DeviceRadixSortOnesweepKernelINS1_5radix10policy_hubIjiyE10Policy1000ELNS0_9SortOrderE1EjiyiiNS1_21identity_decomposer_tEEEvPT5_SB_PT3_PKSC_PT1_PKSG_PT2_PKSK_T4_iiT6__param_9];
	ld.param.u32 	%r2090, [_ZN3cub18CUB_300001_SM_10006detail10radix_sort29DeviceRadixSortOnesweepKernelINS1_5radix10policy_hubIjiyE10Policy1000ELNS0_9SortOrderE1EjiyiiNS1_21identity_decomposer_tEEEvPT5_SB_PT3_PKSC_PT1_PKSG_PT2_PKSK_T4_iiT6__param_8];
	setp.gt.s32 	%p169, %r349, %r2090;
	ld.shared.u32 	%r1832, [%r350];
	shr.u32 	%r1833, %r1832, %r2130;
	and.b32  	%r352, %r1833, %r221;
	ld.shared.u32 	%r1834, [%r350+1536];
	shr.u32 	%r1835, %r1834, %r2130;
	and.b32  	%r353, %r1835, %r221;
	ld.shared.u32 	%r1836, [%r350+3072];
	shr.u32 	%r1837, %r1836, %r2130;
	and.b32  	%r354, %r1837, %r221;
	ld.shared.u32 	%r1838, [%r350+4608];
	shr.u32 	%r1839, %r1838, %r2130;
	and.b32  	%r355, %r1839, %r221;
	ld.shared.u32 	%r1840, [%r350+6144];
	shr.u32 	%r1841, %r1840, %r2130;
	and.b32  	%r356, %r1841, %r221;
	ld.shared.u32 	%r1842, [%r350+7680];
	shr.u32 	%r1843, %r1842, %r2130;
	and.b32  	%r357, %r1843, %r221;
	ld.shared.u32 	%r1844, [%r350+9216];
	shr.u32 	%r1845, %r1844, %r2130;
	and.b32  	%r358, %r1845, %r221;
	ld.shared.u32 	%r1846, [%r350+10752];
	shr.u32 	%r1847, %r1846, %r2130;
	and.b32  	%r359, %r1847, %r221;
	ld.shared.u32 	%r1848, [%r350+12288];
	shr.u32 	%r1849, %r1848, %r2130;
	and.b32  	%r360, %r1849, %r221;
	ld.shared.u32 	%r1850, [%r350+13824];
	shr.u32 	%r1851, %r1850, %r2130;
	and.b32  	%r361, %r1851, %r221;
	ld.shared.u32 	%r1852, [%r350+15360];
	shr.u32 	%r1853, %r1852, %r2130;
	and.b32  	%r362, %r1853, %r221;
	ld.shared.u32 	%r1854, [%r350+16896];
	shr.u32 	%r1855, %r1854, %r2130;
	and.b32  	%r363, %r1855, %r221;
	ld.shared.u32 	%r1856, [%r350+18432];
	shr.u32 	%r1857, %r1856, %r2130;
	and.b32  	%r364, %r1857, %r221;
	ld.shared.u32 	%r1858, [%r350+19968];
	shr.u32 	%r1859, %r1858, %r2130;
	and.b32  	%r365, %r1859, %r221;
	ld.shared.u32 	%r1860, [%r350+21504];
	shr.u32 	%r1861, %r1860, %r2130;
	and.b32  	%r366, %r1861, %r221;
	ld.shared.u32 	%r1862, [%r350+23040];
	shr.u32 	%r1863, %r1862, %r2130;
	and.b32  	%r367, %r1863, %r221;
	ld.shared.u32 	%r1864, [%r350+24576];
	shr.u32 	%r1865, %r1864, %r2130;
	and.b32  	%r368, %r1865, %r221;
	@%p169 bra 	$L__BB7_262;
	ld.param.u64 	%rd443, [_ZN3cub18CUB_300001_SM_10006detail10radix_sort29DeviceRadixSortOnesweepKernelINS1_5radix10policy_hubIjiyE10Policy1000ELNS0_9SortOrderE1EjiyiiNS1_21identity_decomposer_tEEEvPT5_SB_PT3_PKSC_PT1_PKSG_PT2_PKSK_T4_iiT6__param_7];
	cvta.to.global.u64 	%rd249, %rd443;
	and.b32  	%r1869, %r1, 31;
	or.b32  	%r1870, %r647, %r1869;
	cvt.u64.u32 	%rd250, %r1870;
	mul.lo.s32 	%r1871, %r3, 6528;
	cvt.s64.s32 	%rd251, %r1871;
	add.s64 	%rd252, %rd250, %rd251;
	shl.b64 	%rd253, %rd252, 2;
	add.s64 	%rd254, %rd249, %rd253;
	ld.global.u32 	%r2266, [%rd254];
	ld.global.u32 	%r2267, [%rd254+128];
	ld.global.u32 	%r2268, [%rd254+256];
	ld.global.u32 	%r2269, [%rd254+384];
	ld.global.u32 	%r2270, [%rd254+512];
	ld.global.u32 	%r2271, [%rd254+640];
	ld.global.u32 	%r2272, [%rd254+768];
	ld.global.u32 	%r2273, [%rd254+896];
	ld.global.u32 	%r2274, [%rd254+1024];
	ld.global.u32 	%r2275, [%rd254+1152];
	ld.global.u32 	%r2276, [%rd254+1280];
	ld.global.u32 	%r2277, [%rd254+1408];
	ld.global.u32 	%r2278, [%rd254+1536];
	ld.global.u32 	%r2279, [%rd254+1664];
	ld.global.u32 	%r2280, [%rd254+1792];
	ld.global.u32 	%r2281, [%rd254+1920];
	ld.global.u32 	%r2282, [%rd254+2048];
	bra.uni 	$L__BB7_296;
$L__BB7_262:
	ld.param.u32 	%r2091, [_ZN3cub18CUB_300001_SM_10006detail10radix_sort29DeviceRadixSortOnesweepKernelINS1_5radix10policy_hubIjiyE10Policy1000ELNS0_9SortOrderE1EjiyiiNS1_21identity_decomposer_tEEEvPT5_SB_PT3_PKSC_PT1_PKSG_PT2_PKSK_T4_iiT6__param_8];
	ld.param.u64 	%rd444, [_ZN3cub18CUB_300001_SM_10006detail10radix_sort29DeviceRadixSortOnesweepKernelINS1_5radix10policy_hubIjiyE10Policy1000ELNS0_9SortOrderE1EjiyiiNS1_21identity_decomposer_tEEEvPT5_SB_PT3_PKSC_PT1_PKSG_PT2_PKSK_T4_iiT6__param_7];
	cvta.to.global.u64 	%rd255, %rd444;
	add.s64 	%rd23, %rd255, %rd63;
	cvt.u32.u64 	%r1874, %rd7;
	sub.s32 	%r386, %r2091, %r649;
	setp.ge.s32 	%p170, %r1874, %r386;
	@%p170 bra 	$L__BB7_264;
	ld.global.u32 	%r2266, [%rd23];
$L__BB7_264:
	add.s32 	%r1877, %r1874, 32;
	setp.ge.s32 	%p171, %r1877, %r386;
	@%p171 bra 	$L__BB7_266;
	ld.global.u32 	%r2267, [%rd23+128];
$L__BB7_266:
	add.s32 	%r1880, %r1874, 64;
	setp.ge.s32 	%p172, %r1880, %r386;
	@%p172 bra 	$L__BB7_268;
	ld.global.u32 	%r2268, [%rd23+256];
$L__BB7_268:
	add.s32 	%r1883, %r1874, 96;
	setp.ge.s32 	%p173, %r1883, %r386;
	@%p173 bra 	$L__BB7_270;
	ld.global.u32 	%r2269, [%rd23+384];
$L__BB7_270:
	add.s32 	%r1886, %r1874, 128;
	setp.ge.s32 	%p174, %r1886, %r386;
	@%p174 bra 	$L__BB7_272;
	ld.global.u32 	%r2270, [%rd23+512];
$L__BB7_272:
	add.s32 	%r1889, %r1874, 160;
	setp.ge.s32 	%p175, %r1889, %r386;
	@%p175 bra 	$L__BB7_274;
	ld.global.u32 	%r2271, [%rd23+640];
$L__BB7_274:
	add.s32 	%r1892, %r1874, 192;
	setp.ge.s32 	%p176, %r1892, %r386;
	@%p176 bra 	$L__BB7_276;
	ld.global.u32 	%r2272, [%rd23+768];
$L__BB7_276:
	add.s32 	%r1895, %r1874, 224;
	setp.ge.s32 	%p177, %r1895, %r386;
	@%p177 bra 	$L__BB7_278;
	ld.param.u64 	%rd445, [_ZN3cub18CUB_300001_SM_10006detail10radix_sort29DeviceRadixSortOnesweepKernelINS1_5radix10policy_hubIjiyE10Policy1000ELNS0_9SortOrderE1EjiyiiNS1_21identity_decomposer_tEEEvPT5_SB_PT3_PKSC_PT1_PKSG_PT2_PKSK_T4_iiT6__param_7];
	cvta.to.global.u64 	%rd259, %rd445;
	cvt.s64.s32 	%rd260, %r649;
	add.s64 	%rd261, %rd7, %rd260;
	shl.b64 	%rd262, %rd261, 2;
	add.s64 	%rd263, %rd259, %rd262;
	ld.global.u32 	%r2273, [%rd263+896];
$L__BB7_278:
	add.s32 	%r1899, %r1874, 256;
	setp.ge.s32 	%p178, %r1899, %r386;
	@%p178 bra 	$L__BB7_280;
	ld.param.u64 	%rd446, [_ZN3cub18CUB_300001_SM_10006detail10radix_sort29DeviceRadixSortOnesweepKernelINS1_5radix10policy_hubIjiyE10Policy1000ELNS0_9SortOrderE1EjiyiiNS1_21identity_decomposer_tEEEvPT5_SB_PT3_PKSC_PT1_PKSG_PT2_PKSK_T4_iiT6__param_7];
	cvta.to.global.u64 	%rd264, %rd446;
	cvt.s64.s32 	%rd265, %r649;
	add.s64 	%rd266, %rd7, %rd265;
	shl.b64 	%rd267, %rd266, 2;
	add.s64 	%rd268, %rd264, %rd267;
	ld.global.u32 	%r2274, [%rd268+1024];
$L__BB7_280:
	add.s32 	%r1903, %r1874, 288;
	setp.ge.s32 	%p179, %r1903, %r386;
	@%p179 bra 	$L__BB7_282;
	ld.param.u64 	%rd447, [_ZN3cub18CUB_300001_SM_10006detail10radix_sort29DeviceRadixSortOnesweepKernelINS1_5radix10policy_hubIjiyE10Policy1000ELNS0_9SortOrderE1EjiyiiNS1_21identity_decomposer_tEEEvPT5_SB_PT3_PKSC_PT1_PKSG_PT2_PKSK_T4_iiT6__param_7];
	cvta.to.global.u64 	%rd269, %rd447;
	cvt.s64.s32 	%rd270, %r649;
	add.s64 	%rd271, %rd7, %rd270;
	shl.b64 	%rd272, %rd271, 2;
	add.s64 	%rd273, %rd269, %rd272;
	ld.global.u32 	%r2275, [%rd273+1152];
$L__BB7_282:
	add.s32 	%r1907, %r1874, 320;
	setp.ge.s32 	%p180, %r1907, %r386;
	@%p180 bra 	$L__BB7_284;
	ld.param.u64 	%rd448, [_ZN3cub18CUB_300001_SM_10006detail10radix_sort29DeviceRadixSortOnesweepKernelINS1_5radix10policy_hubIjiyE10Policy1000ELNS0_9SortOrderE1EjiyiiNS1_21identity_decomposer_tEEEvPT5_SB_PT3_PKSC_PT1_PKSG_PT2_PKSK_T4_iiT6__param_7];
	cvta.to.global.u64 	%rd274, %rd448;
	cvt.s64.s32 	%rd275, %r649;
	add.s64 	%rd276, %rd7, %rd275;
	shl.b64 	%rd277, %rd276, 2;
	add.s64 	%rd278, %rd274, %rd277;
	ld.global.u32 	%r2276, [%rd278+1280];
$L__BB7_284:
	add.s32 	%r1911, %r1874, 352;
	setp.ge.s32 	%p181, %r1911, %r386;
	@%p181 bra 	$L__BB7_286;
	ld.param.u64 	%rd449, [_ZN3cub18CUB_300001_SM_10006detail10radix_sort29DeviceRadixSortOnesweepKernelINS1_5radix10policy_hubIjiyE10Policy1000ELNS0_9SortOrderE1EjiyiiNS1_21identity_decomposer_tEEEvPT5_SB_PT3_PKSC_PT1_PKSG_PT2_PKSK_T4_iiT6__param_7];
	cvta.to.global.u64 	%rd279, %rd449;
	mul.lo.s32 	%r1912, %r3, 6528;
	cvt.s64.s32 	%rd280, %r1912;
	add.s64 	%rd281, %rd7, %rd280;
	shl.b64 	%rd282, %rd281, 2;
	add.s64 	%rd283, %rd279, %rd282;
	ld.global.u32 	%r2277, [%rd283+1408];
$L__BB7_286:
	add.s32 	%r1915, %r1874, 384;
	setp.ge.s32 	%p182, %r1915, %r386;
	@%p182 bra 	$L__BB7_288;
	ld.param.u64 	%rd450, [_ZN3cub18CUB_300001_SM_10006detail10radix_sort29DeviceRadixSortOnesweepKernelINS1_5radix10policy_hubIjiyE10Policy1000ELNS0_9SortOrderE1EjiyiiNS1_21identity_decomposer_tEEEvPT5_SB_PT3_PKSC_PT1_PKSG_PT2_PKSK_T4_iiT6__param_7];
	cvta.to.global.u64 	%rd284, %rd450;
	mul.lo.s32 	%r1916, %r3, 6528;
	cvt.s64.s32 	%rd285, %r1916;
	add.s64 	%rd286, %rd7, %rd285;
	shl.b64 	%rd287, %rd286, 2;
	add.s64 	%rd288, %rd284, %rd287;
	ld.global.u32 	%r2278, [%rd288+1536];
$L__BB7_288:
	cvt.u32.u64 	%r1918, %rd7;
	add.s32 	%r1919, %r1918, 416;
	setp.ge.s32 	%p183, %r1919, %r386;
	@%p183 bra 	$L__BB7_290;
	ld.param.u64 	%rd451, [_ZN3cub18CUB_300001_SM_10006detail10radix_sort29DeviceRadixSortOnesweepKernelINS1_5radix10policy_hubIjiyE10Policy1000ELNS0_9SortOrderE1EjiyiiNS1_21identity_decomposer_tEEEvPT5_SB_PT3_PKSC_PT1_PKSG_PT2_PKSK_T4_iiT6__param_7];
	cvta.to.global.u64 	%rd289, %rd451;
	mul.lo.s32 	%r1920, %r3, 6528;
	cvt.s64.s32 	%rd290, %r1920;
	add.s64 	%rd291, %rd7, %rd290;
	shl.b64 	%rd292, %rd291, 2;
	add.s64 	%rd293, %rd289, %rd292;
	ld.global.u32 	%r2279, [%rd293+1664];
$L__BB7_290:
	cvt.u32.u64 	%r1922, %rd7;
	add.s32 	%r1923, %r1922, 448;
	setp.ge.s32 	%p184, %r1923, %r386;
	@%p184 bra 	$L__BB7_292;
	ld.param.u64 	%rd452, [_ZN3cub18CUB_300001_SM_10006detail10radix_sort29DeviceRadixSortOnesweepKernelINS1_5radix10policy_hubIjiyE10Policy1000ELNS0_9SortOrderE1EjiyiiNS1_21identity_decomposer_tEEEvPT5_SB_PT3_PKSC_PT1_PKSG_PT2_PKSK_T4_iiT6__param_7];
	cvta.to.global.u64 	%rd294, %rd452;
	mul.lo.s32 	%r1924, %r3, 6528;
	cvt.s64.s32 	%rd295, %r1924;
	add.s64 	%rd296, %rd7, %rd295;
	shl.b64 	%rd297, %rd296, 2;
	add.s64 	%rd298, %rd294, %rd297;
	ld.global.u32 	%r2280, [%rd298+1792];
$L__BB7_292:
	cvt.u32.u64 	%r1926, %rd7;
	add.s32 	%r1927, %r1926, 480;
	setp.ge.s32 	%p185, %r1927, %r386;
	@%p185 bra 	$L__BB7_294;
	ld.param.u64 	%rd453, [_ZN3cub18CUB_300001_SM_10006detail10radix_sort29DeviceRadixSortOnesweepKernelINS1_5radix10policy_hubIjiyE10Policy1000ELNS0_9SortOrderE1EjiyiiNS1_21identity_decomposer_tEEEvPT5_SB_PT3_PKSC_PT1_PKSG_PT2_PKSK_T4_iiT6__param_7];
	cvta.to.global.u64 	%rd299, %rd453;
	mul.lo.s32 	%r1928, %r3, 6528;
	cvt.s64.s32 	%rd300, %r1928;
	add.s64 	%rd301, %rd7, %rd300;
	shl.b64 	%rd302, %rd301, 2;
	add.s64 	%rd303, %rd299, %rd302;
	ld.global.u32 	%r2281, [%rd303+1920];
$L__BB7_294:
	cvt.u32.u64 	%r1930, %rd7;
	add.s32 	%r1931, %r1930, 512;
	setp.ge.s32 	%p186, %r1931, %r386;
	@%p186 bra 	$L__BB7_296;
	ld.param.u64 	%rd454, [_ZN3cub18CUB_300001_SM_10006detail10radix_sort29DeviceRadixSortOnesweepKernelINS1_5radix10policy_hubIjiyE10Policy1000ELNS0_9SortOrderE1EjiyiiNS1_21identity_decomposer_tEEEvPT5_SB_PT3_PKSC_PT1_PKSG_PT2_PKSK_T4_iiT6__param_7];
	cvta.to.global.u64 	%rd304, %rd454;
	mov.u32 	%r1932, %tid.x;
	and.b32  	%r1933, %r1932, 992;
	mul.lo.s32 	%r1934, %r1933, 17;
	and.b32  	%r1935, %r1932, 31;
	or.b32  	%r1936, %r1934, %r1935;
	cvt.u64.u32 	%rd305, %r1936;
	mul.lo.s32 	%r1937, %r3, 6528;
	cvt.s64.s32 	%rd306, %r1937;
	add.s64 	%rd307, %rd305, %rd306;
	shl.b64 	%rd308, %rd307, 2;
	add.s64 	%rd309, %rd304, %rd308;
	ld.global.u32 	%r2282, [%rd309+2048];
$L__BB7_296:
	ld.param.u32 	%r2092, [_ZN3cub18CUB_300001_SM_10006detail10radix_sort29DeviceRadixSortOnesweepKernelINS1_5radix10policy_hubIjiyE10Policy1000ELNS0_9SortOrderE1EjiyiiNS1_21identity_decomposer_tEEEvPT5_SB_PT3_PKSC_PT1_PKSG_PT2_PKSK_T4_iiT6__param_8];
	ld.param.u64 	%rd441, [_ZN3cub18CUB_300001_SM_10006detail10radix_sort29DeviceRadixSortOnesweepKernelINS1_5radix10policy_hubIjiyE10Policy1000ELNS0_9SortOrderE1EjiyiiNS1_21identity_decomposer_tEEEvPT5_SB_PT3_PKSC_PT1_PKSG_PT2_PKSK_T4_iiT6__param_6];
	cvta.to.global.u64 	%rd24, %rd441;
	mov.u32 	%r437, %tid.x;
	cvt.u64.u32 	%rd25, %r437;
	shl.b32 	%r1938, %r437, 2;
	mov.u32 	%r1939, _ZZN3cub18CUB_300001_SM_10006detail10radix_sort29DeviceRadixSortOnesweepKernelINS1_5radix10policy_hubIjiyE10Policy1000ELNS0_9SortOrderE1EjiyiiNS1_21identity_decomposer_tEEEvPT5_SB_PT3_PKSC_PT1_PKSG_PT2_PKSK_T4_iiT6_E1s;
	add.s32 	%r438, %r1939, %r1938;
	mad.lo.s32 	%r1940, %r3, 6528, 6528;
	setp.gt.s32 	%p187, %r1940, %r2092;
	bar.sync 	0;
	st.shared.u32 	[%r323+-4], %r2266;
	st.shared.u32 	[%r324+-4], %r2267;
	st.shared.u32 	[%r325+-4], %r2268;
	st.shared.u32 	[%r326+-4], %r2269;
	st.shared.u32 	[%r327+-4], %r2270;
	st.shared.u32 	[%r328+-4], %r2271;
	st.shared.u32 	[%r329+-4], %r2272;
	st.shared.u32 	[%r330+-4], %r2273;
	st.shared.u32 	[%r331+-4], %r2274;
	st.shared.u32 	[%r332+-4], %r2275;
	st.shared.u32 	[%r333+-4], %r2276;
	st.shared.u32 	[%r334+-4], %r2277;
	st.shared.u32 	[%r335+-4], %r2278;
	st.shared.u32 	[%r336+-4], %r2279;
	st.shared.u32 	[%r337+-4], %r2280;
	st.shared.u32 	[%r338+-4], %r2281;
	st.shared.u32 	[%r339+-4], %r2282;
	bar.sync 	0;
	@%p187 bra 	$L__BB7_298;
	ld.shared.u32 	%r1941, [%r438];
	shl.b32 	%r1942, %r352, 3;
	add.s32 	%r1944, %r1939, 26112;
	add.s32 	%r1945, %r1944, %r1942;
	ld.shared.u64 	%rd310, [%r1945];
	add.s64 	%rd311, %rd310, %rd25;
	shl.b64 	%rd312, %rd311, 2;
	add.s64 	%rd313, %rd24, %rd312;
	st.global.u32 	[%rd313], %r1941;
	bar.warp.sync 	-1;
	ld.shared.u32 	%r1946, [%r438+1536];
	shl.b32 	%r1947, %r353, 3;
	add.s32 	%r1948, %r1944, %r1947;
	ld.shared.u64 	%rd314, [%r1948];
	add.s64 	%rd315, %rd314, %rd25;
	shl.b64 	%rd316, %rd315, 2;
	add.s64 	%rd317, %rd24, %rd316;
	st.global.u32 	[%rd317+1536], %r1946;
	bar.warp.sync 	-1;
	ld.shared.u32 	%r1949, [%r438+3072];
	shl.b32 	%r1950, %r354, 3;
	add.s32 	%r1951, %r1944, %r1950;
	ld.shared.u64 	%rd318, [%r1951];
	add.s64 	%rd319, %rd318, %rd25;
	shl.b64 	%rd320, %rd319, 2;
	add.s64 	%rd321, %rd24, %rd320;
	st.global.u32 	[%rd321+3072], %r1949;
	bar.warp.sync 	-1;
	ld.shared.u32 	%r1952, [%r438+4608];
	shl.b32 	%r1953, %r355, 3;
	add.s32 	%r1954, %r1944, %r1953;
	ld.shared.u64 	%rd322, [%r1954];
	add.s64 	%rd323, %rd322, %rd25;
	shl.b64 	%rd324, %rd323, 2;
	add.s64 	%rd325, %rd24, %rd324;
	st.global.u32 	[%rd325+4608], %r1952;
	bar.warp.sync 	-1;
	ld.shared.u32 	%r1955, [%r438+6144];
	shl.b32 	%r1956, %r356, 3;
	add.s32 	%r1957, %r1944, %r1956;
	ld.shared.u64 	%rd326, [%r1957];
	add.s64 	%rd327, %rd326, %rd25;
	shl.b64 	%rd328, %rd327, 2;
	add.s64 	%rd329, %rd24, %rd328;
	st.global.u32 	[%rd329+6144], %r1955;
	bar.warp.sync 	-1;
	ld.shared.u32 	%r1958, [%r438+7680];
	shl.b32 	%r1959, %r357, 3;
	add.s32 	%r1960, %r1944, %r1959;
	ld.shared.u64 	%rd330, [%r1960];
	add.s64 	%rd331, %rd330, %rd25;
	shl.b64 	%rd332, %rd331, 2;
	add.s64 	%rd333, %rd24, %rd332;
	st.global.u32 	[%rd333+7680], %r1958;
	bar.warp.sync 	-1;
	ld.shared.u32 	%r1961, [%r438+9216];
	shl.b32 	%r1962, %r358, 3;
	add.s32 	%r1963, %r1944, %r1962;
	ld.shared.u64 	%rd334, [%r1963];
	add.s64 	%rd335, %rd334, %rd25;
	shl.b64 	%rd336, %rd335, 2;
	add.s64 	%rd337, %rd24, %rd336;
	st.global.u32 	[%rd337+9216], %r1961;
	bar.warp.sync 	-1;
	ld.shared.u32 	%r1964, [%r438+10752];
	shl.b32 	%r1965, %r359, 3;
	add.s32 	%r1966, %r1944, %r1965;
	ld.shared.u64 	%rd338, [%r1966];
	add.s64 	%rd339, %rd338, %rd25;
	shl.b64 	%rd340, %rd339, 2;
	add.s64 	%rd341, %rd24, %rd340;
	st.global.u32 	[%rd341+10752], %r1964;
	bar.warp.sync 	-1;
	ld.shared.u32 	%r1967, [%r438+12288];
	shl.b32 	%r1968, %r360, 3;
	add.s32 	%r1969, %r1944, %r1968;
	ld.shared.u64 	%rd342, [%r1969];
	add.s64 	%rd343, %rd342, %rd25;
	shl.b64 	%rd344, %rd343, 2;
	add.s64 	%rd345, %rd24, %rd344;
	st.global.u32 	[%rd345+12288], %r1967;
	bar.warp.sync 	-1;
	ld.shared.u32 	%r1970, [%r438+13824];
	shl.b32 	%r1971, %r361, 3;
	add.s32 	%r1972, %r1944, %r1971;
	ld.shared.u64 	%rd346, [%r1972];
	add.s64 	%rd347, %rd346, %rd25;
	shl.b64 	%rd348, %rd347, 2;
	add.s64 	%rd349, %rd24, %rd348;
	st.global.u32 	[%rd349+13824], %r1970;
	bar.warp.sync 	-1;
	ld.shared.u32 	%r1973, [%r438+15360];
	shl.b32 	%r1974, %r362, 3;
	add.s32 	%r1975, %r1944, %r1974;
	ld.shared.u64 	%rd350, [%r1975];
	add.s64 	%rd351, %rd350, %rd25;
	shl.b64 	%rd352, %rd351, 2;
	add.s64 	%rd353, %rd24, %rd352;
	st.global.u32 	[%rd353+15360], %r1973;
	bar.warp.sync 	-1;
	ld.shared.u32 	%r1976, [%r438+16896];
	shl.b32 	%r1977, %r363, 3;
	add.s32 	%r1978, %r1944, %r1977;
	ld.shared.u64 	%rd354, [%r1978];
	add.s64 	%rd355, %rd354, %rd25;
	shl.b64 	%rd356, %rd355, 2;
	add.s64 	%rd357, %rd24, %rd356;
	st.global.u32 	[%rd357+16896], %r1976;
	bar.warp.sync 	-1;
	ld.shared.u32 	%r1979, [%r438+18432];
	shl.b32 	%r1980, %r364, 3;
	add.s32 	%r1981, %r1944, %r1980;
	ld.shared.u64 	%rd358, [%r1981];
	add.s64 	%rd359, %rd358, %rd25;
	shl.b64 	%rd360, %rd359, 2;
	add.s64 	%rd361, %rd24, %rd360;
	st.global.u32 	[%rd361+18432], %r1979;
	bar.warp.sync 	-1;
	ld.shared.u32 	%r1982, [%r438+19968];
	shl.b32 	%r1983, %r365, 3;
	add.s32 	%r1984, %r1944, %r1983;
	ld.shared.u64 	%rd362, [%r1984];
	add.s64 	%rd363, %rd362, %rd25;
	shl.b64 	%rd364, %rd363, 2;
	add.s64 	%rd365, %rd24, %rd364;
	st.global.u32 	[%rd365+19968], %r1982;
	bar.warp.sync 	-1;
	ld.shared.u32 	%r1985, [%r438+21504];
	shl.b32 	%r1986, %r366, 3;
	add.s32 	%r1987, %r1944, %r1986;
	ld.shared.u64 	%rd366, [%r1987];
	add.s64 	%rd367, %rd366, %rd25;
	shl.b64 	%rd368, %rd367, 2;
	add.s64 	%rd369, %rd24, %rd368;
	st.global.u32 	[%rd369+21504], %r1985;
	bar.warp.sync 	-1;
	ld.shared.u32 	%r1988, [%r438+23040];
	shl.b32 	%r1989, %r367, 3;
	add.s32 	%r1990, %r1944, %r1989;
	ld.shared.u64 	%rd370, [%r1990];
	add.s64 	%rd371, %rd370, %rd25;
	shl.b64 	%rd372, %rd371, 2;
	add.s64 	%rd373, %rd24, %rd372;
	st.global.u32 	[%rd373+23040], %r1988;
	bar.warp.sync 	-1;
	ld.shared.u32 	%r1991, [%r438+24576];
	shl.b32 	%r1992, %r368, 3;
	add.s32 	%r1993, %r1944, %r1992;
	ld.shared.u64 	%rd374, [%r1993];
	add.s64 	%rd375, %rd374, %rd25;
	shl.b64 	%rd376, %rd375, 2;
	add.s64 	%rd377, %rd24, %rd376;
	st.global.u32 	[%rd377+24576], %r1991;
	bar.warp.sync 	-1;
	bra.uni 	$L__BB7_333;
$L__BB7_298:
	ld.param.u32 	%r2093, [_ZN3cub18CUB_300001_SM_10006detail10radix_sort29DeviceRadixSortOnesweepKernelINS1_5radix10policy_hubIjiyE10Policy1000ELNS0_9SortOrderE1EjiyiiNS1_21identity_decomposer_tEEEvPT5_SB_PT3_PKSC_PT1_PKSG_PT2_PKSK_T4_iiT6__param_8];
	mad.lo.s32 	%r439, %r3, -6528, %r2093;
	shl.b32 	%r1994, %r352, 3;
	add.s32 	%r1996, %r1939, %r1994;
	ld.shared.u64 	%rd26, [%r1996+26112];
	setp.ge.s32 	%p188, %r437, %r439;
	@%p188 bra 	$L__BB7_300;
	ld.shared.u32 	%r1997, [%r438];
	add.s64 	%rd378, %rd26, %rd25;
	shl.b64 	%rd379, %rd378, 2;
	add.s64 	%rd380, %rd24, %rd379;
	st.global.u32 	[%rd380], %r1997;
$L__BB7_300:
	bar.warp.sync 	-1;
	shl.b32 	%r1998, %r353, 3;
	add.s32 	%r2000, %r1939, %r1998;
	ld.shared.u64 	%rd27, [%r2000+26112];
	add.s32 	%r2001, %r437, 384;
	setp.ge.s32 	%p189, %r2001, %r439;
	@%p189 bra 	$L__BB7_302;
	ld.shared.u32 	%r2002, [%r438+1536];
	add.s64 	%rd381, %rd27, %rd25;
	shl.b64 	%rd382, %rd381, 2;
	add.s64 	%rd383, %rd24, %rd382;
	st.global.u32 	[%rd383+1536], %r2002;
$L__BB7_302:
	bar.warp.sync 	-1;
	shl.b32 	%r2003, %r354, 3;
	add.s32 	%r2005, %r1939, %r2003;
	ld.shared.u64 	%rd28, [%r2005+26112];
	add.s32 	%r2006, %r437, 768;
	setp.ge.s32 	%p190, %r2006, %r439;
	@%p190 bra 	$L__BB7_304;
	ld.shared.u32 	%r2007, [%r438+3072];
	add.s64 	%rd384, %rd28, %rd25;
	shl.b64 	%rd385, %rd384, 2;
	add.s64 	%rd386, %rd24, %rd385;
	st.global.u32 	[%rd386+3072], %r2007;
$L__BB7_304:
	bar.warp.sync 	-1;
	shl.b32 	%r2008, %r355, 3;
	add.s32 	%r2010, %r1939, %r2008;
	ld.shared.u64 	%rd29, [%r2010+26112];
	add.s32 	%r2011, %r437, 1152;
	setp.ge.s32 	%p191, %r2011, %r439;
	@%p191 bra 	$L__BB7_306;
	ld.shared.u32 	%r2012, [%r438+4608];
	add.s64 	%rd387, %rd29, %rd25;
	shl.b64 	%rd388, %rd387, 2;
	add.s64 	%rd389, %rd24, %rd388;
	st.global.u32 	[%rd389+4608], %r2012;
$L__BB7_306:
	bar.warp.sync 	-1;
	shl.b32 	%r2013, %r356, 3;
	add.s32 	%r2015, %r1939, %r2013;
	ld.shared.u64 	%rd30, [%r2015+26112];
	add.s32 	%r2016, %r437, 1536;
	setp.ge.s32 	%p192, %r2016, %r439;
	@%p192 bra 	$L__BB7_308;
	ld.shared.u32 	%r2017, [%r438+6144];
	add.s64 	%rd390, %rd30, %rd25;
	shl.b64 	%rd391, %rd390, 2;
	add.s64 	%rd392, %rd24, %rd391;
	st.global.u32 	[%rd392+6144], %r2017;
$L__BB7_308:
	bar.warp.sync 	-1;
	shl.b32 	%r2018, %r357, 3;
	add.s32 	%r2020, %r1939, %r2018;
	ld.shared.u64 	%rd31, [%r2020+26112];
	add.s32 	%r2021, %r437, 1920;
	setp.ge.s32 	%p193, %r2021, %r439;
	@%p193 bra 	$L__BB7_310;
	ld.shared.u32 	%r2022, [%r438+7680];
	add.s64 	%rd393, %rd31, %rd25;
	shl.b64 	%rd394, %rd393, 2;
	add.s64 	%rd395, %rd24, %rd394;
	st.global.u32 	[%rd395+7680], %r2022;
$L__BB7_310:
	bar.warp.sync 	-1;
	shl.b32 	%r2023, %r358, 3;
	add.s32 	%r2025, %r1939, %r2023;
	ld.shared.u64 	%rd32, [%r2025+26112];
	add.s32 	%r2026, %r437, 2304;
	setp.ge.s32 	%p194, %r2026, %r439;
	@%p194 bra 	$L__BB7_312;
	ld.shared.u32 	%r2027, [%r438+9216];
	add.s64 	%rd396, %rd32, %rd25;
	shl.b64 	%rd397, %rd396, 2;
	add.s64 	%rd398, %rd24, %rd397;
	st.global.u32 	[%rd398+9216], %r2027;
$L__BB7_312:
	bar.warp.sync 	-1;
	shl.b32 	%r2028, %r359, 3;
	add.s32 	%r2030, %r1939, %r2028;
	ld.shared.u64 	%rd33, [%r2030+26112];
	add.s32 	%r2031, %r437, 2688;
	setp.ge.s32 	%p195, %r2031, %r439;
	@%p195 bra 	$L__BB7_314;
	ld.shared.u32 	%r2032, [%r438+10752];
	add.s64 	%rd399, %rd33, %rd25;
	shl.b64 	%rd400, %rd399, 2;
	add.s64 	%rd401, %rd24, %rd400;
	st.global.u32 	[%rd401+10752], %r2032;
$L__BB7_314:
	bar.warp.sync 	-1;
	shl.b32 	%r2033, %r360, 3;
	add.s32 	%r2035, %r1939, %r2033;
	ld.shared.u64 	%rd34, [%r2035+26112];
	or.b32  	%r2036, %r437, 3072;
	setp.ge.s32 	%p196, %r2036, %r439;
	@%p196 bra 	$L__BB7_316;
	ld.shared.u32 	%r2037, [%r438+12288];
	add.s64 	%rd402, %rd34, %rd25;
	shl.b64 	%rd403, %rd402, 2;
	add.s64 	%rd404, %rd24, %rd403;
	st.global.u32 	[%rd404+12288], %r2037;
$L__BB7_316:
	bar.warp.sync 	-1;
	shl.b32 	%r2038, %r361, 3;
	add.s32 	%r2040, %r1939, %r2038;
	ld.shared.u64 	%rd35, [%r2040+26112];
	add.s32 	%r2041, %r437, 3456;
	setp.ge.s32 	%p197, %r2041, %r439;
	@%p197 bra 	$L__BB7_318;
	ld.shared.u32 	%r2042, [%r438+13824];
	add.s64 	%rd405, %rd35, %rd25;
	shl.b64 	%rd406, %rd405, 2;
	add.s64 	%rd407, %rd24, %rd406;
	st.global.u32 	[%rd407+13824], %r2042;
$L__BB7_318:
	bar.warp.sync 	-1;
	shl.b32 	%r2043, %r362, 3;
	add.s32 	%r2045, %r1939, %r2043;
	ld.shared.u64 	%rd36, [%r2045+26112];
	add.s32 	%r2046, %r437, 3840;
	setp.ge.s32 	%p198, %r2046, %r439;
	@%p198 bra 	$L__BB7_320;
	ld.shared.u32 	%r2047, [%r438+15360];
	add.s64 	%rd408, %rd36, %rd25;
	shl.b64 	%rd409, %rd408, 2;
	add.s64 	%rd410, %rd24, %rd409;
	st.global.u32 	[%rd410+15360], %r2047;
$L__BB7_320:
	bar.warp.sync 	-1;
	shl.b32 	%r2048, %r363, 3;
	add.s32 	%r2050, %r1939, %r2048;
	ld.shared.u64 	%rd37, [%r2050+26112];
	add.s32 	%r2051, %r437, 4224;
	setp.ge.s32 	%p199, %r2051, %r439;
	@%p199 bra 	$L__BB7_322;
	ld.shared.u32 	%r2052, [%r438+16896];
	add.s64 	%rd411, %rd37, %rd25;
	shl.b64 	%rd412, %rd411, 2;
	add.s64 	%rd413, %rd24, %rd412;
	st.global.u32 	[%rd413+16896], %r2052;
$L__BB7_322:
	bar.warp.sync 	-1;
	shl.b32 	%r2053, %r364, 3;
	add.s32 	%r2055, %r1939, %r2053;
	ld.shared.u64 	%rd38, [%r2055+26112];
	add.s32 	%r2056, %r437, 4608;
	setp.ge.s32 	%p200, %r2056, %r439;
	@%p200 bra 	$L__BB7_324;
	ld.shared.u32 	%r2057, [%r438+18432];
	add.s64 	%rd414, %rd38, %rd25;
	shl.b64 	%rd415, %rd414, 2;
	add.s64 	%rd416, %rd24, %rd415;
	st.global.u32 	[%rd416+18432], %r2057;
$L__BB7_324:
	bar.warp.sync 	-1;
	shl.b32 	%r2058, %r365, 3;
	add.s32 	%r2060, %r1939, %r2058;
	ld.shared.u64 	%rd39, [%r2060+26112];
	add.s32 	%r2061, %r437, 4992;
	setp.ge.s32 	%p201, %r2061, %r439;
	@%p201 bra 	$L__BB7_326;
	ld.shared.u32 	%r2062, [%r438+19968];
	add.s64 	%rd417, %rd39, %rd25;
	shl.b64 	%rd418, %rd417, 2;
	add.s64 	%rd419, %rd24, %rd418;
	st.global.u32 	[%rd419+19968], %r2062;
$L__BB7_326:
	bar.warp.sync 	-1;
	shl.b32 	%r2063, %r366, 3;
	add.s32 	%r2065, %r1939, %r2063;
	ld.shared.u64 	%rd40, [%r2065+26112];
	add.s32 	%r2066, %r437, 5376;
	setp.ge.s32 	%p202, %r2066, %r439;
	@%p202 bra 	$L__BB7_328;
	ld.shared.u32 	%r2067, [%r438+21504];
	add.s64 	%rd420, %rd40, %rd25;
	shl.b64 	%rd421, %rd420, 2;
	add.s64 	%rd422, %rd24, %rd421;
	st.global.u32 	[%rd422+21504], %r2067;
$L__BB7_328:
	bar.warp.sync 	-1;
	shl.b32 	%r2068, %r367, 3;
	add.s32 	%r2070, %r1939, %r2068;
	ld.shared.u64 	%rd41, [%r2070+26112];
	add.s32 	%r2071, %r437, 5760;
	setp.ge.s32 	%p203, %r2071, %r439;
	@%p203 bra 	$L__BB7_330;
	ld.shared.u32 	%r2072, [%r438+23040];
	add.s64 	%rd423, %rd41, %rd25;
	shl.b64 	%rd424, %rd423, 2;
	add.s64 	%rd425, %rd24, %rd424;
	st.global.u32 	[%rd425+23040], %r2072;
$L__BB7_330:
	bar.warp.sync 	-1;
	shl.b32 	%r2073, %r368, 3;
	add.s32 	%r2075, %r1939, %r2073;
	ld.shared.u64 	%rd426, [%r2075+26112];
	add.s64 	%rd42, %rd426, %rd25;
	or.b32  	%r2076, %r437, 6144;
	setp.ge.s32 	%p204, %r2076, %r439;
	@%p204 bra 	$L__BB7_332;
	ld.shared.u32 	%r2077, [%r438+24576];
	shl.b64 	%rd427, %rd42, 2;
	add.s64 	%rd428, %rd24, %rd427;
	st.global.u32 	[%rd428+24576], %r2077;
$L__BB7_332:
	bar.warp.sync 	-1;
$L__BB7_333:
	ret;

}
	// .globl	_ZN3cub18CUB_300001_SM_10006detail10radix_sort31DeviceRadixSortSingleTileKernelINS1_5radix10policy_hubIjjyE10Policy1000ELNS0_9SortOrderE1EjjyNS1_21identity_decomposer_tEEEvPKT1_PSA_PKT2_PSE_T3_iiT4_
.visible .entry _ZN3cub18CUB_300001_SM_10006detail10radix_sort31DeviceRadixSortSingleTileKernelINS1_5radix10policy_hubIjjyE10Policy1000ELNS0_9SortOrderE1EjjyNS1_21identity_decomposer_tEEEvPKT1_PSA_PKT2_PSE_T3_iiT4_(
	.param .u64 .ptr .align 1 _ZN3cub18CUB_300001_SM_10006detail10radix_sort31DeviceRadixSortSingleTileKernelINS1_5radix10policy_hubIjjyE10Policy1000ELNS0_9SortOrderE1EjjyNS1_21identity_decomposer_tEEEvPKT1_PSA_PKT2_PSE_T3_iiT4__param_0,
	.param .u64 .ptr .align 1 _ZN3cub18CUB_300001_SM_10006detail10radix_sort31DeviceRadixSortSingleTileKernelINS1_5radix10policy_hubIjjyE10Policy1000ELNS0_9SortOrderE1EjjyNS1_21identity_decomposer_tEEEvPKT1_PSA_PKT2_PSE_T3_iiT4__param_1,
	.param .u64 .ptr .align 1 _ZN3cub18CUB_300001_SM_10006detail10radix_sort31DeviceRadixSortSingleTileKernelINS1_5radix10policy_hubIjjyE10Policy1000ELNS0_9SortOrderE1EjjyNS1_21identity_decomposer_tEEEvPKT1_PSA_PKT2_PSE_T3_iiT4__param_2,
	.param .u64 .ptr .align 1 _ZN3cub18CUB_300001_SM_10006detail10radix_sort31DeviceRadixSortSingleTileKernelINS1_5radix10policy_hubIjjyE10Policy1000ELNS0_9SortOrderE1EjjyNS1_21identity_decomposer_tEEEvPKT1_PSA_PKT2_PSE_T3_iiT4__param_3,
	.param .u64 _ZN3cub18CUB_300001_SM_10006detail10radix_sort31DeviceRadixSortSingleTileKernelINS1_5radix10policy_hubIjjyE10Policy1000ELNS0_9SortOrderE1EjjyNS1_21identity_decomposer_tEEEvPKT1_PSA_PKT2_PSE_T3_iiT4__param_4,
	.param .u32 _ZN3cub18CUB_300001_SM_10006detail10radix_sort31DeviceRadixSortSingleTileKernelINS1_5radix10policy_hubIjjyE10Policy1000ELNS0_9SortOrderE1EjjyNS1_21identity_decomposer_tEEEvPKT1_PSA_PKT2_PSE_T3_iiT4__param_5,
	.param .u32 _ZN3cub18CUB_300001_SM_10006detail10radix_sort31DeviceRadixSortSingleTileKernelINS1_5radix10policy_hubIjjyE10Policy1000ELNS0_9SortOrderE1EjjyNS1_21identity_decomposer_tEEEvPKT1_PSA_PKT2_PSE_T3_iiT4__param_6,
	.param .align 1 .b8 _ZN3cub18CUB_300001_SM_10006detail10radix_sort31DeviceRadixSortSingleTileKernelINS1_5radix10policy_hubIjjyE10Policy1000ELNS0_9SortOrderE1EjjyNS1_21identity_decomposer_tEEEvPKT1_PSA_PKT2_PSE_T3_iiT4__param_7[1]
)
.maxntid 256
.minnctapersm 1
{
	.reg .pred 	%p<73>;
	.reg .b16 	%rs<39>;
	.reg .b32 	%r<881>;
	.reg .b64 	%rd<37>;
	// demoted variable
	.shared .align 16 .b8 _ZZN3cub18CUB_300001_SM_10006detail10radix_sort31DeviceRadixSortSingleTileKernelINS1_5radix10policy_hubIjjyE10Policy1000ELNS0_9SortOrderE1EjjyNS1_21identity_decomposer_tEEEvPKT1_PSA_PKT2_PSE_T3_iiT4_E12temp_storage[33856];
	ld.param.u64 	%rd10, [_ZN3cub18CUB_300001_SM_10006detail10radix_sort31DeviceRadixSortSingleTileKernelINS1_5radix10policy_hubIjjyE10Policy1000ELNS0_9SortOrderE1EjjyNS1_21identity_decomposer_tEEEvPKT1_PSA_PKT2_PSE_T3_iiT4__param_0];
	ld.param.u64 	%rd6, [_ZN3cub18CUB_300001_SM_10006detail10radix_sort31DeviceRadixSortSingleTileKernelINS1_5radix10policy_hubIjjyE10Policy1000ELNS0_9SortOrderE1EjjyNS1_21identity_decomposer_tEEEvPKT1_PSA_PKT2_PSE_T3_iiT4__param_1];
	ld.param.u64 	%rd7, [_ZN3cub18CUB_300001_SM_10006detail10radix_sort31DeviceRadixSortSingleTileKernelINS1_5radix10policy_hubIjjyE10Policy1000ELNS0_9SortOrderE1EjjyNS1_21identity_decomposer_tEEEvPKT1_PSA_PKT2_PSE_T3_iiT4__param_2];
	ld.param.u64 	%rd8, [_ZN3cub18CUB_300001_SM_10006detail10radix_sort31DeviceRadixSortSingleTileKernelINS1_5radix10policy_hubIjjyE10Policy1000ELNS0_9SortOrderE1EjjyNS1_21identity_decomposer_tEEEvPKT1_PSA_PKT2_PSE_T3_iiT4__param_3];
	ld.param.u64 	%rd9, [_ZN3cub18CUB_300001_SM_10006detail10radix_sort31DeviceRadixSortSingleTileKernelINS1_5radix10policy_hubIjjyE10Policy1000ELNS0_9SortOrderE1EjjyNS1_21identity_decomposer_tEEEvPKT1_PSA_PKT2_PSE_T3_iiT4__param_4];
	ld.param.u32 	%r303, [_ZN3cub18CUB_300001_SM_10006detail10radix_sort31DeviceRadixSortSingleTileKernelINS1_5radix10policy_hubIjjyE10Policy1000ELNS0_9SortOrderE1EjjyNS1_21identity_decomposer_tEEEvPKT1_PSA_PKT2_PSE_T3_iiT4__param_5];
	ld.param.u32 	%r304, [_ZN3cub18CUB_300001_SM_10006detail10radix_sort31DeviceRadixSortSingleTileKernelINS1_5radix10policy_hubIjjyE10Policy1000ELNS0_9SortOrderE1EjjyNS1_21identity_decomposer_tEEEvPKT1_PSA_PKT2_PSE_T3_iiT4__param_6];
	cvta.to.global.u64 	%rd11, %rd10;
	cvt.u32.u64 	%r1, %rd9;
	mov.u32 	%r2, %tid.x;
	mul.lo.s32 	%r3, %r2, 19;
	setp.ge.s32 	%p1, %r3, %r1;
	mul.wide.u32 	%rd12, %r3, 4;
	add.s64 	%rd1, %rd11, %rd12;
	mov.b32 	%r859, 0;
	@%p1 bra 	$L__BB8_2;
	ld.global.u32 	%r859, [%rd1];
$L__BB8_2:
	add.s32 	%r6, %r3, 1;
	setp.ge.s32 	%p2, %r6, %r1;
	mov.b32 	%r858, 0;
	@%p2 bra 	$L__BB8_4;
	ld.global.u32 	%r858, [%rd1+4];
$L__BB8_4:
	add.s32 	%r9, %r3, 2;
	setp.ge.s32 	%p3, %r9, %r1;
	mov.b32 	%r857, 0;
	@%p3 bra 	$L__BB8_6;
	ld.global.u32 	%r857, [%rd1+8];
$L__BB8_6:
	add.s32 	%r12, %r3, 3;
	setp.ge.s32 	%p4, %r12, %r1;
	mov.b32 	%r856, 0;
	@%p4 bra 	$L__BB8_8;
	ld.global.u32 	%r856, [%rd1+12];
$L__BB8_8:
	add.s32 	%r15, %r3, 4;
	setp.ge.s32 	%p5, %r15, %r1;
	mov.b32 	%r855, 0;
	@%p5 bra 	$L__BB8_10;
	ld.global.u32 	%r855, [%rd1+16];
$L__BB8_10:
	add.s32 	%r18, %r3, 5;
	setp.ge.s32 	%p6, %r18, %r1;
	mov.b32 	%r854, 0;
	@%p6 bra 	$L__BB8_12;
	ld.global.u32 	%r854, [%rd1+20];
$L__BB8_12:
	add.s32 	%r21, %r3, 6;
	setp.ge.s32 	%p7, %r21, %r1;
	mov.b32 	%r853, 0;
	@%p7 bra 	$L__BB8_14;
	ld.global.u32 	%r853, [%rd1+24];
$L__BB8_14:
	add.s32 	%r24, %r3, 7;
	setp.ge.s32 	%p8, %r24, %r1;
	mov.b32 	%r852, 0;
	@%p8 bra 	$L__BB8_16;
	ld.global.u32 	%r852, [%rd1+28];
$L__BB8_16:
	add.s32 	%r27, %r3, 8;
	setp.ge.s32 	%p9, %r27, %r1;
	mov.b32 	%r851, 0;
	@%p9 bra 	$L__BB8_18;
	ld.global.u32 	%r851, [%rd1+32];
$L__BB8_18:
	add.s32 	%r30, %r3, 9;
	setp.ge.s32 	%p10, %r30, %r1;
	mov.b32 	%r850, 0;
	@%p10 bra 	$L__BB8_20;
	ld.global.u32 	%r850, [%rd1+36];
$L__BB8_20:
	add.s32 	%r33, %r3, 10;
	setp.ge.s32 	%p11, %r33, %r1;
	mov.b32 	%r849, 0;
	@%p11 bra 	$L__BB8_22;
	ld.global.u32 	%r849, [%rd1+40];
$L__BB8_22:
	add.s32 	%r36, %r3, 11;
	setp.ge.s32 	%p12, %r36, %r1;
	mov.b32 	%r848, 0;
	@%p12 bra 	$L__BB8_24;
	ld.global.u32 	%r848, [%rd1+44];
$L__BB8_24:
	add.s32 	%r39, %r3, 12;
	setp.ge.s32 	%p13, %r39, %r1;
	mov.b32 	%r847, 0;
	@%p13 bra 	$L__BB8_26;
	ld.global.u32 	%r847, [%rd1+48];
$L__BB8_26:
	add.s32 	%r42, %r3, 13;
	setp.ge.s32 	%p14, %r42, %r1;
	mov.b32 	%r846, 0;
	@%p14 bra 	$L__BB8_28;
	ld.global.u32 	%r846, [%rd1+52];
$L__BB8_28:
	add.s32 	%r45, %r3, 14;
	setp.ge.s32 	%p15, %r45, %r1;
	mov.b32 	%r845, 0;
	@%p15 bra 	$L__BB8_30;
	ld.global.u32 	%r845, [%rd1+56];
$L__BB8_30:
	add.s32 	%r48, %r3, 15;
	setp.ge.s32 	%p16, %r48, %r1;
	mov.b32 	%r844, 0;
	@%p16 bra 	$L__BB8_32;
	ld.global.u32 	%r844, [%rd1+60];
$L__BB8_32:
	add.s32 	%r51, %r3, 16;
	setp.ge.s32 	%p17, %r51, %r1;
	mov.b32 	%r843, 0;
	@%p17 bra 	$L__BB8_34;
	ld.global.u32 	%r843, [%rd1+64];
$L__BB8_34:
	add.s32 	%r54, %r3, 17;
	setp.ge.s32 	%p18, %r54, %r1;
	mov.b32 	%r842, 0;
	@%p18 bra 	$L__BB8_36;
	ld.global.u32 	%r842, [%rd1+68];
$L__BB8_36:
	add.s32 	%r57, %r3, 18;
	setp.ge.s32 	%p19, %r57, %r1;
	mov.b32 	%r841, 0;
	@%p19 bra 	$L__BB8_38;
	ld.global.u32 	%r841, [%rd1+72];
$L__BB8_38:
	bar.sync 	0;
	mov.b64 	{%r325, %r326}, %rd9;
	shfl.sync.idx.b32	%r60|%p20, %r325, 0, 31, -1;
	shfl.sync.idx.b32	%r327|%p21, %r326, 0, 31, -1;
	mov.b64 	%rd2, {%r60, %r327};
	setp.ge.s32 	%p22, %r3, %r60;
	cvta.to.global.u64 	%rd13, %rd7;
	add.s64 	%rd3, %rd13, %rd12;
	@%p22 bra 	$L__BB8_40;
	ld.global.u32 	%r878, [%rd3];
$L__BB8_40:
	setp.ge.s32 	%p23, %r6, %r60;
	@%p23 bra 	$L__BB8_42;
	ld.global.u32 	%r877, [%rd3+4];
$L__BB8_42:
	setp.ge.s32 	%p24, %r9, %r60;
	@%p24 bra 	$L__BB8_44;
	ld.global.u32 	%r876, [%rd3+8];
$L__BB8_44:
	setp.ge.s32 	%p25, %r12, %r60;
	@%p25 bra 	$L__BB8_46;
	ld.global.u32 	%r875, [%rd3+12];
$L__BB8_46:
	setp.ge.s32 	%p26, %r15, %r60;
	@%p26 bra 	$L__BB8_48;
	ld.global.u32 	%r874, [%rd3+16];
$L__BB8_48:
	setp.ge.s32 	%p27, %r18, %r60;
	@%p27 bra 	$L__BB8_50;
	ld.global.u32 	%r873, [%rd3+20];
$L__BB8_50:
	setp.ge.s32 	%p28, %r21, %r60;
	@%p28 bra 	$L__BB8_52;
	ld.global.u32 	%r872, [%rd3+24];
$L__BB8_52:
	setp.ge.s32 	%p29, %r24, %r60;
	@%p29 bra 	$L__BB8_54;
	ld.global.u32 	%r871, [%rd3+28];
$L__BB8_54:
	setp.ge.s32 	%p30, %r27, %r60;
	@%p30 bra 	$L__BB8_56;
	ld.global.u32 	%r870, [%rd3+32];
$L__BB8_56:
	setp.ge.s32 	%p31, %r30, %r60;
	@%p31 bra 	$L__BB8_58;
	ld.global.u32 	%r869, [%rd3+36];
$L__BB8_58:
	setp.ge.s32 	%p32, %r33, %r60;
	@%p32 bra 	$L__BB8_60;
	ld.global.u32 	%r868, [%rd3+40];
$L__BB8_60:
	setp.ge.s32 	%p33, %r36, %r60;
	@%p33 bra 	$L__BB8_62;
	ld.global.u32 	%r867, [%rd3+44];
$L__BB8_62:
	setp.ge.s32 	%p34, %r39, %r60;
	@%p34 bra 	$L__BB8_64;
	ld.global.u32 	%r866, [%rd3+48];
$L__BB8_64:
	setp.ge.s32 	%p35, %r42, %r60;
	@%p35 bra 	$L__BB8_66;
	ld.global.u32 	%r865, [%rd3+52];
$L__BB8_66:
	setp.ge.s32 	%p36, %r45, %r60;
	@%p36 bra 	$L__BB8_68;
	ld.global.u32 	%r864, [%rd3+56];
$L__BB8_68:
	setp.ge.s32 	%p37, %r48, %r60;
	@%p37 bra 	$L__BB8_70;
	ld.global.u32 	%r863, [%rd3+60];
$L__BB8_70:
	setp.ge.s32 	%p38, %r51, %r60;
	@%p38 bra 	$L__BB8_72;
	ld.global.u32 	%r862, [%rd3+64];
$L__BB8_72:
	setp.ge.s32 	%p39, %r54, %r60;
	@%p39 bra 	$L__BB8_74;
	ld.global.u32 	%r861, [%rd3+68];
$L__BB8_74:
	setp.ge.s32 	%p40, %r57, %r60;
	@%p40 bra 	$L__BB8_76;
	ld.global.u32 	%r860, [%rd3+72];
$L__BB8_76:
	bar.sync 	0;
	shr.u32 	%r99, %r2, 5;
	shl.b32 	%r347, %r2, 2;
	mov.u32 	%r348, _ZZN3cub18CUB_300001_SM_10006detail10radix_sort31DeviceRadixSortSingleTileKernelINS1_5radix10policy_hubIjjyE10Policy1000ELNS0_9SortOrderE1EjjyNS1_21identity_decomposer_tEEEvPKT1_PSA_PKT2_PSE_T3_iiT4_E12temp_storage;
	add.s32 	%r100, %r348, %r347;
	shl.b32 	%r349, %r2, 7;
	add.s32 	%r101, %r100, %r349;
	shl.b32 	%r350, %r99, 2;
	add.s32 	%r351, %r348, %r350;
	add.s32 	%r102, %r351, 33792;
	mad.lo.s32 	%r103, %r2, -56, %r101;
	add.s32 	%r840, %r303, 6;
	sub.s32 	%r839, %r304, %r303;
$L__BB8_77:
	add.s32 	%r411, %r840, -6;
	min.s32 	%r354, %r839, 6;
	mov.b32 	%r440, 0;
	st.shared.u32 	[%r100], %r440;
	st.shared.u32 	[%r100+1024], %r440;
	st.shared.u32 	[%r100+2048], %r440;
	st.shared.u32 	[%r100+3072], %r440;
	st.shared.u32 	[%r100+4096], %r440;
	st.shared.u32 	[%r100+5120], %r440;
	st.shared.u32 	[%r100+6144], %r440;
	st.shared.u32 	[%r100+7168], %r440;
	st.shared.u32 	[%r100+8192], %r440;
	st.shared.u32 	[%r100+9216], %r440;
	st.shared.u32 	[%r100+10240], %r440;
	st.shared.u32 	[%r100+11264], %r440;
	st.shared.u32 	[%r100+12288], %r440;
	st.shared.u32 	[%r100+13312], %r440;
	st.shared.u32 	[%r100+14336], %r440;
	st.shared.u32 	[%r100+15360], %r440;
	st.shared.u32 	[%r100+16384], %r440;
	st.shared.u32 	[%r100+17408], %r440;
	st.shared.u32 	[%r100+18432], %r440;
	st.shared.u32 	[%r100+19456], %r440;
	st.shared.u32 	[%r100+20480], %r440;
	st.shared.u32 	[%r100+21504], %r440;
	st.shared.u32 	[%r100+22528], %r440;
	st.shared.u32 	[%r100+23552], %r440;
	st.shared.u32 	[%r100+24576], %r440;
	st.shared.u32 	[%r100+25600], %r440;
	st.shared.u32 	[%r100+26624], %r440;
	st.shared.u32 	[%r100+27648], %r440;
	st.shared.u32 	[%r100+28672], %r440;
	st.shared.u32 	[%r100+29696], %r440;
	st.shared.u32 	[%r100+30720], %r440;
	st.shared.u32 	[%r100+31744], %r440;
	st.shared.u32 	[%r100+32768], %r440;
	// begin inline asm
	bmsk.clamp.b32 %r352, %r440, %r354;
	// end inline asm
	// begin inline asm
	shr.b32 %r355, %r859, %r411;
	// end inline asm
	and.b32  	%r443, %r352, %r355;
	shl.b32 	%r444, %r443, 10;
	not.b32 	%r445, %r444;
	and.b32  	%r446, %r445, 31744;
	add.s32 	%r447, %r100, %r446;
	shr.u32 	%r448, %r443, 4;
	and.b32  	%r449, %r448, 268435454;
	sub.s32 	%r147, %r447, %r449;
	ld.shared.u16 	%rs1, [%r147+2];
	add.s16 	%rs20, %rs1, 1;
	st.shared.u16 	[%r147+2], %rs20;
	// begin inline asm
	shr.b32 %r358, %r858, %r411;
	// end inline asm
	and.b32  	%r450, %r352, %r358;
	shl.b32 	%r451, %r450, 10;
	not.b32 	%r452, %r451;
	and.b32  	%r453, %r452, 31744;
	add.s32 	%r454, %r100, %r453;
	shr.u32 	%r455, %r450, 4;
	and.b32  	%r456, %r455, 268435454;
	sub.s32 	%r148, %r454, %r456;
	ld.shared.u16 	%rs2, [%r148+2];
	add.s16 	%rs21, %rs2, 1;
	st.shared.u16 	[%r148+2], %rs21;
	// begin inline asm
	shr.b32 %r361, %r857, %r411;
	// end inline asm
	and.b32  	%r457, %r352, %r361;
	shl.b32 	%r458, %r457, 10;
	not.b32 	%r459, %r458;
	and.b32  	%r460, %r459, 31744;
	add.s32 	%r461, %r100, %r460;
	shr.u32 	%r462, %r457, 4;
	and.b32  	%r463, %r462, 268435454;
	sub.s32 	%r149, %r461, %r463;
	ld.shared.u16 	%rs3, [%r149+2];
	add.s16 	%rs22, %rs3, 1;
	st.shared.u16 	[%r149+2], %rs22;
	// begin inline asm
	shr.b32 %r364, %r856, %r411;
	// end inline asm
	and.b32  	%r464, %r352, %r364;
	shl.b32 	%r465, %r464, 10;
	not.b32 	%r466, %r465;
	and.b32  	%r467, %r466, 31744;
	add.s32 	%r468, %r100, %r467;
	shr.u32 	%r469, %r464, 4;
	and.b32  	%r470, %r469, 268435454;
	sub.s32 	%r150, %r468, %r470;
	ld.shared.u16 	%rs4, [%r150+2];
	add.s16 	%rs23, %rs4, 1;
	st.shared.u16 	[%r150+2], %rs23;
	// begin inline asm
	shr.b32 %r367, %r855, %r411;
	// end inline asm
	and.b32  	%r471, %r352, %r367;
	shl.b32 	%r472, %r471, 10;
	not.b32 	%r473, %r472;
	and.b32  	%r474, %r473, 31744;
	add.s32 	%r475, %r100, %r474;
	shr.u32 	%r476, %r471, 4;
	and.b32  	%r477, %r476, 268435454;
	sub.s32 	%r151, %r475, %r477;
	ld.shared.u16 	%rs5, [%r151+2];
	add.s16 	%rs24, %rs5, 1;
	st.shared.u16 	[%r151+2], %rs24;
	// begin inline asm
	shr.b32 %r370, %r854, %r411;
	// end inline asm
	and.b32  	%r478, %r352, %r370;
	shl.b32 	%r479, %r478, 10;
	not.b32 	%r480, %r479;
	and.b32  	%r481, %r480, 31744;
	add.s32 	%r482, %r100, %r481;
	shr.u32 	%r483, %r478, 4;
	and.b32  	%r484, %r483, 268435454;
	sub.s32 	%r152, %r482, %r484;
	ld.shared.u16 	%rs6, [%r152+2];
	add.s16 	%rs25, %rs6, 1;
	st.shared.u16 	[%r152+2], %rs25;
	// begin inline asm
	shr.b32 %r373, %r853, %r411;
	// end inline asm
	and.b32  	%r485, %r352, %r373;
	shl.b32 	%r486, %r485, 10;
	not.b32 	%r487, %r486;
	and.b32  	%r488, %r487, 31744;
	add.s32 	%r489, %r100, %r488;
	shr.u32 	%r490, %r485, 4;
	and.b32  	%r491, %r490, 268435454;
	sub.s32 	%r153, %r489, %r491;
	ld.shared.u16 	%rs7, [%r153+2];
	add.s16 	%rs26, %rs7, 1;
	st.shared.u16 	[%r153+2], %rs26;
	// begin inline asm
	shr.b32 %r376, %r852, %r411;
	// end inline asm
	and.b32  	%r492, %r352, %r376;
	shl.b32 	%r493, %r492, 10;
	not.b32 	%r494, %r493;
	and.b32  	%r495, %r494, 31744;
	add.s32 	%r496, %r100, %r495;
	shr.u32 	%r497, %r492, 4;
	and.b32  	%r498, %r497, 268435454;
	sub.s32 	%r154, %r496, %r498;
	ld.shared.u16 	%rs8, [%r154+2];
	add.s16 	%rs27, %rs8, 1;
	st.shared.u16 	[%r154+2], %rs27;
	// begin inline asm
	shr.b32 %r379, %r851, %r411;
	// end inline asm
	and.b32  	%r499, %r352, %r379;
	shl.b32 	%r500, %r499, 10;
	not.b32 	%r501, %r500;
	and.b32  	%r502, %r501, 31744;
	add.s32 	%r503, %r100, %r502;
	shr.u32 	%r504, %r499, 4;
	and.b32  	%r505, %r504, 268435454;
	sub.s32 	%r155, %r503, %r505;
	ld.shared.u16 	%rs9, [%r155+2];
	add.s16 	%rs28, %rs9, 1;
	st.shared.u16 	[%r155+2], %rs28;
	// begin inline asm
	shr.b32 %r382, %r850, %r411;
	// end inline asm
	and.b32  	%r506, %r352, %r382;
	shl.b32 	%r507, %r506, 10;
	not.b32 	%r508, %r507;
	and.b32  	%r509, %r508, 31744;
	add.s32 	%r510, %r100, %r509;
	shr.u32 	%r511, %r506, 4;
	and.b32  	%r512, %r511, 268435454;
	sub.s32 	%r156, %r510, %r512;
	ld.shared.u16 	%rs10, [%r156+2];
	add.s16 	%rs29, %rs10, 1;
	st.shared.u16 	[%r156+2], %rs29;
	// begin inline asm
	shr.b32 %r385, %r849, %r411;
	// end inline asm
	and.b32  	%r513, %r352, %r385;
	shl.b32 	%r514, %r513, 10;
	not.b32 	%r515, %r514;
	and.b32  	%r516, %r515, 31744;
	add.s32 	%r517, %r100, %r516;
	shr.u32 	%r518, %r513, 4;
	and.b32  	%r519, %r518, 268435454;
	sub.s32 	%r157, %r517, %r519;
	ld.shared.u16 	%rs11, [%r157+2];
	add.s16 	%rs30, %rs11, 1;
	st.shared.u16 	[%r157+2], %rs30;
	// begin inline asm
	shr.b32 %r388, %r848, %r411;
	// end inline asm
	and.b32  	%r520, %r352, %r388;
	shl.b32 	%r521, %r520, 10;
	not.b32 	%r522, %r521;
	and.b32  	%r523, %r522, 31744;
	add.s32 	%r524, %r100, %r523;
	shr.u32 	%r525, %r520, 4;
	and.b32  	%r526, %r525, 268435454;
	sub.s32 	%r158, %r524, %r526;
	ld.shared.u16 	%rs12, [%r158+2];
	add.s16 	%rs31, %rs12, 1;
	st.shared.u16 	[%r158+2], %rs31;
	// begin inline asm
	shr.b32 %r391, %r847, %r411;
	// end inline asm
	and.b32  	%r527, %r352, %r391;
	shl.b32 	%r528, %r527, 10;
	not.b32 	%r529, %r528;
	and.b32  	%r530, %r529, 31744;
	add.s32 	%r531, %r100, %r530;
	shr.u32 	%r532, %r527, 4;
	and.b32  	%r533, %r532, 268435454;
	sub.s32 	%r159, %r531, %r533;
	ld.shared.u16 	%rs13, [%r159+2];
	add.s16 	%rs32, %rs13, 1;
	st.shared.u16 	[%r159+2], %rs32;
	// begin inline asm
	shr.b32 %r394, %r846, %r411;
	// end inline asm
	and.b32  	%r534, %r352, %r394;
	shl.b32 	%r535, %r534, 10;
	not.b32 	%r536, %r535;
	and.b32  	%r537, %r536, 31744;
	add.s32 	%r538, %r100, %r537;
	shr.u32 	%r539, %r534, 4;
	and.b32  	%r540, %r539, 268435454;
	sub.s32 	%r160, %r538, %r540;
	ld.shared.u16 	%rs14, [%r160+2];
	add.s16 	%rs33, %rs14, 1;
	st.shared.u16 	[%r160+2], %rs33;
	// begin inline asm
	shr.b32 %r397, %r845, %r411;
	// end inline asm
	and.b32  	%r541, %r352, %r397;
	shl.b32 	%r542, %r541, 10;
	not.b32 	%r543, %r542;
	and.b32  	%r544, %r543, 31744;
	add.s32 	%r545, %r100, %r544;
	shr.u32 	%r546, %r541, 4;
	and.b32  	%r547, %r546, 268435454;
	sub.s32 	%r161, %r545, %r547;
	ld.shared.u16 	%rs15, [%r161+2];
	add.s16 	%rs34, %rs15, 1;
	st.shared.u16 	[%r161+2], %rs34;
	// begin inline asm
	shr.b32 %r400, %r844, %r411;
	// end inline asm
	and.b32  	%r548, %r352, %r400;
	shl.b32 	%r549, %r548, 10;
	not.b32 	%r550, %r549;
	and.b32  	%r551, %r550, 31744;
	add.s32 	%r552, %r100, %r551;
	shr.u32 	%r553, %r548, 4;
	and.b32  	%r554, %r553, 268435454;
	sub.s32 	%r162, %r552, %r554;
	ld.shared.u16 	%rs16, [%r162+2];
	add.s16 	%rs35, %rs16, 1;
	st.shared.u16 	[%r162+2], %rs35;
	// begin inline asm
	shr.b32 %r403, %r843, %r411;
	// end inline asm
	and.b32  	%r555, %r352, %r403;
	shl.b32 	%r556, %r555, 10;
	not.b32 	%r557, %r556;
	and.b32  	%r558, %r557, 31744;
	add.s32 	%r559, %r100, %r558;
	shr.u32 	%r560, %r555, 4;
	and.b32  	%r561, %r560, 268435454;
	sub.s32 	%r163, %r559, %r561;
	ld.shared.u16 	%rs17, [%r163+2];
	add.s16 	%rs36, %rs17, 1;
	st.shared.u16 	[%r163+2], %rs36;
	// begin inline asm
	shr.b32 %r406, %r842, %r411;
	// end inline asm
	and.b32  	%r562, %r352, %r406;
	shl.b32 	%r563, %r562, 10;
	not.b32 	%r564, %r563;
	and.b32  	%r565, %r564, 31744;
	add.s32 	%r566, %r100, %r565;
	shr.u32 	%r567, %r562, 4;
	and.b32  	%r568, %r567, 268435454;
	sub.s32 	%r164, %r566, %r568;
	ld.shared.u16 	%rs18, [%r164+2];
	add.s16 	%rs37, %rs18, 1;
	st.shared.u16 	[%r164+2], %rs37;
	// begin inline asm
	shr.b32 %r409, %r841, %r411;
	// end inline asm
	and.b32  	%r569, %r352, %r409;
	shl.b32 	%r570, %r569, 10;
	not.b32 	%r571, %r570;
	and.b32  	%r572, %r571, 31744;
	add.s32 	%r573, %r100, %r572;
	shr.u32 	%r574, %r569, 4;
	and.b32  	%r575, %r574, 268435454;
	sub.s32 	%r165, %r573, %r575;
	ld.shared.u16 	%rs19, [%r165+2];
	add.s16 	%rs38, %rs19, 1;
	st.shared.u16 	[%r165+2], %rs38;
	bar.sync 	0;
	ld.shared.u32 	%r166, [%r101];
	ld.shared.u32 	%r576, [%r101+4];
	ld.shared.u32 	%r577, [%r101+8];
	ld.shared.u32 	%r578, [%r101+12];
	ld.shared.u32 	%r579, [%r101+16];
	ld.shared.u32 	%r580, [%r101+20];
	ld.shared.u32 	%r581, [%r101+24];
	ld.shared.u32 	%r582, [%r101+28];
	ld.shared.u32 	%r583, [%r101+32];
	ld.shared.u32 	%r584, [%r101+36];
	ld.shared.u32 	%r585, [%r101+40];
	ld.shared.u32 	%r586, [%r101+44];
	ld.shared.u32 	%r587, [%r101+48];
	ld.shared.u32 	%r588, [%r101+52];
	ld.shared.u32 	%r589, [%r101+56];
	ld.shared.u32 	%r590, [%r101+60];
	ld.shared.u32 	%r591, [%r101+64];
	ld.shared.u32 	%r592, [%r101+68];
	ld.shared.u32 	%r593, [%r101+72];
	ld.shared.u32 	%r594, [%r101+76];
	ld.shared.u32 	%r595, [%r101+80];
	ld.shared.u32 	%r596, [%r101+84];
	ld.shared.u32 	%r597, [%r101+88];
	ld.shared.u32 	%r598, [%r101+92];
	ld.shared.u32 	%r599, [%r101+96];
	ld.shared.u32 	%r600, [%r101+100];
	ld.shared.u32 	%r601, [%r101+104];
	ld.shared.u32 	%r602, [%r101+108];
	ld.shared.u32 	%r603, [%r101+112];
	ld.shared.u32 	%r604, [%r101+116];
	ld.shared.u32 	%r605, [%r101+120];
	ld.shared.u32 	%r606, [%r101+124];
	ld.shared.u32 	%r607, [%r101+128];
	add.s32 	%r167, %r576, %r166;
	add.s32 	%r168, %r577, %r167;
	add.s32 	%r169, %r578, %r168;
	add.s32 	%r170, %r579, %r169;
	add.s32 	%r171, %r580, %r170;
	add.s32 	%r172, %r581, %r171;
	add.s32 	%r173, %r582, %r172;
	add.s32 	%r174, %r583, %r173;
	add.s32 	%r175, %r584, %r174;
	add.s32 	%r176, %r585, %r175;
	add.s32 	%r177, %r586, %r176;
	add.s32 	%r178, %r587, %r177;
	add.s32 	%r179, %r588, %r178;
	add.s32 	%r180, %r589, %r179;
	add.s32 	%r181, %r590, %r180;
	add.s32 	%r182, %r591, %r181;
	add.s32 	%r183, %r592, %r182;
	add.s32 	%r184, %r593, %r183;
	add.s32 	%r185, %r594, %r184;
	add.s32 	%r186, %r595, %r185;
	add.s32 	%r187, %r596, %r186;
	add.s32 	%r188, %r597, %r187;
	add.s32 	%r189, %r598, %r188;
	add.s32 	%r190, %r599, %r189;
	add.s32 	%r191, %r600, %r190;
	add.s32 	%r192, %r601, %r191;
	add.s32 	%r193, %r602, %r192;
	add.s32 	%r194, %r603, %r193;
	add.s32 	%r195, %r604, %r194;
	add.s32 	%r196, %r605, %r195;
	add.s32 	%r197, %r606, %r196;
	add.s32 	%r417, %r607, %r197;
	// begin inline asm
	mov.u32 %r412, %laneid;
	// end inline asm
	mov.b32 	%r415, 1;
	mov.b32 	%r442, -1;
	// begin inline asm
	{  .reg .u32 r0;  .reg .pred p;  shfl.sync.up.b32 r0|p, %r417, %r415, %r440, %r442;  @p add.u32 r0, r0, %r417;  mov.u32 %r413, r0;}
	// end inline asm
	mov.b32 	%r421, 2;
	// begin inline asm
	{  .reg .u32 r0;  .reg .pred p;  shfl.sync.up.b32 r0|p, %r413, %r421, %r440, %r442;  @p add.u32 r0, r0, %r413;  mov.u32 %r419, r0;}
	// end inline asm
	mov.b32 	%r427, 4;
	// begin inline asm
	{  .reg .u32 r0;  .reg .pred p;  shfl.sync.up.b32 r0|p, %r419, %r427, %r440, %r442;  @p add.u32 r0, r0, %r419;  mov.u32 %r425, r0;}
	// end inline asm
	mov.b32 	%r433, 8;
	// begin inline asm
	{  .reg .u32 r0;  .reg .pred p;  shfl.sync.up.b32 r0|p, %r425, %r433, %r440, %r442;  @p add.u32 r0, r0, %r425;  mov.u32 %r431, r0;}
	// end inline asm
	mov.b32 	%r439, 16;
	// begin inline asm
	{  .reg .u32 r0;  .reg .pred p;  shfl.sync.up.b32 r0|p, %r431, %r439, %r440, %r442;  @p add.u32 r0, r0, %r431;  mov.u32 %r437, r0;}
	// end inline asm
	setp.ne.s32 	%p41, %r412, 31;
	@%p41 bra 	$L__BB8_79;
	st.shared.u32 	[%r102], %r437;
$L__BB8_79:
	sub.s32 	%r608, %r437, %r417;
	setp.gt.u32 	%p42, %r2, 31;
	setp.eq.s32 	%p43, %r99, 7;
	setp.eq.s32 	%p44, %r99, 6;
	setp.eq.s32 	%p45, %r99, 5;
	setp.eq.s32 	%p46, %r99, 4;
	setp.eq.s32 	%p47, %r99, 3;
	setp.eq.s32 	%p48, %r99, 2;
	setp.eq.s32 	%p49, %r99, 1;
	bar.sync 	0;
	ld.shared.v4.u32 	{%r609, %r610, %r611, %r612}, [_ZZN3cub18CUB_300001_SM_10006detail10radix_sort31DeviceRadixSortSingleTileKernelINS1_5radix10policy_hubIjjyE10Policy1000ELNS0_9SortOrderE1EjjyNS1_21identity_decomposer_tEEEvPKT1_PSA_PKT2_PSE_T3_iiT4_E12temp_storage+33792];
	selp.b32 	%r613, %r609, %r879, %p49;
	add.s32 	%r614, %r610, %r609;
	selp.b32 	%r615, %r614, %r613, %p48;
	add.s32 	%r616, %r614, %r611;
	selp.b32 	%r617, %r616, %r615, %p47;
	add.s32 	%r618, %r616, %r612;
	selp.b32 	%r619, %r618, %r617, %p46;
	ld.shared.v4.u32 	{%r620, %r621, %r622, %r623}, [_ZZN3cub18CUB_300001_SM_10006detail10radix_sort31DeviceRadixSortSingleTileKernelINS1_5radix10policy_hubIjjyE10Policy1000ELNS0_9SortOrderE1EjjyNS1_21identity_decomposer_tEEEvPKT1_PSA_PKT2_PSE_T3_iiT4_E12temp_storage+33808];
	add.s32 	%r624, %r618, %r620;
	selp.b32 	%r625, %r624, %r619, %p45;
	add.s32 	%r626, %r624, %r621;
	selp.b32 	%r627, %r626, %r625, %p44;
	add.s32 	%r628, %r626, %r622;
	selp.b32 	%r879, %r628, %r627, %p43;
	add.s32 	%r202, %r628, %r623;
	setp.ne.s32 	%p50, %r412, 0;
	selp.b32 	%r629, %r608, 0, %p50;
	add.s32 	%r630, %r879, %r629;
	or.pred  	%p51, %p42, %p50;
	selp.b32 	%r880, %r630, %r608, %p42;
	@%p51 bra 	$L__BB8_81;
	shl.b32 	%r880, %r202, 16;
	st.shared.u32 	[_ZZN3cub18CUB_300001_SM_10006detail10radix_sort31DeviceRadixSortSingleTileKernelINS1_5radix10policy_hubIjjyE10Policy1000ELNS0_9SortOrderE1EjjyNS1_21identity_decomposer_tEEEvPKT1_PSA_PKT2_PSE_T3_iiT4_E12temp_storage+33832], %r880;
$L__BB8_81:
	setp.eq.s32 	%p52, %r2, 0;
	bar.sync 	0;
	ld.shared.u32 	%r631, [_ZZN3cub18CUB_300001_SM_10006detail10radix_sort31DeviceRadixSortSingleTileKernelINS1_5radix10policy_hubIjjyE10Policy1000ELNS0_9SortOrderE1EjjyNS1_21identity_decomposer_tEEEvPKT1_PSA_PKT2_PSE_T3_iiT4_E12temp_storage+33832];
	selp.b32 	%r632, 0, %r631, %p52;
	add.s32 	%r633, %r880, %r632;
	add.s32 	%r634, %r166, %r633;
	add.s32 	%r635, %r167, %r633;
	add.s32 	%r636, %r168, %r633;
	add.s32 	%r637, %r169, %r633;
	add.s32 	%r638, %r170, %r633;
	add.s32 	%r639, %r171, %r633;
	add.s32 	%r640, %r172, %r633;
	add.s32 	%r641, %r173, %r633;
	add.s32 	%r642, %r174, %r633;
	add.s32 	%r643, %r175, %r633;
	add.s32 	%r644, %r176, %r633;
	add.s32 	%r645, %r177, %r633;
	add.s32 	%r646, %r178, %r633;
	add.s32 	%r647, %r179, %r633;
	add.s32 	%r648, %r180, %r633;
	add.s32 	%r649, %r181, %r633;
	add.s32 	%r650, %r182, %r633;
	add.s32 	%r651, %r183, %r633;
	add.s32 	%r652, %r184, %r633;
	add.s32 	%r653, %r185, %r633;
	add.s32 	%r654, %r186, %r633;
	add.s32 	%r655, %r187, %r633;
	add.s32 	%r656, %r188, %r633;
	add.s32 	%r657, %r189, %r633;
	add.s32 	%r658, %r190, %r633;
	add.s32 	%r659, %r191, %r633;
	add.s32 	%r660, %r192, %r633;
	add.s32 	%r661, %r193, %r633;
	add.s32 	%r662, %r194, %r633;
	add.s32 	%r663, %r195, %r633;
	add.s32 	%r664, %r196, %r633;
	add.s32 	%r665, %r197, %r633;
	st.shared.u32 	[%r101], %r633;
	st.shared.u32 	[%r101+4], %r634;
	st.shared.u32 	[%r101+8], %r635;
	st.shared.u32 	[%r101+12], %r636;
	st.shared.u32 	[%r101+16], %r637;
	st.shared.u32 	[%r101+20], %r638;
	st.shared.u32 	[%r101+24], %r639;
	st.shared.u32 	[%r101+28], %r640;
	st.shared.u32 	[%r101+32], %r641;
	st.shared.u32 	[%r101+36], %r642;
	st.shared.u32 	[%r101+40], %r643;
	st.shared.u32 	[%r101+44], %r644;
	st.shared.u32 	[%r101+48], %r645;
	st.shared.u32 	[%r101+52], %r646;
	st.shared.u32 	[%r101+56], %r647;
	st.shared.u32 	[%r101+60], %r648;
	st.shared.u32 	[%r101+64], %r649;
	st.shared.u32 	[%r101+68], %r650;
	st.shared.u32 	[%r101+72], %r651;
	st.shared.u32 	[%r101+76], %r652;
	st.shared.u32 	[%r101+80], %r653;
	st.shared.u32 	[%r101+84], %r654;
	st.shared.u32 	[%r101+88], %r655;
	st.shared.u32 	[%r101+92], %r656;
	st.shared.u32 	[%r101+96], %r657;
	st.shared.u32 	[%r101+100], %r658;
	st.shared.u32 	[%r101+104], %r659;
	st.shared.u32 	[%r101+108], %r660;
	st.shared.u32 	[%r101+112], %r661;
	st.shared.u32 	[%r101+116], %r662;
	st.shared.u32 	[%r101+120], %r663;
	st.shared.u32 	[%r101+124], %r664;
	st.shared.u32 	[%r101+128], %r665;
	bar.sync 	0;
	cvt.u32.u16 	%r666, %rs1;
	ld.shared.u16 	%r667, [%r147+2];
	add.s32 	%r206, %r667, %r666;
	cvt.u32.u16 	%r668, %rs2;
	ld.shared.u16 	%r669, [%r148+2];
	add.s32 	%r207, %r669, %r668;
	cvt.u32.u16 	%r670, %rs3;
	ld.shared.u16 	%r671, [%r149+2];
	add.s32 	%r208, %r671, %r670;
	cvt.u32.u16 	%r672, %rs4;
	ld.shared.u16 	%r673, [%r150+2];
	add.s32 	%r209, %r673, %r672;
	cvt.u32.u16 	%r674, %rs5;
	ld.shared.u16 	%r675, [%r151+2];
	add.s32 	%r210, %r675, %r674;
	cvt.u32.u16 	%r676, %rs6;
	ld.shared.u16 	%r677, [%r152+2];
	add.s32 	%r211, %r677, %r676;
	cvt.u32.u16 	%r678, %rs7;
	ld.shared.u16 	%r679, [%r153+2];
	add.s32 	%r212, %r679, %r678;
	cvt.u32.u16 	%r680, %rs8;
	ld.shared.u16 	%r681, [%r154+2];
	add.s32 	%r213, %r681, %r680;
	cvt.u32.u16 	%r682, %rs9;
	ld.shared.u16 	%r683, [%r155+2];
	add.s32 	%r214, %r683, %r682;
	cvt.u32.u16 	%r684, %rs10;
	ld.shared.u16 	%r685, [%r156+2];
	add.s32 	%r215, %r685, %r684;
	cvt.u32.u16 	%r686, %rs11;
	ld.shared.u16 	%r687, [%r157+2];
	add.s32 	%r216, %r687, %r686;
	cvt.u32.u16 	%r688, %rs12;
	ld.shared.u16 	%r689, [%r158+2];
	add.s32 	%r217, %r689, %r688;
	cvt.u32.u16 	%r690, %rs13;
	ld.shared.u16 	%r691, [%r159+2];
	add.s32 	%r218, %r691, %r690;
	cvt.u32.u16 	%r692, %rs14;
	ld.shared.u16 	%r693, [%r160+2];
	add.s32 	%r219, %r693, %r692;
	cvt.u32.u16 	%r694, %rs15;
	ld.shared.u16 	%r695, [%r161+2];
	add.s32 	%r220, %r695, %r694;
	cvt.u32.u16 	%r696, %rs16;
	ld.shared.u16 	%r697, [%r162+2];
	add.s32 	%r221, %r697, %r696;
	cvt.u32.u16 	%r698, %rs17;
	ld.shared.u16 	%r699, [%r163+2];
	add.s32 	%r222, %r699, %r698;
	cvt.u32.u16 	%r700, %rs18;
	ld.shared.u16 	%r701, [%r164+2];
	add.s32 	%r223, %r701, %r700;
	cvt.u32.u16 	%r702, %rs19;
	ld.shared.u16 	%r703, [%r165+2];
	add.s32 	%r224, %r703, %r702;
	bar.sync 	0;
	setp.lt.s32 	%p53, %r840, %r304;
	@%p53 bra 	$L__BB8_121;
	cvt.u64.u32 	%rd15, %r2;
	shl.b32 	%r704, %r206, 2;
	mov.u32 	%r705, _ZZN3cub18CUB_300001_SM_10006detail10radix_sort31DeviceRadixSortSingleTileKernelINS1_5radix10policy_hubIjjyE10Policy1000ELNS0_9SortOrderE1EjjyNS1_21identity_decomposer_tEEEvPKT1_PSA_PKT2_PSE_T3_iiT4_E12temp_storage;
	add.s32 	%r706, %r705, %r704;
	st.shared.u32 	[%r706], %r859;
	shl.b32 	%r707, %r207, 2;
	add.s32 	%r708, %r705, %r707;
	st.shared.u32 	[%r708], %r858;
	shl.b32 	%r709, %r208, 2;
	add.s32 	%r710, %r705, %r709;
	st.shared.u32 	[%r710], %r857;
	shl.b32 	%r711, %r209, 2;
	add.s32 	%r712, %r705, %r711;
	st.shared.u32 	[%r712], %r856;
	shl.b32 	%r713, %r210, 2;
	add.s32 	%r714, %r705, %r713;
	st.shared.u32 	[%r714], %r855;
	shl.b32 	%r715, %r211, 2;
	add.s32 	%r716, %r705, %r715;
	st.shared.u32 	[%r716], %r854;
	shl.b32 	%r717, %r212, 2;
	add.s32 	%r718, %r705, %r717;
	st.shared.u32 	[%r718], %r853;
	shl.b32 	%r719, %r213, 2;
	add.s32 	%r720, %r705, %r719;
	st.shared.u32 	[%r720], %r852;
	shl.b32 	%r721, %r214, 2;
	add.s32 	%r722, %r705, %r721;
	st.shared.u32 	[%r722], %r851;
	shl.b32 	%r723, %r215, 2;
	add.s32 	%r724, %r705, %r723;
	st.shared.u32 	[%r724], %r850;
	shl.b32 	%r725, %r216, 2;
	add.s32 	%r726, %r705, %r725;
	st.shared.u32 	[%r726], %r849;
	shl.b32 	%r727, %r217, 2;
	add.s32 	%r728, %r705, %r727;
	st.shared.u32 	[%r728], %r848;
	shl.b32 	%r729, %r218, 2;
	add.s32 	%r730, %r705, %r729;
	st.shared.u32 	[%r730], %r847;
	shl.b32 	%r731, %r219, 2;
	add.s32 	%r732, %r705, %r731;
	st.shared.u32 	[%r732], %r846;
	shl.b32 	%r733, %r220, 2;
	add.s32 	%r734, %r705, %r733;
	st.shared.u32 	[%r734], %r845;
	shl.b32 	%r735, %r221, 2;
	add.s32 	%r736, %r705, %r735;
	st.shared.u32 	[%r736], %r844;
	shl.b32 	%r737, %r222, 2;
	add.s32 	%r738, %r705, %r737;
	st.shared.u32 	[%r738], %r843;
	shl.b32 	%r739, %r223, 2;
	add.s32 	%r740, %r705, %r739;
	st.shared.u32 	[%r740], %r842;
	shl.b32 	%r741, %r224, 2;
	add.s32 	%r742, %r705, %r741;
	st.shared.u32 	[%r742], %r841;
	bar.sync 	0;
	mad.lo.s32 	%r225, %r2, -72, %r103;
	ld.shared.u32 	%r226, [%r225];
	ld.shared.u32 	%r227, [%r225+1024];
	ld.shared.u32 	%r228, [%r225+2048];
	ld.shared.u32 	%r229, [%r225+3072];
	ld.shared.u32 	%r230, [%r225+4096];
	ld.shared.u32 	%r231, [%r225+5120];
	ld.shared.u32 	%r232, [%r225+6144];
	ld.shared.u32 	%r233, [%r225+7168];
	ld.shared.u32 	%r234, [%r225+8192];
	ld.shared.u32 	%r235, [%r225+9216];
	ld.shared.u32 	%r236, [%r225+10240];
	ld.shared.u32 	%r237, [%r225+11264];
	ld.shared.u32 	%r238, [%r225+12288];
	ld.shared.u32 	%r239, [%r225+13312];
	ld.shared.u32 	%r240, [%r225+14336];
	ld.shared.u32 	%r241, [%r225+15360];
	ld.shared.u32 	%r242, [%r225+16384];
	ld.shared.u32 	%r243, [%r225+17408];
	ld.shared.u32 	%r244, [%r225+18432];
	bar.sync 	0;
	st.shared.u32 	[%r706], %r878;
	st.shared.u32 	[%r708], %r877;
	st.shared.u32 	[%r710], %r876;
	st.shared.u32 	[%r712], %r875;
	st.shared.u32 	[%r714], %r874;
	st.shared.u32 	[%r716], %r873;
	st.shared.u32 	[%r718], %r872;
	st.shared.u32 	[%r720], %r871;
	st.shared.u32 	[%r722], %r870;
	st.shared.u32 	[%r724], %r869;
	st.shared.u32 	[%r726], %r868;
	st.shared.u32 	[%r728], %r867;
	st.shared.u32 	[%r730], %r866;
	st.shared.u32 	[%r732], %r865;
	st.shared.u32 	[%r734], %r864;
	st.shared.u32 	[%r736], %r863;
	st.shared.u32 	[%r738], %r862;
	st.shared.u32 	[%r740], %r861;
	st.shared.u32 	[%r742], %r860;
	bar.sync 	0;
	ld.shared.u32 	%r245, [%r225+1024];
	ld.shared.u32 	%r246, [%r225+2048];
	ld.shared.u32 	%r247, [%r225+3072];
	ld.shared.u32 	%r248, [%r225+4096];
	ld.shared.u32 	%r249, [%r225+5120];
	ld.shared.u32 	%r250, [%r225+6144];
	ld.shared.u32 	%r251, [%r225+7168];
	ld.shared.u32 	%r252, [%r225+8192];
	ld.shared.u32 	%r253, [%r225+9216];
	ld.shared.u32 	%r254, [%r225+10240];
	ld.shared.u32 	%r255, [%r225+11264];
	ld.shared.u32 	%r256, [%r225+12288];
	ld.shared.u32 	%r257, [%r225+13312];
	ld.shared.u32 	%r258, [%r225+14336];
	ld.shared.u32 	%r259, [%r225+15360];
	ld.shared.u32 	%r260, [%r225+16384];
	ld.shared.u32 	%r261, [%r225+17408];
	ld.shared.u32 	%r262, [%r225+18432];
	setp.gt.u64 	%p54, %rd2, %rd15;
	cvta.to.global.u64 	%rd16, %rd6;
	mul.wide.u32 	%rd17, %r2, 4;
	add.s64 	%rd4, %rd16, %rd17;
	cvta.to.global.u64 	%rd18, %rd8;
	add.s64 	%rd5, %rd18, %rd17;
	@%p54 bra 	$L__BB8_83;
	bra.uni 	$L__BB8_84;
$L__BB8_83:
	ld.shared.u32 	%r743, [%r225];
	st.global.u32 	[%rd4], %r226;
	st.global.u32 	[%rd5], %r743;
$L__BB8_84:
	add.s32 	%r744, %r2, 256;
	cvt.u64.u32 	%rd19, %r744;
	setp.le.u64 	%p55, %rd2, %rd19;
	@%p55 bra 	$L__BB8_86;
	st.global.u32 	[%rd4+1024], %r227;
	st.global.u32 	[%rd5+1024], %r245;
$L__BB8_86:
	add.s32 	%r745, %r2, 512;
	cvt.u64.u32 	%rd20, %r745;
	setp.le.u64 	%p56, %rd2, %rd20;
	@%p56 bra 	$L__BB8_88;
	st.global.u32 	[%rd4+2048], %r228;
	st.global.u32 	[%rd5+2048], %r246;
$L__BB8_88:
	add.s32 	%r746, %r2, 768;
	cvt.u64.u32 	%rd21, %r746;
	setp.le.u64 	%p57, %rd2, %rd21;
	@%p57 bra 	$L__BB8_90;
	st.global.u32 	[%rd4+3072], %r229;
	st.global.u32 	[%rd5+3072], %r247;
$L__BB8_90:
	or.b32  	%r747, %r2, 1024;
	cvt.u64.u32 	%rd22, %r747;
	setp.le.u64 	%p58, %rd2, %rd22;
	@%p58 bra 	$L__BB8_92;
	st.global.u32 	[%rd4+4096], %r230;
	st.global.u32 	[%rd5+4096], %r248;
$L__BB8_92:
	add.s32 	%r748, %r2, 1280;
	cvt.u64.u32 	%rd23, %r748;
	setp.le.u64 	%p59, %rd2, %rd23;
	@%p59 bra 	$L__BB8_94;
	st.global.u32 	[%rd4+5120], %r231;
	st.global.u32 	[%rd5+5120], %r249;
$L__BB8_94:
	add.s32 	%r749, %r2, 1536;
	cvt.u64.u32 	%rd24, %r749;
	setp.le.u64 	%p60, %rd2, %rd24;
	@%p60 bra 	$L__BB8_96;
	st.global.u32 	[%rd4+6144], %r232;
	st.global.u32 	[%rd5+6144], %r250;
$L__BB8_96:
	add.s32 	%r750, %r2, 1792;
	cvt.u64.u32 	%rd25, %r750;
	setp.le.u64 	%p61, %rd2, %rd25;
	@%p61 bra 	$L__BB8_98;
	st.global.u32 	[%rd4+7168], %r233;
	st.global.u32 	[%rd5+7168], %r251;
$L__BB8_98:
	or.b32  	%r751, %r2, 2048;
	cvt.u64.u32 	%rd26, %r751;
	setp.le.u64 	%p62, %rd2, %rd26;
	@%p62 bra 	$L__BB8_100;
	st.global.u32 	[%rd4+8192], %r234;
	st.global.u32 	[%rd5+8192], %r252;
$L__BB8_100:
	add.s32 	%r752, %r2, 2304;
	cvt.u64.u32 	%rd27, %r752;
	setp.le.u64 	%p63, %rd2, %rd27;
	@%p63 bra 	$L__BB8_102;
	st.global.u32 	[%rd4+9216], %r235;
	st.global.u32 	[%rd5+9216], %r253;
$L__BB8_102:
	add.s32 	%r753, %r2, 2560;
	cvt.u64.u32 	%rd28, %r753;
	setp.le.u64 	%p64, %rd2, %rd28;
	@%p64 bra 	$L__BB8_104;
	st.global.u32 	[%rd4+10240], %r236;
	st.global.u32 	[%rd5+10240], %r254;
$L__BB8_104:
	add.s32 	%r754, %r2, 2816;
	cvt.u64.u32 	%rd29, %r754;
	setp.le.u64 	%p65, %rd2, %rd29;
	@%p65 bra 	$L__BB8_106;
	st.global.u32 	[%rd4+11264], %r237;
	st.global.u32 	[%rd5+11264], %r255;
$L__BB8_106:
	or.b32  	%r755, %r2, 3072;
	cvt.u64.u32 	%rd30, %r755;
	setp.le.u64 	%p66, %rd2, %rd30;
	@%p66 bra 	$L__BB8_108;
	st.global.u32 	[%rd4+12288], %r238;
	st.global.u32 	[%rd5+12288], %r256;
$L__BB8_108:
	add.s32 	%r756, %r2, 3328;
	cvt.u64.u32 	%rd31, %r756;
	setp.le.u64 	%p67, %rd2, %rd31;
	@%p67 bra 	$L__BB8_110;
	st.global.u32 	[%rd4+13312], %r239;
	st.global.u32 	[%rd5+13312], %r257;
$L__BB8_110:
	add.s32 	%r757, %r2, 3584;
	cvt.u64.u32 	%rd32, %r757;
	setp.le.u64 	%p68, %rd2, %rd32;
	@%p68 bra 	$L__BB8_112;
	st.global.u32 	[%rd4+14336], %r240;
	st.global.u32 	[%rd5+14336], %r258;
$L__BB8_112:
	add.s32 	%r758, %r2, 3840;
	cvt.u64.u32 	%rd33, %r758;
	setp.le.u64 	%p69, %rd2, %rd33;
	@%p69 bra 	$L__BB8_114;
	st.global.u32 	[%rd4+15360], %r241;
	st.global.u32 	[%rd5+15360], %r259;
$L__BB8_114:
	or.b32  	%r759, %r2, 4096;
	cvt.u64.u32 	%rd34, %r759;
	setp.le.u64 	%p70, %rd2, %rd34;
	@%p70 bra 	$L__BB8_116;
	st.global.u32 	[%rd4+16384], %r242;
	st.global.u32 	[%rd5+16384], %r260;
$L__BB8_116:
	add.s32 	%r760, %r2, 4352;
	cvt.u64.u32 	%rd35, %r760;
	setp.le.u64 	%p71, %rd2, %rd35;
	@%p71 bra 	$L__BB8_118;
	st.global.u32 	[%rd4+17408], %r243;
	st.global.u32 	[%rd5+17408], %r261;
$L__BB8_118:
	add.s32 	%r761, %r2, 4608;
	cvt.u64.u32 	%rd36, %r761;
	setp.le.u64 	%p72, %rd2, %rd36;
	@%p72 bra 	$L__BB8_120;
	st.global.u32 	[%rd4+18432], %r244;
	st.global.u32 	[%rd5+18432], %r262;
$L__BB8_120:
	ret;
$L__BB8_121:
	shl.b32 	%r762, %r206, 2;
	mov.u32 	%r763, _ZZN3cub18CUB_300001_SM_10006detail10radix_sort31DeviceRadixSortSingleTileKernelINS1_5radix10policy_hubIjjyE10Policy1000ELNS0_9SortOrderE1EjjyNS1_21identity_decomposer_tEEEvPKT1_PSA_PKT2_PSE_T3_iiT4_E12temp_storage;
	add.s32 	%r764, %r763, %r762;
	st.shared.u32 	[%r764], %r859;
	shl.b32 	%r765, %r207, 2;
	add.s32 	%r766, %r763, %r765;
	st.shared.u32 	[%r766], %r858;
	shl.b32 	%r767, %r208, 2;
	add.s32 	%r768, %r763, %r767;
	st.shared.u32 	[%r768], %r857;
	shl.b32 	%r769, %r209, 2;
	add.s32 	%r770, %r763, %r769;
	st.shared.u32 	[%r770], %r856;
	shl.b32 	%r771, %r210, 2;
	add.s32 	%r772, %r763, %r771;
	st.shared.u32 	[%r772], %r855;
	shl.b32 	%r773, %r211, 2;
	add.s32 	%r774, %r763, %r773;
	st.shared.u32 	[%r774], %r854;
	shl.b32 	%r775, %r212, 2;
	add.s32 	%r776, %r763, %r775;
	st.shared.u32 	[%r776], %r853;
	shl.b32 	%r777, %r213, 2;
	add.s32 	%r778, %r763, %r777;
	st.shared.u32 	[%r778], %r852;
	shl.b32 	%r779, %r214, 2;
	add.s32 	%r780, %r763, %r779;
	st.shared.u32 	[%r780], %r851;
	shl.b32 	%r781, %r215, 2;
	add.s32 	%r782, %r763, %r781;
	st.shared.u32 	[%r782], %r850;
	shl.b32 	%r783, %r216, 2;
	add.s32 	%r784, %r763, %r783;
	st.shared.u32 	[%r784], %r849;
	shl.b32 	%r785, %r217, 2;
	add.s32 	%r786, %r763, %r785;
	st.shared.u32 	[%r786], %r848;
	shl.b32 	%r787, %r218, 2;
	add.s32 	%r788, %r763, %r787;
	st.shared.u32 	[%r788], %r847;
	shl.b32 	%r789, %r219, 2;
	add.s32 	%r790, %r763, %r789;
	st.shared.u32 	[%r790], %r846;
	shl.b32 	%r791, %r220, 2;
	add.s32 	%r792, %r763, %r791;
	st.shared.u32 	[%r792], %r845;
	shl.b32 	%r793, %r221, 2;
	add.s32 	%r794, %r763, %r793;
	st.shared.u32 	[%r794], %r844;
	shl.b32 	%r795, %r222, 2;
	add.s32 	%r796, %r763, %r795;
	st.shared.u32 	[%r796], %r843;
	shl.b32 	%r797, %r223, 2;
	add.s32 	%r798, %r763, %r797;
	st.shared.u32 	[%r798], %r842;
	shl.b32 	%r799, %r224, 2;
	add.s32 	%r800, %r763, %r799;
	st.shared.u32 	[%r800], %r841;
	bar.sync 	0;
	ld.shared.u32 	%r859, [%r103];
	ld.shared.u32 	%r858, [%r103+4];
	ld.shared.u32 	%r857, [%r103+8];
	ld.shared.u32 	%r856, [%r103+12];
	ld.shared.u32 	%r855, [%r103+16];
	ld.shared.u32 	%r854, [%r103+20];
	ld.shared.u32 	%r853, [%r103+24];
	ld.shared.u32 	%r852, [%r103+28];
	ld.shared.u32 	%r851, [%r103+32];
	ld.shared.u32 	%r850, [%r103+36];
	ld.shared.u32 	%r849, [%r103+40];
	ld.shared.u32 	%r848, [%r103+44];
	ld.shared.u32 	%r847, [%r103+48];
	ld.shared.u32 	%r846, [%r103+52];
	ld.shared.u32 	%r845, [%r103+56];
	ld.shared.u32 	%r844, [%r103+60];
	ld.shared.u32 	%r843, [%r103+64];
	ld.shared.u32 	%r842, [%r103+68];
	ld.shared.u32 	%r841, [%r103+72];
	bar.sync 	0;
	st.shared.u32 	[%r764], %r878;
	st.shared.u32 	[%r766], %r877;
	st.shared.u32 	[%r768], %r876;
	st.shared.u32 	[%r770], %r875;
	st.shared.u32 	[%r772], %r874;
	st.shared.u32 	[%r774], %r873;
	st.shared.u32 	[%r776], %r872;
	st.shared.u32 	[%r778], %r871;
	st.shared.u32 	[%r780], %r870;
	st.shared.u32 	[%r782], %r869;
	st.shared.u32 	[%r784], %r868;
	st.shared.u32 	[%r786], %r867;
	st.shared.u32 	[%r788], %r866;
	st.shared.u32 	[%r790], %r865;
	st.shared.u32 	[%r792], %r864;
	st.shared.u32 	[%r794], %r863;
	st.shared.u32 	[%r796], %r862;
	st.shared.u32 	[%r798], %r861;
	st.shared.u32 	[%r800], %r860;
	bar.sync 	0;
	ld.shared.u32 	%r878, [%r103];
	ld.shared.u32 	%r877, [%r103+4];
	ld.shared.u32 	%r876, [%r103+8];
	ld.shared.u32 	%r875, [%r103+12];
	ld.shared.u32 	%r874, [%r103+16];
	ld.shared.u32 	%r873, [%r103+20];
	ld.shared.u32 	%r872, [%r103+24];
	ld.shared.u32 	%r871, [%r103+28];
	ld.shared.u32 	%r870, [%r103+32];
	ld.shared.u32 	%r869, [%r103+36];
	ld.shared.u32 	%r868, [%r103+40];
	ld.shared.u32 	%r867, [%r103+44];
	ld.shared.u32 	%r866, [%r103+48];
	ld.shared.u32 	%r865, [%r103+52];
	ld.shared.u32 	%r864, [%r103+56];
	ld.shared.u32 	%r863, [%r103+60];
	ld.shared.u32 	%r862, [%r103+64];
	ld.shared.u32 	%r861, [%r103+68];
	ld.shared.u32 	%r860, [%r103+72];
	bar.sync 	0;
	add.s32 	%r840, %r840, 6;
	add.s32 	%r839, %r839, -6;
	bra.uni 	$L__BB8_77;

}
	// .globl	_ZN3cub18CUB_300001_SM_10006detail10radix_sort30DeviceRadixSortHistogramKernelINS1_5radix10policy_hubIjjyE10Policy1000ELNS0_9SortOrderE1EjyNS1_21identity_decomposer_tEEEvPT2_PKT1_SA_iiT3_
.visible .entry _ZN3cub18CUB_300001_SM_10006detail10radix_sort30DeviceRadixSortHistogramKernelINS1_5radix10policy_hubIjjyE10Policy1000ELNS0_9SortOrderE1EjyNS1_21identity_decomposer_tEEEvPT2_PKT1_SA_iiT3_(
	.param .u64 .ptr .align 1 _ZN3cub18CUB_300001_SM_10006detail10radix_sort30DeviceRadixSortHistogramKernelINS1_5radix10policy_hubIjjyE10Policy1000ELNS0_9SortOrderE1EjyNS1_21identity_decomposer_tEEEvPT2_PKT1_SA_iiT3__param_0,
	.param .u64 .ptr .align 1 _ZN3cub18CUB_300001_SM_10006detail10radix_sort30DeviceRadixSortHistogramKernelINS1_5radix10policy_hubIjjyE10Policy1000ELNS0_9SortOrderE1EjyNS1_21identity_decomposer_tEEEvPT2_PKT1_SA_iiT3__param_1,
	.param .u64 _ZN3cub18CUB_300001_SM_10006detail10radix_sort30DeviceRadixSortHistogramKernelINS1_5radix10policy_hubIjjyE10Policy1000ELNS0_9SortOrderE1EjyNS1_21identity_decomposer_tEEEvPT2_PKT1_SA_iiT3__param_2,
	.param .u32 _ZN3cub18CUB_300001_SM_10006detail10radix_sort30DeviceRadixSortHistogramKernelINS1_5radix10policy_hubIjjyE10Policy1000ELNS0_9SortOrderE1EjyNS1_21identity_decomposer_tEEEvPT2_PKT1_SA_iiT3__param_3,
	.param .u32 _ZN3cub18CUB_300001_SM_10006detail10radix_sort30DeviceRadixSortHistogramKernelINS1_5radix10policy_hubIjjyE10Policy1000ELNS0_9SortOrderE1EjyNS1_21identity_decomposer_tEEEvPT2_PKT1_SA_iiT3__param_4,
	.param .align 1 .b8 _ZN3cub18CUB_300001_SM_10006detail10radix_sort30DeviceRadixSortHistogramKernelINS1_5radix10policy_hubIjjyE10Policy1000ELNS0_9SortOrderE1EjyNS1_21identity_decomposer_tEEEvPT2_PKT1_SA_iiT3__param_5[1]
)
.maxntid 128
{
	.reg .pred 	%p<91>;
	.reg .b32 	%r<486>;
	.reg .b64 	%rd<137>;
	// demoted variable
	.shared .align 4 .b8 _ZZN3cub18CUB_300001_SM_10006detail10radix_sort30DeviceRadixSortHistogramKernelINS1_5radix10policy_hubIjjyE10Policy1000ELNS0_9SortOrderE1EjyNS1_21identity_decomposer_tEEEvPT2_PKT1_SA_iiT3_E12temp_storage[4096];
	ld.param.u64 	%rd18, [_ZN3cub18CUB_300001_SM_10006detail10radix_sort30DeviceRadixSortHistogramKernelINS1_5radix10policy_hubIjjyE10Policy1000ELNS0_9SortOrderE1EjyNS1_21identity_decomposer_tEEEvPT2_PKT1_SA_iiT3__param_0];
	ld.param.u64 	%rd19, [_ZN3cub18CUB_300001_SM_10006detail10radix_sort30DeviceRadixSortHistogramKernelINS1_5radix10policy_hubIjjyE10Policy1000ELNS0_9SortOrderE1EjyNS1_21identity_decomposer_tEEEvPT2_PKT1_SA_iiT3__param_1];
	ld.param.u64 	%rd17, [_ZN3cub18CUB_300001_SM_10006detail10radix_sort30DeviceRadixSortHistogramKernelINS1_5radix10policy_hubIjjyE10Policy1000ELNS0_9SortOrderE1EjyNS1_21identity_decomposer_tEEEvPT2_PKT1_SA_iiT3__param_2];
	ld.param.u32 	%r174, [_ZN3cub18CUB_300001_SM_10006detail10radix_sort30DeviceRadixSortHistogramKernelINS1_5radix10policy_hubIjjyE10Policy1000ELNS0_9SortOrderE1EjyNS1_21identity_decomposer_tEEEvPT2_PKT1_SA_iiT3__param_3];
	ld.param.u32 	%r175, [_ZN3cub18CUB_300001_SM_10006detail10radix_sort30DeviceRadixSortHistogramKernelINS1_5radix10policy_hubIjjyE10Policy1000ELNS0_9SortOrderE1EjyNS1_21identity_decomposer_tEEEvPT2_PKT1_SA_iiT3__param_4];
	cvta.to.global.u64 	%rd1, %rd19;
	cvta.to.global.u64 	%rd2, %rd18;
	setp.eq.s64 	%p2, %rd17, 0;
	@%p2 bra 	$L__BB9_153;
	sub.s32 	%r176, %r175, %r174;
	add.s32 	%r177, %r176, 7;
	shr.s32 	%r178, %r177, 31;
	shr.u32 	%r179, %r178, 29;
	add.s32 	%r180, %r177, %r179;
	shr.s32 	%r181, %r180, 3;
	mov.u32 	%r182, %tid.x;
	setp.gt.u32 	%p3, %r182, 255;
	setp.lt.s32 	%p4, %r177, 8;
	mov.u32 	%r183, %ctaid.x;
	shl.b32 	%r184, %r183, 11;
	cvt.u64.u32 	%rd3, %r184;
	mov.u32 	%r185, %nctaid.x;
	shl.b32 	%r186, %r185, 11;
	cvt.u64.u32 	%rd4, %r186;
	add.s32 	%r1, %r181, -1;
	and.b32  	%r2, %r181, 15;
	and.b32  	%r3, %r181, 7;
	add.s32 	%r4, %r3, -1;
	and.b32  	%r5, %r181, 3;
	or.pred  	%p1, %p3, %p4;
	shl.b32 	%r187, %r182, 2;
	mov.u32 	%r188, _ZZN3cub18CUB_300001_SM_10006detail10radix_sort30DeviceRadixSortHistogramKernelINS1_5radix10policy_hubIjjyE10Policy1000ELNS0_9SortOrderE1EjyNS1_21identity_decomposer_tEEEvPT2_PKT1_SA_iiT3_E12temp_storage;
	add.s32 	%r6, %r188, %r187;
	and.b32  	%r7, %r181, 268435440;
	cvt.u64.u32 	%rd5, %r182;
	add.s32 	%r8, %r182, 128;
	add.s32 	%r9, %r182, 256;
	add.s32 	%r10, %r182, 384;
	add.s32 	%r11, %r182, 512;
	add.s32 	%r12, %r182, 640;
	add.s32 	%r13, %r182, 768;
	or.b32  	%r14, %r182, 1024;
	add.s32 	%r15, %r182, 1920;
	and.b32  	%r16, %r181, 268435448;
	and.b32  	%r17, %r181, 1;
	neg.s32 	%r18, %r7;
	add.s32 	%r19, %r6, 8192;
	add.s64 	%rd21, %rd17, -1;
	shr.u64 	%rd22, %rd21, 30;
	add.s64 	%rd23, %rd22, 1;
	min.u64 	%rd6, %rd23, %rd17;
	mov.b64 	%rd135, 0;
$L__BB9_2:
	@%p1 bra 	$L__BB9_30;
	setp.lt.u32 	%p5, %r1, 15;
	mov.b32 	%r439, 0;
	@%p5 bra 	$L__BB9_6;
	mov.u32 	%r436, %r19;
	mov.u32 	%r437, %r18;
$L__BB9_5:
	.pragma "nounroll";
	mov.b32 	%r190, 0;
	st.shared.u32 	[%r436+-8192], %r190;
	st.shared.u32 	[%r436+-7168], %r190;
	st.shared.u32 	[%r436+-6144], %r190;
	st.shared.u32 	[%r436+-5120], %r190;
	st.shared.u32 	[%r436+-4096], %r190;
	st.shared.u32 	[%r436+-3072], %r190;
	st.shared.u32 	[%r436+-2048], %r190;
	st.shared.u32 	[%r436+-1024], %r190;
	st.shared.u32 	[%r436], %r190;
	st.shared.u32 	[%r436+1024], %r190;
	st.shared.u32 	[%r436+2048], %r190;
	st.shared.u32 	[%r436+3072], %r190;
	st.shared.u32 	[%r436+4096], %r190;
	st.shared.u32 	[%r436+5120], %r190;
	st.shared.u32 	[%r436+6144], %r190;
	st.shared.u32 	[%r436+7168], %r190;
	add.s32 	%r437, %r437, 16;
	add.s32 	%r436, %r436, 16384;
	setp.ne.s32 	%p6, %r437, 0;
	mov.u32 	%r439, %r7;
	@%p6 bra 	$L__BB9_5;
$L__BB9_6:
	add.s32 	%r25, %r2, -1;
	setp.eq.s32 	%p7, %r2, 0;
	@%p7 bra 	$L__BB9_16;
	setp.lt.u32 	%p8, %r25, 7;
	@%p8 bra 	$L__BB9_9;
	shl.b32 	%r191, %r439, 10;
	add.s32 	%r192, %r6, %r191;
	mov.b32 	%r193, 0;
	st.shared.u32 	[%r192], %r193;
	st.shared.u32 	[%r192+1024], %r193;
	st.shared.u32 	[%r192+2048], %r193;
	st.shared.u32 	[%r192+3072], %r193;
	st.shared.u32 	[%r192+4096], %r193;
	st.shared.u32 	[%r192+5120], %r193;
	st.shared.u32 	[%r192+6144], %r193;
	st.shared.u32 	[%r192+7168], %r193;
	add.s32 	%r439, %r439, 8;
$L__BB9_9:
	setp.eq.s32 	%p9, %r3, 0;
	@%p9 bra 	$L__BB9_16;
	setp.lt.u32 	%p10, %r4, 3;
	@%p10 bra 	$L__BB9_12;
	shl.b32 	%r194, %r439, 10;
	add.s32 	%r195, %r6, %r194;
	mov.b32 	%r196, 0;
	st.shared.u32 	[%r195], %r196;
	st.shared.u32 	[%r195+1024], %r196;
	st.shared.u32 	[%r195+2048], %r196;
	st.shared.u32 	[%r195+3072], %r196;
	add.s32 	%r439, %r439, 4;
$L__BB9_12:
	setp.eq.s32 	%p11, %r5, 0;
	@%p11 bra 	$L__BB9_16;
	setp.eq.s32 	%p12, %r5, 1;
	shl.b32 	%r197, %r439, 10;
	add.s32 	%r30, %r6, %r197;
	mov.b32 	%r198, 0;
	st.shared.u32 	[%r30], %r198;
	@%p12 bra 	$L__BB9_16;
	setp.eq.s32 	%p13, %r5, 2;
	mov.b32 	%r199, 0;
	st.shared.u32 	[%r30+1024], %r199;
	@%p13 bra 	$L__BB9_16;
	mov.b32 	%r200, 0;
	st.shared.u32 	[%r30+2048], %r200;
$L__BB9_16:
	cvt.u32.u64 	%r201, %rd5;
	setp.gt.u32 	%p14, %r201, 127;
	@%p14 bra 	$L__BB9_30;
	setp.lt.u32 	%p15, %r1, 15;
	mov.b32 	%r443, 0;
	@%p15 bra 	$L__BB9_20;
	mov.b32 	%r441, 0;
$L__BB9_19:
	.pragma "nounroll";
	shl.b32 	%r204, %r441, 10;
	add.s32 	%r205, %r6, %r204;
	mov.b32 	%r206, 0;
	st.shared.u32 	[%r205+512], %r206;
	st.shared.u32 	[%r205+1536], %r206;
	st.shared.u32 	[%r205+2560], %r206;
	st.shared.u32 	[%r205+3584], %r206;
	st.shared.u32 	[%r205+4608], %r206;
	st.shared.u32 	[%r205+5632], %r206;
	st.shared.u32 	[%r205+6656], %r206;
	st.shared.u32 	[%r205+7680], %r206;
	st.shared.u32 	[%r205+8704], %r206;
	st.shared.u32 	[%r205+9728], %r206;
	st.shared.u32 	[%r205+10752], %r206;
	st.shared.u32 	[%r205+11776], %r206;
	st.shared.u32 	[%r205+12800], %r206;
	st.shared.u32 	[%r205+13824], %r206;
	st.shared.u32 	[%r205+14848], %r206;
	st.shared.u32 	[%r205+15872], %r206;
	add.s32 	%r441, %r441, 16;
	setp.ne.s32 	%p16, %r441, %r7;
	mov.u32 	%r443, %r7;
	@%p16 bra 	$L__BB9_19;
$L__BB9_20:
	setp.eq.s32 	%p17, %r2, 0;
	@%p17 bra 	$L__BB9_30;
	setp.lt.u32 	%p18, %r25, 7;
	@%p18 bra 	$L__BB9_23;
	shl.b32 	%r207, %r443, 10;
	add.s32 	%r208, %r6, %r207;
	mov.b32 	%r209, 0;
	st.shared.u32 	[%r208+512], %r209;
	st.shared.u32 	[%r208+1536], %r209;
	st.shared.u32 	[%r208+2560], %r209;
	st.shared.u32 	[%r208+3584], %r209;
	st.shared.u32 	[%r208+4608], %r209;
	st.shared.u32 	[%r208+5632], %r209;
	st.shared.u32 	[%r208+6656], %r209;
	st.shared.u32 	[%r208+7680], %r209;
	add.s32 	%r443, %r443, 8;
$L__BB9_23:
	setp.eq.s32 	%p19, %r3, 0;
	@%p19 bra 	$L__BB9_30;
	setp.lt.u32 	%p20, %r4, 3;
	@%p20 bra 	$L__BB9_26;
	shl.b32 	%r210, %r443, 10;
	add.s32 	%r211, %r6, %r210;
	mov.b32 	%r212, 0;
	st.shared.u32 	[%r211+512], %r212;
	st.shared.u32 	[%r211+1536], %r212;
	st.shared.u32 	[%r211+2560], %r212;
	st.shared.u32 	[%r211+3584], %r212;
	add.s32 	%r443, %r443, 4;
$L__BB9_26:
	setp.eq.s32 	%p21, %r5, 0;
	@%p21 bra 	$L__BB9_30;
	setp.eq.s32 	%p22, %r5, 1;
	shl.b32 	%r213, %r443, 10;
	add.s32 	%r38, %r6, %r213;
	mov.b32 	%r214, 0;
	st.shared.u32 	[%r38+512], %r214;
	@%p22 bra 	$L__BB9_30;
	setp.eq.s32 	%p23, %r5, 2;
	mov.b32 	%r215, 0;
	st.shared.u32 	[%r38+1536], %r215;
	@%p23 bra 	$L__BB9_30;
	mov.b32 	%r216, 0;
	st.shared.u32 	[%r38+2560], %r216;
$L__BB9_30:
	bar.sync 	0;
	bar.sync 	0;
	shl.b64 	%rd8, %rd135, 30;
	sub.s64 	%rd24, %rd17, %rd8;
	min.u64 	%rd9, %rd24, 1073741824;
	setp.le.u64 	%p24, %rd9, %rd3;
	@%p24 bra 	$L__BB9_70;
	mov.u64 	%rd136, %rd3;
$L__BB9_32:
	add.s64 	%rd11, %rd136, %rd8;
	sub.s64 	%rd12, %rd17, %rd11;
	setp.lt.u64 	%p25, %rd12, 2048;
	@%p25 bra 	$L__BB9_34;
	add.s64 	%rd27, %rd11, %rd5;
	shl.b64 	%rd28, %rd27, 2;
	add.s64 	%rd29, %rd1, %rd28;
	ld.global.u32 	%r475, [%rd29];
	ld.global.u32 	%r474, [%rd29+512];
	ld.global.u32 	%r473, [%rd29+1024];
	ld.global.u32 	%r472, [%rd29+1536];
	ld.global.u32 	%r471, [%rd29+2048];
	ld.global.u32 	%r470, [%rd29+2560];
	ld.global.u32 	%r469, [%rd29+3072];
	ld.global.u32 	%r468, [%rd29+3584];
	ld.global.u32 	%r467, [%rd29+4096];
	ld.global.u32 	%r466, [%rd29+4608];
	ld.global.u32 	%r465, [%rd29+5120];
	ld.global.u32 	%r464, [%rd29+5632];
	ld.global.u32 	%r463, [%rd29+6144];
	ld.global.u32 	%r462, [%rd29+6656];
	ld.global.u32 	%r461, [%rd29+7168];
	ld.global.u32 	%r460, [%rd29+7680];
	bra.uni 	$L__BB9_66;
$L__BB9_34:
	cvt.u32.u64 	%r218, %rd5;
	cvt.u32.u64 	%r55, %rd12;
	setp.ge.s32 	%p26, %r218, %r55;
	add.s64 	%rd25, %rd11, %rd5;
	shl.b64 	%rd26, %rd25, 2;
	add.s64 	%rd13, %rd1, %rd26;
	mov.b32 	%r475, 0;
	@%p26 bra 	$L__BB9_36;
	ld.global.u32 	%r475, [%rd13];
$L__BB9_36:
	setp.ge.s32 	%p27, %r8, %r55;
	mov.b32 	%r474, 0;
	@%p27 bra 	$L__BB9_38;
	ld.global.u32 	%r474, [%rd13+512];
$L__BB9_38:
	setp.ge.s32 	%p28, %r9, %r55;
	mov.b32 	%r473, 0;
	@%p28 bra 	$L__BB9_40;
	ld.global.u32 	%r473, [%rd13+1024];
$L__BB9_40:
	setp.ge.s32 	%p29, %r10, %r55;
	mov.b32 	%r472, 0;
	@%p29 bra 	$L__BB9_42;
	ld.global.u32 	%r472, [%rd13+1536];
$L__BB9_42:
	setp.ge.s32 	%p30, %r11, %r55;
	mov.b32 	%r471, 0;
	@%p30 bra 	$L__BB9_44;
	ld.global.u32 	%r471, [%rd13+2048];
$L__BB9_44:
	setp.ge.s32 	%p31, %r12, %r55;
	mov.b32 	%r470, 0;
	@%p31 bra 	$L__BB9_46;
	ld.global.u32 	%r470, [%rd13+2560];
$L__BB9_46:
	setp.ge.s32 	%p32, %r13, %r55;
	mov.b32 	%r469, 0;
	@%p32 bra 	$L__BB9_48;
	ld.global.u32 	%r469, [%rd13+3072];
$L__BB9_48:
	mov.u32 	%r226, %tid.x;
	add.s32 	%r227, %r226, 896;
	setp.ge.s32 	%p33, %r227, %r55;
	mov.b32 	%r468, 0;
	@%p33 bra 	$L__BB9_50;
	ld.global.u32 	%r468, [%rd13+3584];
$L__BB9_50:
	setp.ge.s32 	%p34, %r14, %r55;
	mov.b32 	%r467, 0;
	@%p34 bra 	$L__BB9_52;
	ld.global.u32 	%r467, [%rd13+4096];
$L__BB9_52:
	add.s32 	%r231, %r226, 1152;
	setp.ge.s32 	%p35, %r231, %r55;
	mov.b32 	%r466, 0;
	@%p35 bra 	$L__BB9_54;
	ld.global.u32 	%r466, [%rd13+4608];
$L__BB9_54:
	add.s32 	%r234, %r226, 1280;
	setp.ge.s32 	%p36, %r234, %r55;
	mov.b32 	%r465, 0;
	@%p36 bra 	$L__BB9_56;
	ld.global.u32 	%r465, [%rd13+5120];
$L__BB9_56:
	add.s32 	%r237, %r226, 1408;
	setp.ge.s32 	%p37, %r237, %r55;
	mov.b32 	%r464, 0;
	@%p37 bra 	$L__BB9_58;
	ld.global.u32 	%r464, [%rd13+5632];
$L__BB9_58:
	add.s32 	%r240, %r226, 1536;
	setp.ge.s32 	%p38, %r240, %r55;
	mov.b32 	%r463, 0;
	@%p38 bra 	$L__BB9_60;
	ld.global.u32 	%r463, [%rd13+6144];
$L__BB9_60:
	add.s32 	%r243, %r226, 1664;
	setp.ge.s32 	%p39, %r243, %r55;
	mov.b32 	%r462, 0;
	@%p39 bra 	$L__BB9_62;
	ld.global.u32 	%r462, [%rd13+6656];
$L__BB9_62:
	add.s32 	%r246, %r226, 1792;
	setp.ge.s32 	%p40, %r246, %r55;
	mov.b32 	%r461, 0;
	@%p40 bra 	$L__BB9_64;
	ld.global.u32 	%r461, [%rd13+7168];
$L__BB9_64:
	setp.ge.s32 	%p41, %r15, %r55;
	mov.b32 	%r460, 0;
	@%p41 bra 	$L__BB9_66;
	ld.global.u32 	%r460, [%rd13+7680];
$L__BB9_66:
	setp.le.s32 	%p42, %r175, %r174;
	@%p42 bra 	$L__BB9_69;
	not.b32 	%r103, %r460;
	not.b32 	%r104, %r461;
	not.b32 	%r105, %r462;
	not.b32 	%r106, %r463;
	not.b32 	%r107, %r464;
	not.b32 	%r108, %r465;
	not.b32 	%r109, %r466;
	not.b32 	%r110, %r467;
	not.b32 	%r111, %r468;
	not.b32 	%r112, %r469;
	not.b32 	%r113, %r470;
	not.b32 	%r114, %r471;
	not.b32 	%r115, %r472;
	not.b32 	%r116, %r473;
	not.b32 	%r117, %r474;
	not.b32 	%r118, %r475;
	mov.b32 	%r476, 0;
	mov.u32 	%r477, %r174;
$L__BB9_68:
	sub.s32 	%r249, %r175, %r477;
	shl.b32 	%r250, %r476, 10;
	mov.u32 	%r251, _ZZN3cub18CUB_300001_SM_10006detail10radix_sort30DeviceRadixSortHistogramKernelINS1_5radix10policy_hubIjjyE10Policy1000ELNS0_9SortOrderE1EjyNS1_21identity_decomposer_tEEEvPT2_PKT1_SA_iiT3_E12temp_storage;
	add.s32 	%r252, %r251, %r250;
	min.s32 	%r253, %r249, 8;
	mov.b32 	%r254, -1;
	shl.b32 	%r255, %r254, %r253;
	not.b32 	%r256, %r255;
	shr.u32 	%r257, %r118, %r477;
	and.b32  	%r258, %r257, %r256;
	shl.b32 	%r259, %r258, 2;
	add.s32 	%r260, %r252, %r259;
	atom.shared.add.u32 	%r261, [%r260], 1;
	shr.u32 	%r262, %r117, %r477;
	and.b32  	%r263, %r262, %r256;
	shl.b32 	%r264, %r263, 2;
	add.s32 	%r265, %r252, %r264;
	atom.shared.add.u32 	%r266, [%r265], 1;
	shr.u32 	%r267, %r116, %r477;
	and.b32  	%r268, %r267, %r256;
	shl.b32 	%r269, %r268, 2;
	add.s32 	%r270, %r252, %r269;
	atom.shared.add.u32 	%r271, [%r270], 1;
	shr.u32 	%r272, %r115, %r477;
	and.b32  	%r273, %r272, %r256;
	shl.b32 	%r274, %r273, 2;
	add.s32 	%r275, %r252, %r274;
	atom.shared.add.u32 	%r276, [%r275], 1;
	shr.u32 	%r277, %r114, %r477;
	and.b32  	%r278, %r277, %r256;
	shl.b32 	%r279, %r278, 2;
	add.s32 	%r280, %r252, %r279;
	atom.shared.add.u32 	%r281, [%r280], 1;
	shr.u32 	%r282, %r113, %r477;
	and.b32  	%r283, %r282, %r256;
	shl.b32 	%r284, %r283, 2;
	add.s32 	%r285, %r252, %r284;
	atom.shared.add.u32 	%r286, [%r285], 1;
	shr.u32 	%r287, %r112, %r477;
	and.b32  	%r288, %r287, %r256;
	shl.b32 	%r289, %r288, 2;
	add.s32 	%r290, %r252, %r289;
	atom.shared.add.u32 	%r291, [%r290], 1;
	shr.u32 	%r292, %r111, %r477;
	and.b32  	%r293, %r292, %r256;
	shl.b32 	%r294, %r293, 2;
	add.s32 	%r295, %r252, %r294;
	atom.shared.add.u32 	%r296, [%r295], 1;
	shr.u32 	%r297, %r110, %r477;
	and.b32  	%r298, %r297, %r256;
	shl.b32 	%r299, %r298, 2;
	add.s32 	%r300, %r252, %r299;
	atom.shared.add.u32 	%r301, [%r300], 1;
	shr.u32 	%r302, %r109, %r477;
	and.b32  	%r303, %r302, %r256;
	shl.b32 	%r304, %r303, 2;
	add.s32 	%r305, %r252, %r304;
	atom.shared.add.u32 	%r306, [%r305], 1;
	shr.u32 	%r307, %r108, %r477;
	and.b32  	%r308, %r307, %r256;
	shl.b32 	%r309, %r308, 2;
	add.s32 	%r310, %r252, %r309;
	atom.shared.add.u32 	%r311, [%r310], 1;
	shr.u32 	%r312, %r107, %r477;
	and.b32  	%r313, %r312, %r256;
	shl.b32 	%r314, %r313, 2;
	add.s32 	%r315, %r252, %r314;
	atom.shared.add.u32 	%r316, [%r315], 1;
	shr.u32 	%r317, %r106, %r477;
	and.b32  	%r318, %r317, %r256;
	shl.b32 	%r319, %r318, 2;
	add.s32 	%r320, %r252, %r319;
	atom.shared.add.u32 	%r321, [%r320], 1;
	shr.u32 	%r322, %r105, %r477;
	and.b32  	%r323, %r322, %r256;
	shl.b32 	%r324, %r323, 2;
	add.s32 	%r325, %r252, %r324;
	atom.shared.add.u32 	%r326, [%r325], 1;
	shr.u32 	%r327, %r104, %r477;
	and.b32  	%r328, %r327, %r256;
	shl.b32 	%r329, %r328, 2;
	add.s32 	%r330, %r252, %r329;
	atom.shared.add.u32 	%r331, [%r330], 1;
	shr.u32 	%r332, %r103, %r477;
	and.b32  	%r333, %r332, %r256;
	shl.b32 	%r334, %r333, 2;
	add.s32 	%r335, %r252, %r334;
	atom.shared.add.u32 	%r336, [%r335], 1;
	add.s32 	%r477, %r477, 8;
	add.s32 	%r476, %r476, 1;
	setp.lt.s32 	%p43, %r477, %r175;
	@%p43 bra 	$L__BB9_68;
$L__BB9_69:
	add.s64 	%rd136, %rd136, %rd4;
	setp.lt.u64 	%p44, %rd136, %rd9;
	@%p44 bra 	$L__BB9_32;
$L__BB9_70:
	bar.sync 	0;
	@%p1 bra 	$L__BB9_152;
	setp.lt.u32 	%p45, %r1, 7;
	mov.b32 	%r480, 0;
	@%p45 bra 	$L__BB9_90;
	mov.b32 	%r478, 0;
$L__BB9_73:
	.pragma "nounroll";
	shl.b32 	%r339, %r478, 10;
	add.s32 	%r124, %r6, %r339;
	ld.shared.u32 	%r125, [%r124];
	setp.eq.s32 	%p46, %r125, 0;
	@%p46 bra 	$L__BB9_75;
	cvt.u32.u64 	%r340, %rd5;
	shl.b32 	%r341, %r478, 8;
	add.s32 	%r342, %r341, %r340;
	mul.wide.u32 	%rd30, %r342, 8;
	add.s64 	%rd31, %rd2, %rd30;
	cvt.u64.u32 	%rd32, %r125;
	atom.global.add.u64 	%rd33, [%rd31], %rd32;
$L__BB9_75:
	ld.shared.u32 	%r126, [%r124+1024];
	setp.eq.s32 	%p47, %r126, 0;
	@%p47 bra 	$L__BB9_77;
	cvt.u32.u64 	%r343, %rd5;
	shl.b32 	%r344, %r478, 8;
	add.s32 	%r345, %r344, %r343;
	add.s32 	%r346, %r345, 256;
	mul.wide.u32 	%rd34, %r346, 8;
	add.s64 	%rd35, %rd2, %rd34;
	cvt.u64.u32 	%rd36, %r126;
	atom.global.add.u64 	%rd37, [%rd35], %rd36;
$L__BB9_77:
	ld.shared.u32 	%r127, [%r124+2048];
	setp.eq.s32 	%p48, %r127, 0;
	@%p48 bra 	$L__BB9_79;
	cvt.u32.u64 	%r347, %rd5;
	shl.b32 	%r348, %r478, 8;
	add.s32 	%r349, %r348, %r347;
	add.s32 	%r350, %r349, 512;
	mul.wide.u32 	%rd38, %r350, 8;
	add.s64 	%rd39, %rd2, %rd38;
	cvt.u64.u32 	%rd40, %r127;
	atom.global.add.u64 	%rd41, [%rd39], %rd40;
$L__BB9_79:
	ld.shared.u32 	%r128, [%r124+3072];
	setp.eq.s32 	%p49, %r128, 0;
	@%p49 bra 	$L__BB9_81;
	cvt.u32.u64 	%r351, %rd5;
	shl.b32 	%r352, %r478, 8;
	add.s32 	%r353, %r352, %r351;
	add.s32 	%r354, %r353, 768;
	mul.wide.u32 	%rd42, %r354, 8;
	add.s64 	%rd43, %rd2, %rd42;
	cvt.u64.u32 	%rd44, %r128;
	atom.global.add.u64 	%rd45, [%rd43], %rd44;
$L__BB9_81:
	ld.shared.u32 	%r129, [%r124+4096];
	setp.eq.s32 	%p50, %r129, 0;
	@%p50 bra 	$L__BB9_83;
	cvt.u32.u64 	%r355, %rd5;
	shl.b32 	%r356, %r478, 8;
	add.s32 	%r357, %r356, %r355;
	add.s32 	%r358, %r357, 1024;
	mul.wide.u32 	%rd46, %r358, 8;
	add.s64 	%rd47, %rd2, %rd46;
	cvt.u64.u32 	%rd48, %r129;
	atom.global.add.u64 	%rd49, [%rd47], %rd48;
$L__BB9_83:
	ld.shared.u32 	%r130, [%r124+5120];
	setp.eq.s32 	%p51, %r130, 0;
	@%p51 bra 	$L__BB9_85;
	cvt.u32.u64 	%r359, %rd5;
	shl.b32 	%r360, %r478, 8;
	add.s32 	%r361, %r360, %r359;
	add.s32 	%r362, %r361, 1280;
	mul.wide.u32 	%rd50, %r362, 8;
	add.s64 	%rd51, %rd2, %rd50;
	cvt.u64.u32 	%rd52, %r130;
	atom.global.add.u64 	%rd53, [%rd51], %rd52;
$L__BB9_85:
	ld.shared.u32 	%r131, [%r124+6144];
	setp.eq.s32 	%p52, %r131, 0;
	@%p52 bra 	$L__BB9_87;
	cvt.u32.u64 	%r363, %rd5;
	shl.b32 	%r364, %r478, 8;
	add.s32 	%r365, %r364, %r363;
	add.s32 	%r366, %r365, 1536;
	mul.wide.u32 	%rd54, %r366, 8;
	add.s64 	%rd55, %rd2, %rd54;
	cvt.u64.u32 	%rd56, %r131;
	atom.global.add.u64 	%rd57, [%rd55], %rd56;
$L__BB9_87:
	ld.shared.u32 	%r132, [%r124+7168];
	setp.eq.s32 	%p53, %r132, 0;
	@%p53 bra 	$L__BB9_89;
	cvt.u32.u64 	%r367, %rd5;
	shl.b32 	%r368, %r478, 8;
	add.s32 	%r369, %r368, %r367;
	add.s32 	%r370, %r369, 1792;
	mul.wide.u32 	%rd58, %r370, 8;
	add.s64 	%rd59, %rd2, %rd58;
	cvt.u64.u32 	%rd60, %r132;
	atom.global.add.u64 	%rd61, [%rd59], %rd60;
$L__BB9_89:
	add.s32 	%r478, %r478, 8;
	setp.ne.s32 	%p54, %r478, %r16;
	mov.u32 	%r480, %r16;
	@%p54 bra 	$L__BB9_73;
$L__BB9_90:
	add.s32 	%r135, %r5, -1;
	setp.eq.s32 	%p55, %r3, 0;
	@%p55 bra 	$L__BB9_111;
	setp.lt.u32 	%p56, %r4, 3;
	@%p56 bra 	$L__BB9_101;
	shl.b32 	%r371, %r480, 10;
	add.s32 	%r136, %r6, %r371;
	ld.shared.u32 	%r137, [%r136];
	setp.eq.s32 	%p57, %r137, 0;
	@%p57 bra 	$L__BB9_94;
	cvt.u32.u64 	%r372, %rd5;
	shl.b32 	%r373, %r480, 8;
	add.s32 	%r374, %r373, %r372;
	mul.wide.u32 	%rd62, %r374, 8;
	add.s64 	%rd63, %rd2, %rd62;
	cvt.u64.u32 	%rd64, %r137;
	atom.global.add.u64 	%rd65, [%rd63], %rd64;
$L__BB9_94:
	ld.shared.u32 	%r138, [%r136+1024];
	setp.eq.s32 	%p58, %r138, 0;
	@%p58 bra 	$L__BB9_96;
	cvt.u32.u64 	%r375, %rd5;
	shl.b32 	%r376, %r480, 8;
	add.s32 	%r377, %r376, %r375;
	add.s32 	%r378, %r377, 256;
	mul.wide.u32 	%rd66, %r378, 8;
	add.s64 	%rd67, %rd2, %rd66;
	cvt.u64.u32 	%rd68, %r138;
	atom.global.add.u64 	%rd69, [%rd67], %rd68;
$L__BB9_96:
	ld.shared.u32 	%r139, [%r136+2048];
	setp.eq.s32 	%p59, %r139, 0;
	@%p59 bra 	$L__BB9_98;
	cvt.u32.u64 	%r379, %rd5;
	shl.b32 	%r380, %r480, 8;
	add.s32 	%r381, %r380, %r379;
	add.s32 	%r382, %r381, 512;
	mul.wide.u32 	%rd70, %r382, 8;
	add.s64 	%rd71, %rd2, %rd70;
	cvt.u64.u32 	%rd72, %r139;
	atom.global.add.u64 	%rd73, [%rd71], %rd72;
$L__BB9_98:
	ld.shared.u32 	%r140, [%r136+3072];
	setp.eq.s32 	%p60, %r140, 0;
	@%p60 bra 	$L__BB9_100;
	cvt.u32.u64 	%r383, %rd5;
	shl.b32 	%r384, %r480, 8;
	add.s32 	%r385, %r384, %r383;
	add.s32 	%r386, %r385, 768;
	mul.wide.u32 	%rd74, %r386, 8;
	add.s64 	%rd75, %rd2, %rd74;
	cvt.u64.u32 	%rd76, %r140;
	atom.global.add.u64 	%rd77, [%rd75], %rd76;
$L__BB9_100:
	add.s32 	%r480, %r480, 4;
$L__BB9_101:
	setp.eq.s32 	%p61, %r5, 0;
	@%p61 bra 	$L__BB9_111;
	setp.eq.s32 	%p62, %r135, 0;
	@%p62 bra 	$L__BB9_108;
	shl.b32 	%r387, %r480, 10;
	add.s32 	%r143, %r6, %r387;
	ld.shared.u32 	%r144, [%r143];
	setp.eq.s32 	%p63, %r144, 0;
	@%p63 bra 	$L__BB9_105;
	cvt.u32.u64 	%r388, %rd5;
	shl.b32 	%r389, %r480, 8;
	add.s32 	%r390, %r389, %r388;
	mul.wide.u32 	%rd78, %r390, 8;
	add.s64 	%rd79, %rd2, %rd78;
	cvt.u64.u32 	%rd80, %r144;
	atom.global.add.u64 	%rd81, [%rd79], %rd80;
$L__BB9_105:
	ld.shared.u32 	%r145, [%r143+1024];
	setp.eq.s32 	%p64, %r145, 0;
	@%p64 bra 	$L__BB9_107;
	cvt.u32.u64 	%r391, %rd5;
	shl.b32 	%r392, %r480, 8;
	add.s32 	%r393, %r392, %r391;
	add.s32 	%r394, %r393, 256;
	mul.wide.u32 	%rd82, %r394, 8;
	add.s64 	%rd83, %rd2, %rd82;
	cvt.u64.u32 	%rd84, %r145;
	atom.global.add.u64 	%rd85, [%rd83], %rd84;
$L__BB9_107:
	add.s32 	%r480, %r480, 2;
$L__BB9_108:
	setp.eq.s32 	%p65, %r17, 0;
	@%p65 bra 	$L__BB9_111;
	shl.b32 	%r395, %r480, 10;
	add.s32 	%r396, %r6, %r395;
	ld.shared.u32 	%r148, [%r396];
	setp.eq.s32 	%p66, %r148, 0;
	@%p66 bra 	$L__BB9_111;
	cvt.u32.u64 	%r397, %rd5;
	shl.b32 	%r398, %r480, 8;
	add.s32 	%r399, %r398, %r397;
	mul.wide.u32 	%rd86, %r399, 8;
	add.s64 	%rd87, %rd2, %rd86;
	cvt.u64.u32 	%rd88, %r148;
	atom.global.add.u64 	%rd89, [%rd87], %rd88;
$L__BB9_111:
	cvt.u32.u64 	%r400, %rd5;
	setp.gt.u32 	%p67, %r400, 127;
	@%p67 bra 	$L__BB9_152;
	setp.lt.u32 	%p68, %r1, 7;
	mov.b32 	%r484, 0;
	@%p68 bra 	$L__BB9_131;
	mov.b32 	%r482, 0;
$L__BB9_114:
	.pragma "nounroll";
	shl.b32 	%r404, %r482, 10;
	add.s32 	%r150, %r6, %r404;
	ld.shared.u32 	%r151, [%r150+512];
	setp.eq.s32 	%p69, %r151, 0;
	shl.b32 	%r405, %r482, 8;
	add.s32 	%r406, %r405, %r400;
	mul.wide.u32 	%rd90, %r406, 8;
	add.s64 	%rd15, %rd2, %rd90;
	@%p69 bra 	$L__BB9_116;
	cvt.u64.u32 	%rd91, %r151;
	atom.global.add.u64 	%rd92, [%rd15+1024], %rd91;
$L__BB9_116:
	ld.shared.u32 	%r152, [%r150+1536];
	setp.eq.s32 	%p70, %r152, 0;
	@%p70 bra 	$L__BB9_118;
	cvt.u64.u32 	%rd93, %r152;
	atom.global.add.u64 	%rd94, [%rd15+3072], %rd93;
$L__BB9_118:
	ld.shared.u32 	%r153, [%r150+2560];
	setp.eq.s32 	%p71, %r153, 0;
	@%p71 bra 	$L__BB9_120;
	cvt.u64.u32 	%rd95, %r153;
	atom.global.add.u64 	%rd96, [%rd15+5120], %rd95;
$L__BB9_120:
	ld.shared.u32 	%r154, [%r150+3584];
	setp.eq.s32 	%p72, %r154, 0;
	@%p72 bra 	$L__BB9_122;
	cvt.u64.u32 	%rd97, %r154;
	atom.global.add.u64 	%rd98, [%rd15+7168], %rd97;
$L__BB9_122:
	ld.shared.u32 	%r155, [%r150+4608];
	setp.eq.s32 	%p73, %r155, 0;
	@%p73 bra 	$L__BB9_124;
	cvt.u64.u32 	%rd99, %r155;
	atom.global.add.u64 	%rd100, [%rd15+9216], %rd99;
$L__BB9_124:
	ld.shared.u32 	%r156, [%r150+5632];
	setp.eq.s32 	%p74, %r156, 0;
	@%p74 bra 	$L__BB9_126;
	cvt.u64.u32 	%rd101, %r156;
	atom.global.add.u64 	%rd102, [%rd15+11264], %rd101;
$L__BB9_126:
	ld.shared.u32 	%r157, [%r150+6656];
	setp.eq.s32 	%p75, %r157, 0;
	@%p75 bra 	$L__BB9_128;
	cvt.u64.u32 	%rd103, %r157;
	atom.global.add.u64 	%rd104, [%rd15+13312], %rd103;
$L__BB9_128:
	ld.shared.u32 	%r158, [%r150+7680];
	setp.eq.s32 	%p76, %r158, 0;
	@%p76 bra 	$L__BB9_130;
	cvt.u64.u32 	%rd105, %r158;
	atom.global.add.u64 	%rd106, [%rd15+15360], %rd105;
$L__BB9_130:
	add.s32 	%r482, %r482, 8;
	setp.ne.s32 	%p77, %r482, %r16;
	mov.u32 	%r484, %r16;
	@%p77 bra 	$L__BB9_114;
$L__BB9_131:
	setp.eq.s32 	%p78, %r3, 0;
	@%p78 bra 	$L__BB9_152;
	setp.lt.u32 	%p79, %r4, 3;
	@%p79 bra 	$L__BB9_142;
	shl.b32 	%r407, %r484, 10;
	add.s32 	%r161, %r6, %r407;
	ld.shared.u32 	%r162, [%r161+512];
	setp.eq.s32 	%p80, %r162, 0;
	@%p80 bra 	$L__BB9_135;
	shl.b32 	%r409, %r484, 8;
	add.s32 	%r410, %r409, %r400;
	mul.wide.u32 	%rd107, %r410, 8;
	add.s64 	%rd108, %rd2, %rd107;
	cvt.u64.u32 	%rd109, %r162;
	atom.global.add.u64 	%rd110, [%rd108+1024], %rd109;
$L__BB9_135:
	ld.shared.u32 	%r163, [%r161+1536];
	setp.eq.s32 	%p81, %r163, 0;
	@%p81 bra 	$L__BB9_137;
	shl.b32 	%r412, %r484, 8;
	add.s32 	%r413, %r412, %r400;
	add.s32 	%r414, %r413, 256;
	mul.wide.u32 	%rd111, %r414, 8;
	add.s64 	%rd112, %rd2, %rd111;
	cvt.u64.u32 	%rd113, %r163;
	atom.global.add.u64 	%rd114, [%rd112+1024], %rd113;
$L__BB9_137:
	ld.shared.u32 	%r164, [%r161+2560];
	setp.eq.s32 	%p82, %r164, 0;
	@%p82 bra 	$L__BB9_139;
	shl.b32 	%r416, %r484, 8;
	add.s32 	%r417, %r416, %r400;
	add.s32 	%r418, %r417, 512;
	mul.wide.u32 	%rd115, %r418, 8;
	add.s64 	%rd116, %rd2, %rd115;
	cvt.u64.u32 	%rd117, %r164;
	atom.global.add.u64 	%rd118, [%rd116+1024], %rd117;
$L__BB9_139:
	ld.shared.u32 	%r165, [%r161+3584];
	setp.eq.s32 	%p83, %r165, 0;
	@%p83 bra 	$L__BB9_141;
	shl.b32 	%r420, %r484, 8;
	add.s32 	%r421, %r420, %r400;
	add.s32 	%r422, %r421, 768;
	mul.wide.u32 	%rd119, %r422, 8;
	add.s64 	%rd120, %rd2, %rd119;
	cvt.u64.u32 	%rd121, %r165;
	atom.global.add.u64 	%rd122, [%rd120+1024], %rd121;
$L__BB9_141:
	add.s32 	%r484, %r484, 4;
$L__BB9_142:
	setp.eq.s32 	%p84, %r5, 0;
	@%p84 bra 	$L__BB9_152;
	setp.eq.s32 	%p85, %r135, 0;
	@%p85 bra 	$L__BB9_149;
	shl.b32 	%r423, %r484, 10;
	add.s32 	%r168, %r6, %r423;
	ld.shared.u32 	%r169, [%r168+512];
	setp.eq.s32 	%p86, %r169, 0;
	@%p86 bra 	$L__BB9_146;
	shl.b32 	%r425, %r484, 8;
	add.s32 	%r426, %r425, %r400;
	mul.wide.u32 	%rd123, %r426, 8;
	add.s64 	%rd124, %rd2, %rd123;
	cvt.u64.u32 	%rd125, %r169;
	atom.global.add.u64 	%rd126, [%rd124+1024], %rd125;
$L__BB9_146:
	ld.shared.u32 	%r170, [%r168+1536];
	setp.eq.s32 	%p87, %r170, 0;
	@%p87 bra 	$L__BB9_148;
	shl.b32 	%r428, %r484, 8;
	add.s32 	%r429, %r428, %r400;
	add.s32 	%r430, %r429, 256;
	mul.wide.u32 	%rd127, %r430, 8;
	add.s64 	%rd128, %rd2, %rd127;
	cvt.u64.u32 	%rd129, %r170;
	atom.global.add.u64 	%rd130, [%rd128+1024], %rd129;
$L__BB9_148:
	add.s32 	%r484, %r484, 2;
$L__BB9_149:
	setp.eq.s32 	%p88, %r17, 0;
	@%p88 bra 	$L__BB9_152;
	shl.b32 	%r431, %r484, 10;
	add.s32 	%r432, %r6, %r431;
	ld.shared.u32 	%r173, [%r432+512];
	setp.eq.s32 	%p89, %r173, 0;
	@%p89 bra 	$L__BB9_152;
	shl.b32 	%r434, %r484, 8;
	add.s32 	%r435, %r434, %r400;
	mul.wide.u32 	%rd131, %r435, 8;
	add.s64 	%rd132, %rd2, %rd131;
	cvt.u64.u32 	%rd133, %r173;
	atom.global.add.u64 	%rd134, [%rd132+1024], %rd133;
$L__BB9_152:
	bar.sync 	0;
	add.s64 	%rd135, %rd135, 1;
	setp.ne.s64 	%p90, %rd135, %rd6;
	@%p90 bra 	$L__BB9_2;
$L__BB9_153:
	ret;

}
	// .globl	_ZN3cub18CUB_300001_SM_10006detail10radix_sort33DeviceRadixSortExclusiveSumKernelINS1_5radix10policy_hubIjjyE10Policy1000EyEEvPT0_
.visible .entry _ZN3cub18CUB_300001_SM_10006detail10radix_sort33DeviceRadixSortExclusiveSumKernelINS1_5radix10policy_hubIjjyE10Policy1000EyEEvPT0_(
	.param .u64 .ptr .align 1 _ZN3cub18CUB_300001_SM_10006detail10radix_sort33DeviceRadixSortExclusiveSumKernelINS1_5radix10policy_hubIjjyE10Policy1000EyEEvPT0__param_0
)
{
	.reg .pred 	%p<4>;
	.reg .b32 	%r<28>;
	.reg .b64 	%rd<54>;
	// demoted variable
	.shared .align 16 .b8 _ZZN3cub18CUB_300001_SM_10006detail10radix_sort33DeviceRadixSortExclusiveSumKernelINS1_5radix10policy_hubIjjyE10Policy1000EyEEvPT0_E12temp_storage[2336];
	ld.param.u64 	%rd5, [_ZN3cub18CUB_300001_SM_10006detail10radix_sort33DeviceRadixSortExclusiveSumKernelINS1_5radix10policy_hubIjjyE10Policy1000EyEEvPT0__param_0];
	cvta.to.global.u64 	%rd6, %rd5;
	mov.u32 	%r3, %ctaid.x;
	shl.b32 	%r4, %r3, 8;
	mov.u32 	%r1, %tid.x;
	setp.gt.u32 	%p1, %r1, 255;
	add.s32 	%r5, %r4, %r1;
	mul.wide.s32 	%rd7, %r5, 8;
	add.s64 	%rd1, %rd6, %rd7;
	@%p1 bra 	$L__BB10_2;
	ld.global.u64 	%rd53, [%rd1];
$L__BB10_2:
	shr.u32 	%r6, %r1, 3;
	add.s32 	%r7, %r6, %r1;
	shl.b32 	%r8, %r7, 3;
	mov.u32 	%r9, _ZZN3cub18CUB_300001_SM_10006detail10radix_sort33DeviceRadixSortExclusiveSumKernelINS1_5radix10policy_hubIjjyE10Policy1000EyEEvPT0_E12temp_storage;
	add.s32 	%r10, %r9, %r8;
	add.s32 	%r2, %r10, 16;
	st.shared.u64 	[%r10+16], %rd53;
	bar.sync 	0;
	setp.gt.u32 	%p2, %r1, 31;
	@%p2 bra 	$L__BB10_4;
	mad.lo.s32 	%r27, %r1, 72, %r9;
	ld.shared.u64 	%rd23, [%r27+16];
	ld.shared.u64 	%rd24, [%r27+24];
	ld.shared.u64 	%rd25, [%r27+32];
	ld.shared.u64 	%rd26, [%r27+40];
	ld.shared.u64 	%rd27, [%r27+48];
	ld.shared.u64 	%rd28, [%r27+56];
	ld.shared.u64 	%rd29, [%r27+64];
	ld.shared.u64 	%rd30, [%r27+72];
	add.s64 	%rd31, %rd24, %rd23;
	add.s64 	%rd32, %rd31, %rd25;
	add.s64 	%rd33, %rd32, %rd26;
	add.s64 	%rd34, %rd33, %rd27;
	add.s64 	%rd35, %rd34, %rd28;
	add.s64 	%rd36, %rd35, %rd29;
	add.s64 	%rd10, %rd36, %rd30;
	mov.b32 	%r11, 1;
	mov.b32 	%r24, 0;
	mov.b32 	%r25, -1;
	// begin inline asm
	{  .reg .u64 r0;  .reg .u32 lo;  .reg .u32 hi;  .reg .pred p;  mov.b64 {lo, hi}, %rd10;  shfl.sync.up.b32 lo|p, lo, %r11, %r24, %r25;  shfl.sync.up.b32 hi|p, hi, %r11, %r24, %r25;  mov.b64 r0, {lo, hi};  @p add.u64 r0, r0, %rd10;  mov.u64 %rd8, r0;}
	// end inline asm
	mov.b32 	%r14, 2;
	// begin inline asm
	{  .reg .u64 r0;  .reg .u32 lo;  .reg .u32 hi;  .reg .pred p;  mov.b64 {lo, hi}, %rd8;  shfl.sync.up.b32 lo|p, lo, %r14, %r24, %r25;  shfl.sync.up.b32 hi|p, hi, %r14, %r24, %r25;  mov.b64 r0, {lo, hi};  @p add.u64 r0, r0, %rd8;  mov.u64 %rd11, r0;}
	// end inline asm
	mov.b32 	%r17, 4;
	// begin inline asm
	{  .reg .u64 r0;  .reg .u32 lo;  .reg .u32 hi;  .reg .pred p;  mov.b64 {lo, hi}, %rd11;  shfl.sync.up.b32 lo|p, lo, %r17, %r24, %r25;  shfl.sync.up.b32 hi|p, hi, %r17, %r24, %r25;  mov.b64 r0, {lo, hi};  @p add.u64 r0, r0, %rd11;  mov.u64 %rd14, r0;}
	// end inline asm
	mov.b32 	%r20, 8;
	// begin inline asm
	{  .reg .u64 r0;  .reg .u32 lo;  .reg .u32 hi;  .reg .pred p;  mov.b64 {lo, hi}, %rd14;  shfl.sync.up.b32 lo|p, lo, %r20, %r24, %r25;  shfl.sync.up.b32 hi|p, hi, %r20, %r24, %r25;  mov.b64 r0, {lo, hi};  @p add.u64 r0, r0, %rd14;  mov.u64 %rd17, r0;}
	// end inline asm
	mov.b32 	%r23, 16;
	// begin inline asm
	{  .reg .u64 r0;  .reg .u32 lo;  .reg .u32 hi;  .reg .pred p;  mov.b64 {lo, hi}, %rd17;  shfl.sync.up.b32 lo|p, lo, %r23, %r24, %r25;  shfl.sync.up.b32 hi|p, hi, %r23, %r24, %r25;  mov.b64 r0, {lo, hi};  @p add.u64 r0, r0, %rd17;  mov.u64 %rd20, r0;}
	// end inline asm
	sub.s64 	%rd37, %rd20, %rd10;
	ld.shared.u64 	%rd38, [%r27+16];
	ld.shared.u64 	%rd39, [%r27+24];
	ld.shared.u64 	%rd40, [%r27+32];
	ld.shared.u64 	%rd41, [%r27+40];
	ld.shared.u64 	%rd42, [%r27+48];
	ld.shared.u64 	%rd43, [%r27+56];
	ld.shared.u64 	%rd44, [%r27+64];
	add.s64 	%rd45, %rd38, %rd37;
	add.s64 	%rd46, %rd39, %rd45;
	add.s64 	%rd47, %rd40, %rd46;
	add.s64 	%rd48, %rd41, %rd47;
	add.s64 	%rd49, %rd42, %rd48;
	add.s64 	%rd50, %rd43, %rd49;
	add.s64 	%rd51, %rd44, %rd50;
	st.shared.u64 	[%r27+16], %rd37;
	st.shared.u64 	[%r27+24], %rd45;
	st.shared.u64 	[%r27+32], %rd46;
	st.shared.u64 	[%r27+40], %rd47;
	st.shared.u64 	[%r27+48], %rd48;
	st.shared.u64 	[%r27+56], %rd49;
	st.shared.u64 	[%r27+64], %rd50;
	st.shared.u64 	[%r27+72], %rd51;
$L__BB10_4:
	setp.gt.u32 	%p3, %r1, 255;
	bar.sync 	0;
	@%p3 bra 	$L__BB10_6;
	ld.shared.u64 	%rd52, [%r2];
	st.global.u64 	[%rd1], %rd52;
$L__BB10_6:
	ret;

}
	// .globl	_ZN3cub18CUB_300001_SM_10006detail10radix_sort29DeviceRadixSortOnesweepKernelINS1_5radix10policy_hubIjjyE10Policy1000ELNS0_9SortOrderE1EjjyiiNS1_21identity_decomposer_tEEEvPT5_SB_PT3_PKSC_PT1_PKSG_PT2_PKSK_T4_iiT6_
.visible .entry _ZN3cub18CUB_300001_SM_10006detail10radix_sort29DeviceRadixSortOnesweepKernelINS1_5radix10policy_hubIjjyE10Policy1000ELNS0_9SortOrderE1EjjyiiNS1_21identity_decomposer_tEEEvPT5_SB_PT3_PKSC_PT1_PKSG_PT2_PKSK_T4_iiT6_(
	.param .u64 .ptr .align 1 _ZN3cub18CUB_300001_SM_10006detail10radix_sort29DeviceRadixSortOnesweepKernelINS1_5radix10policy_hubIjjyE10Policy1000ELNS0_9SortOrderE1EjjyiiNS1_21identity_decomposer_tEEEvPT5_SB_PT3_PKSC_PT1_PKSG_PT2_PKSK_T4_iiT6__param_0,
	.param .u64 .ptr .align 1 _ZN3cub18CUB_300001_SM_10006detail10radix_sort29DeviceRadixSortOnesweepKernelINS1_5radix10policy_hubIjjyE10Policy1000ELNS0_9SortOrderE1EjjyiiNS1_21identity_decomposer_tEEEvPT5_SB_PT3_PKSC_PT1_PKSG_PT2_PKSK_T4_iiT6__param_1,
	.param .u64 .ptr .align 1 _ZN3cub18CUB_300001_SM_10006detail10radix_sort29DeviceRadixSortOnesweepKernelINS1_5radix10policy_hubIjjyE10Policy1000ELNS0_9SortOrderE1EjjyiiNS1_21identity_decomposer_tEEEvPT5_SB_PT3_PKSC_PT1_PKSG_PT2_PKSK_T4_iiT6__param_2,
	.param .u64 .ptr .align 1 _ZN3cub18CUB_300001_SM_10006detail10radix_sort29DeviceRadixSortOnesweepKernelINS1_5radix10policy_hubIjjyE10Policy1000ELNS0_9SortOrderE1EjjyiiNS1_21identity_decomposer_tEEEvPT5_SB_PT3_PKSC_PT1_PKSG_PT2_PKSK_T4_iiT6__param_3,
	.param .u64 .ptr .align 1 _ZN3cub18CUB_300001_SM_10006detail10radix_sort29DeviceRadixSortOnesweepKernelINS1_5radix10policy_hubIjjyE10Policy1000ELNS0_9SortOrderE1EjjyiiNS1_21identity_decomposer_tEEEvPT5_SB_PT3_PKSC_PT1_PKSG_PT2_PKSK_T4_iiT6__param_4,
	.param .u64 .ptr .align 1 _ZN3cub18CUB_300001_SM_10006detail10radix_sort29DeviceRadixSortOnesweepKernelINS1_5radix10policy_hubIjjyE10Policy1000ELNS0_9SortOrderE1EjjyiiNS1_21identity_decomposer_tEEEvPT5_SB_PT3_PKSC_PT1_PKSG_PT2_PKSK_T4_iiT6__param_5,
	.param .u64 .ptr .align 1 _ZN3cub18CUB_300001_SM_10006detail10radix_sort29DeviceRadixSortOnesweepKernelINS1_5radix10policy_hubIjjyE10Policy1000ELNS0_9SortOrderE1EjjyiiNS1_21identity_decomposer_tEEEvPT5_SB_PT3_PKSC_PT1_PKSG_PT2_PKSK_T4_iiT6__param_6,
	.param .u64 .ptr .align 1 _ZN3cub18CUB_300001_SM_10006detail10radix_sort29DeviceRadixSortOnesweepKernelINS1_5radix10policy_hubIjjyE10Policy1000ELNS0_9SortOrderE1EjjyiiNS1_21identity_decomposer_tEEEvPT5_SB_PT3_PKSC_PT1_PKSG_PT2_PKSK_T4_iiT6__param_7,
	.param .u32 _ZN3cub18CUB_300001_SM_10006detail10radix_sort29DeviceRadixSortOnesweepKernelINS1_5radix10policy_hubIjjyE10Policy1000ELNS0_9SortOrderE1EjjyiiNS1_21identity_decomposer_tEEEvPT5_SB_PT3_PKSC_PT1_PKSG_PT2_PKSK_T4_iiT6__param_8,
	.param .u32 _ZN3cub18CUB_300001_SM_10006detail10radix_sort29DeviceRadixSortOnesweepKernelINS1_5radix10policy_hubIjjyE10Policy1000ELNS0_9SortOrderE1EjjyiiNS1_21identity_decomposer_tEEEvPT5_SB_PT3_PKSC_PT1_PKSG_PT2_PKSK_T4_iiT6__param_9,
	.param .u32 _ZN3cub18CUB_300001_SM_10006detail10radix_sort29DeviceRadixSortOnesweepKernelINS1_5radix10policy_hubIjjyE10Policy1000ELNS0_9SortOrderE1EjjyiiNS1_21identity_decomposer_tEEEvPT5_SB_PT3_PKSC_PT1_PKSG_PT2_PKSK_T4_iiT6__param_10,
	.param .align 1 .b8 _ZN3cub18CUB_300001_SM_10006detail10radix_sort29DeviceRadixSortOnesweepKernelINS1_5radix10policy_hubIjjyE10Policy1000ELNS0_9SortOrderE1EjjyiiNS1_21identity_decomposer_tEEEvPT5_SB_PT3_PKSC_PT1_PKSG_PT2_PKSK_T4_iiT6__param_11[1]
)
.maxntid 384
{
	.reg .pred 	%p<205>;
	.reg .b32 	%r<2283>;
	.reg .b64 	%rd<457>;
	// demoted variable
	.shared .align 16 .b8 _ZZN3cub18CUB_300001_SM_10006detail10radix_sort29DeviceRadixSortOnesweepKernelINS1_5radix10policy_hubIjjyE10Policy1000ELNS0_9SortOrderE1EjjyiiNS1_21identity_decomposer_tEEEvPT5_SB_PT3_PKSC_PT1_PKSG_PT2_PKSK_T4_iiT6_E1s[28160];
	ld.param.u64 	%rd43, [_ZN3cub18CUB_300001_SM_10006detail10radix_sort29DeviceRadixSortOnesweepKernelINS1_5radix10policy_hubIjjyE10Policy1000ELNS0_9SortOrderE1EjjyiiNS1_21identity_decomposer_tEEEvPT5_SB_PT3_PKSC_PT1_PKSG_PT2_PKSK_T4_iiT6__param_0];
	ld.param.u64 	%rd44, [_ZN3cub18CUB_300001_SM_10006detail10radix_sort29DeviceRadixSortOnesweepKernelINS1_5radix10policy_hubIjjyE10Policy1000ELNS0_9SortOrderE1EjjyiiNS1_21identity_decomposer_tEEEvPT5_SB_PT3_PKSC_PT1_PKSG_PT2_PKSK_T4_iiT6__param_1];
	ld.param.u64 	%rd47, [_ZN3cub18CUB_300001_SM_10006detail10radix_sort29DeviceRadixSortOnesweepKernelINS1_5radix10policy_hubIjjyE10Policy1000ELNS0_9SortOrderE1EjjyiiNS1_21identity_decomposer_tEEEvPT5_SB_PT3_PKSC_PT1_PKSG_PT2_PKSK_T4_iiT6__param_4];
	ld.param.u64 	%rd50, [_ZN3cub18CUB_300001_SM_10006detail10radix_sort29DeviceRadixSortOnesweepKernelINS1_5radix10policy_hubIjjyE10Policy1000ELNS0_9SortOrderE1EjjyiiNS1_21identity_decomposer_tEEEvPT5_SB_PT3_PKSC_PT1_PKSG_PT2_PKSK_T4_iiT6__param_5];
	cvta.to.global.u64 	%rd1, %rd47;
	cvta.to.global.u64 	%rd2, %rd43;
	cvta.to.global.u64 	%rd3, %rd50;
	mov.u32 	%r1, %tid.x;
	// begin inline asm
	mov.u32 %r443, %laneid;
	// end inline asm
	setp.ne.s32 	%p1, %r1, 0;
	@%p1 bra 	$L__BB11_2;
	cvta.to.global.u64 	%rd51, %rd44;
	atom.global.add.u32 	%r444, [%rd51], 1;
	st.shared.u32 	[_ZZN3cub18CUB_300001_SM_10006detail10radix_sort29DeviceRadixSortOnesweepKernelINS1_5radix10policy_hubIjjyE10Policy1000ELNS0_9SortOrderE1EjjyiiNS1_21identity_decomposer_tEEEvPT5_SB_PT3_PKSC_PT1_PKSG_PT2_PKSK_T4_iiT6_E1s+26112], %r444;
$L__BB11_2:
	ld.param.u32 	%r2078, [_ZN3cub18CUB_300001_SM_10006detail10radix_sort29DeviceRadixSortOnesweepKernelINS1_5radix10policy_hubIjjyE10Policy1000ELNS0_9SortOrderE1EjjyiiNS1_21identity_decomposer_tEEEvPT5_SB_PT3_PKSC_PT1_PKSG_PT2_PKSK_T4_iiT6__param_8];
	bar.sync 	0;
	ld.shared.u32 	%r3, [_ZZN3cub18CUB_300001_SM_10006detail10radix_sort29DeviceRadixSortOnesweepKernelINS1_5radix10policy_hubIjjyE10Policy1000ELNS0_9SortOrderE1EjjyiiNS1_21identity_decomposer_tEEEvPT5_SB_PT3_PKSC_PT1_PKSG_PT2_PKSK_T4_iiT6_E1s+26112];
	mul.lo.s32 	%r445, %r3, 6528;
	add.s32 	%r4, %r445, 6528;
	setp.gt.s32 	%p2, %r4, %r2078;
	cvt.s64.s32 	%rd4, %r445;
	@%p2 bra 	$L__BB11_4;
	and.b32  	%r446, %r1, 31;
	and.b32  	%r447, %r1, 992;
	mul.lo.s32 	%r448, %r447, 17;
	or.b32  	%r449, %r448, %r446;
	cvt.u64.u32 	%rd52, %r449;
	add.s64 	%rd53, %rd52, %rd4;
	shl.b64 	%rd54, %rd53, 2;
	add.s64 	%rd55, %rd3, %rd54;
	ld.global.u32 	%r2165, [%rd55];
	ld.global.u32 	%r2164, [%rd55+128];
	ld.global.u32 	%r2163, [%rd55+256];
	ld.global.u32 	%r2162, [%rd55+384];
	ld.global.u32 	%r2161, [%rd55+512];
	ld.global.u32 	%r2160, [%rd55+640];
	ld.global.u32 	%r2159, [%rd55+768];
	ld.global.u32 	%r2158, [%rd55+896];
	ld.global.u32 	%r2157, [%rd55+1024];
	ld.global.u32 	%r2156, [%rd55+1152];
	ld.global.u32 	%r2155, [%rd55+1280];
	ld.global.u32 	%r2154, [%rd55+1408];
	ld.global.u32 	%r2153, [%rd55+1536];
	ld.global.u32 	%r2152, [%rd55+1664];
	ld.global.u32 	%r2151, [%rd55+1792];
	ld.global.u32 	%r2150, [%rd55+1920];
	ld.global.u32 	%r2149, [%rd55+2048];
	bra.uni 	$L__BB11_38;
$L__BB11_4:
	ld.param.u32 	%r2079, [_ZN3cub18CUB_300001_SM_10006detail10radix_sort29DeviceRadixSortOnesweepKernelINS1_5radix10policy_hubIjjyE10Policy1000ELNS0_9SortOrderE1EjjyiiNS1_21identity_decomposer_tEEEvPT5_SB_PT3_PKSC_PT1_PKSG_PT2_PKSK_T4_iiT6__param_8];
	cvt.u32.u64 	%r451, %rd4;
	sub.s32 	%r22, %r2079, %r451;
	and.b32  	%r452, %r1, 31;
	and.b32  	%r453, %r1, 992;
	mul.lo.s32 	%r454, %r453, 17;
	or.b32  	%r23, %r454, %r452;
	setp.ge.s32 	%p3, %r23, %r22;
	cvt.u64.u32 	%rd56, %r23;
	add.s64 	%rd57, %rd56, %rd4;
	shl.b64 	%rd58, %rd57, 2;
	add.s64 	%rd5, %rd3, %rd58;
	mov.b32 	%r2165, 0;
	@%p3 bra 	$L__BB11_6;
	ld.global.u32 	%r2165, [%rd5];
$L__BB11_6:
	add.s32 	%r456, %r23, 32;
	setp.ge.s32 	%p4, %r456, %r22;
	mov.b32 	%r2164, 0;
	@%p4 bra 	$L__BB11_8;
	ld.global.u32 	%r2164, [%rd5+128];
$L__BB11_8:
	add.s32 	%r458, %r23, 64;
	setp.ge.s32 	%p5, %r458, %r22;
	mov.b32 	%r2163, 0;
	@%p5 bra 	$L__BB11_10;
	ld.global.u32 	%r2163, [%rd5+256];
$L__BB11_10:
	add.s32 	%r460, %r23, 96;
	setp.ge.s32 	%p6, %r460, %r22;
	mov.b32 	%r2162, 0;
	@%p6 bra 	$L__BB11_12;
	ld.global.u32 	%r2162, [%rd5+384];
$L__BB11_12:
	add.s32 	%r462, %r23, 128;
	setp.ge.s32 	%p7, %r462, %r22;
	mov.b32 	%r2161, 0;
	@%p7 bra 	$L__BB11_14;
	ld.global.u32 	%r2161, [%rd5+512];
$L__BB11_14:
	add.s32 	%r464, %r23, 160;
	setp.ge.s32 	%p8, %r464, %r22;
	mov.b32 	%r2160, 0;
	@%p8 bra 	$L__BB11_16;
	ld.global.u32 	%r2160, [%rd5+640];
$L__BB11_16:
	add.s32 	%r466, %r23, 192;
	setp.ge.s32 	%p9, %r466, %r22;
	mov.b32 	%r2159, 0;
	@%p9 bra 	$L__BB11_18;
	ld.global.u32 	%r2159, [%rd5+768];
$L__BB11_18:
	add.s32 	%r468, %r23, 224;
	setp.ge.s32 	%p10, %r468, %r22;
	mov.b32 	%r2158, 0;
	@%p10 bra 	$L__BB11_20;
	ld.global.u32 	%r2158, [%rd5+896];
$L__BB11_20:
	add.s32 	%r470, %r23, 256;
	setp.ge.s32 	%p11, %r470, %r22;
	mov.b32 	%r2157, 0;
	@%p11 bra 	$L__BB11_22;
	ld.global.u32 	%r2157, [%rd5+1024];
$L__BB11_22:
	add.s32 	%r472, %r23, 288;
	setp.ge.s32 	%p12, %r472, %r22;
	mov.b32 	%r2156, 0;
	@%p12 bra 	$L__BB11_24;
	ld.global.u32 	%r2156, [%rd5+1152];
$L__BB11_24:
	add.s32 	%r474, %r23, 320;
	setp.ge.s32 	%p13, %r474, %r22;
	mov.b32 	%r2155, 0;
	@%p13 bra 	$L__BB11_26;
	ld.global.u32 	%r2155, [%rd5+1280];
$L__BB11_26:
	add.s32 	%r476, %r23, 352;
	setp.ge.s32 	%p14, %r476, %r22;
	mov.b32 	%r2154, 0;
	@%p14 bra 	$L__BB11_28;
	ld.global.u32 	%r2154, [%rd5+1408];
$L__BB11_28:
	add.s32 	%r478, %r23, 384;
	setp.ge.s32 	%p15, %r478, %r22;
	mov.b32 	%r2153, 0;
	@%p15 bra 	$L__BB11_30;
	ld.global.u32 	%r2153, [%rd5+1536];
$L__BB11_30:
	add.s32 	%r480, %r23, 416;
	setp.ge.s32 	%p16, %r480, %r22;
	mov.b32 	%r2152, 0;
	@%p16 bra 	$L__BB11_32;
	ld.global.u32 	%r2152, [%rd5+1664];
$L__BB11_32:
	add.s32 	%r482, %r23, 448;
	setp.ge.s32 	%p17, %r482, %r22;
	mov.b32 	%r2151, 0;
	@%p17 bra 	$L__BB11_34;
	ld.global.u32 	%r2151, [%rd5+1792];
$L__BB11_34:
	add.s32 	%r484, %r23, 480;
	setp.ge.s32 	%p18, %r484, %r22;
	mov.b32 	%r2150, 0;
	@%p18 bra 	$L__BB11_36;
	ld.global.u32 	%r2150, [%rd5+1920];
$L__BB11_36:
	add.s32 	%r486, %r23, 512;
	setp.ge.s32 	%p19, %r486, %r22;
	mov.b32 	%r2149, 0;
	@%p19 bra 	$L__BB11_38;
	ld.global.u32 	%r2149, [%rd5+2048];
$L__BB11_38:
	ld.param.u32 	%r2131, [_ZN3cub18CUB_300001_SM_10006detail10radix_sort29DeviceRadixSortOnesweepKernelINS1_5radix10policy_hubIjjyE10Policy1000ELNS0_9SortOrderE1EjjyiiNS1_21identity_decomposer_tEEEvPT5_SB_PT3_PKSC_PT1_PKSG_PT2_PKSK_T4_iiT6__param_10];
	mov.b32 	%r487, -1;
	shl.b32 	%r488, %r487, %r2131;
	not.b32 	%r74, %r488;
	shr.u32 	%r75, %r1, 5;
	shl.b32 	%r489, %r75, 10;
	mov.u32 	%r490, _ZZN3cub18CUB_300001_SM_10006detail10radix_sort29DeviceRadixSortOnesweepKernelINS1_5radix10policy_hubIjjyE10Policy1000ELNS0_9SortOrderE1EjjyiiNS1_21identity_decomposer_tEEEvPT5_SB_PT3_PKSC_PT1_PKSG_PT2_PKSK_T4_iiT6_E1s;
	add.s32 	%r76, %r490, %r489;
	setp.gt.s32 	%p20, %r443, 255;
	@%p20 bra 	$L__BB11_51;
	max.s32 	%r491, %r443, 224;
	sub.s32 	%r492, %r491, %r443;
	add.s32 	%r493, %r492, 31;
	shr.u32 	%r494, %r493, 5;
	add.s32 	%r77, %r494, 1;
	and.b32  	%r78, %r77, 15;
	setp.lt.u32 	%p21, %r493, 480;
	mov.u32 	%r2169, %r443;
	@%p21 bra 	$L__BB11_42;
	and.b32  	%r495, %r77, 268435440;
	neg.s32 	%r2167, %r495;
	shl.b32 	%r497, %r443, 2;
	add.s32 	%r498, %r489, %r497;
	add.s32 	%r500, %r498, %r490;
	add.s32 	%r2166, %r500, 1024;
	mov.u32 	%r2169, %r443;
$L__BB11_41:
	.pragma "nounroll";
	mov.b32 	%r501, 0;
	st.shared.u32 	[%r2166+-1024], %r501;
	st.shared.u32 	[%r2166+-896], %r501;
	st.shared.u32 	[%r2166+-768], %r501;
	st.shared.u32 	[%r2166+-640], %r501;
	st.shared.u32 	[%r2166+-512], %r501;
	st.shared.u32 	[%r2166+-384], %r501;
	st.shared.u32 	[%r2166+-256], %r501;
	st.shared.u32 	[%r2166+-128], %r501;
	st.shared.u32 	[%r2166], %r501;
	st.shared.u32 	[%r2166+128], %r501;
	st.shared.u32 	[%r2166+256], %r501;
	st.shared.u32 	[%r2166+384], %r501;
	st.shared.u32 	[%r2166+512], %r501;
	st.shared.u32 	[%r2166+640], %r501;
	st.shared.u32 	[%r2166+768], %r501;
	st.shared.u32 	[%r2166+896], %r501;
	add.s32 	%r2169, %r2169, 512;
	add.s32 	%r2167, %r2167, 16;
	add.s32 	%r2166, %r2166, 2048;
	setp.ne.s32 	%p22, %r2167, 0;
	@%p22 bra 	$L__BB11_41;
$L__BB11_42:
	setp.eq.s32 	%p23, %r78, 0;
	@%p23 bra 	$L__BB11_51;
	and.b32  	%r88, %r77, 7;
	setp.lt.u32 	%p24, %r78, 8;
	@%p24 bra 	$L__BB11_45;
	shl.b32 	%r502, %r2169, 2;
	add.s32 	%r503, %r76, %r502;
	mov.b32 	%r504, 0;
	st.shared.u32 	[%r503], %r504;
	st.shared.u32 	[%r503+128], %r504;
	st.shared.u32 	[%r503+256], %r504;
	st.shared.u32 	[%r503+384], %r504;
	st.shared.u32 	[%r503+512], %r504;
	st.shared.u32 	[%r503+640], %r504;
	st.shared.u32 	[%r503+768], %r504;
	st.shared.u32 	[%r503+896], %r504;
	add.s32 	%r2169, %r2169, 256;
$L__BB11_45:
	setp.eq.s32 	%p25, %r88, 0;
	@%p25 bra 	$L__BB11_51;
	and.b32  	%r91, %r77, 3;
	setp.lt.u32 	%p26, %r88, 4;
	@%p26 bra 	$L__BB11_48;
	shl.b32 	%r505, %r2169, 2;
	add.s32 	%r506, %r76, %r505;
	mov.b32 	%r507, 0;
	st.shared.u32 	[%r506], %r507;
	st.shared.u32 	[%r506+128], %r507;
	st.shared.u32 	[%r506+256], %r507;
	st.shared.u32 	[%r506+384], %r507;
	add.s32 	%r2169, %r2169, 128;
$L__BB11_48:
	setp.eq.s32 	%p27, %r91, 0;
	@%p27 bra 	$L__BB11_51;
	shl.b32 	%r509, %r2169, 2;
	add.s32 	%r510, %r489, %r509;
	add.s32 	%r2173, %r490, %r510;
	neg.s32 	%r2172, %r91;
$L__BB11_50:
	.pragma "nounroll";
	mov.b32 	%r512, 0;
	st.shared.u32 	[%r2173], %r512;
	add.s32 	%r2173, %r2173, 128;
	add.s32 	%r2172, %r2172, 1;
	setp.ne.s32 	%p28, %r2172, 0;
	@%p28 bra 	$L__BB11_50;
$L__BB11_51:
	ld.param.u32 	%r2094, [_ZN3cub18CUB_300001_SM_10006detail10radix_sort29DeviceRadixSortOnesweepKernelINS1_5radix10policy_hubIjjyE10Policy1000ELNS0_9SortOrderE1EjjyiiNS1_21identity_decomposer_tEEEvPT5_SB_PT3_PKSC_PT1_PKSG_PT2_PKSK_T4_iiT6__param_9];
	bar.warp.sync 	-1;
	not.b32 	%r514, %r2165;
	shr.u32 	%r515, %r514, %r2094;
	and.b32  	%r100, %r515, %r74;
	shl.b32 	%r516, %r100, 2;
	add.s32 	%r517, %r76, %r516;
	atom.shared.add.u32 	%r518, [%r517], 1;
	not.b32 	%r2227, %r2164;
	shr.u32 	%r520, %r2227, %r2094;
	and.b32  	%r521, %r520, %r74;
	shl.b32 	%r522, %r521, 2;
	add.s32 	%r523, %r76, %r522;
	atom.shared.add.u32 	%r524, [%r523], 1;
	not.b32 	%r2226, %r2163;
	shr.u32 	%r526, %r2226, %r2094;
	and.b32  	%r527, %r526, %r74;
	shl.b32 	%r528, %r527, 2;
	add.s32 	%r529, %r76, %r528;
	atom.shared.add.u32 	%r530, [%r529], 1;
	not.b32 	%r2225, %r2162;
	shr.u32 	%r532, %r2225, %r2094;
	and.b32  	%r533, %r532, %r74;
	shl.b32 	%r534, %r533, 2;
	add.s32 	%r535, %r76, %r534;
	atom.shared.add.u32 	%r536, [%r535], 1;
	not.b32 	%r537, %r2161;
	shr.u32 	%r538, %r537, %r2094;
	and.b32  	%r539, %r538, %r74;
	shl.b32 	%r540, %r539, 2;
	add.s32 	%r541, %r76, %r540;
	atom.shared.add.u32 	%r542, [%r541], 1;
	not.b32 	%r543, %r2160;
	shr.u32 	%r544, %r543, %r2094;
	and.b32  	%r545, %r544, %r74;
	shl.b32 	%r546, %r545, 2;
	add.s32 	%r547, %r76, %r546;
	atom.shared.add.u32 	%r548, [%r547], 1;
	not.b32 	%r549, %r2159;
	shr.u32 	%r550, %r549, %r2094;
	and.b32  	%r551, %r550, %r74;
	shl.b32 	%r552, %r551, 2;
	add.s32 	%r553, %r76, %r552;
	atom.shared.add.u32 	%r554, [%r553], 1;
	not.b32 	%r555, %r2158;
	shr.u32 	%r556, %r555, %r2094;
	and.b32  	%r557, %r556, %r74;
	shl.b32 	%r558, %r557, 2;
	add.s32 	%r559, %r76, %r558;
	atom.shared.add.u32 	%r560, [%r559], 1;
	not.b32 	%r561, %r2157;
	shr.u32 	%r562, %r561, %r2094;
	and.b32  	%r563, %r562, %r74;
	shl.b32 	%r564, %r563, 2;
	add.s32 	%r565, %r76, %r564;
	atom.shared.add.u32 	%r566, [%r565], 1;
	not.b32 	%r567, %r2156;
	shr.u32 	%r568, %r567, %r2094;
	and.b32  	%r569, %r568, %r74;
	shl.b32 	%r570, %r569, 2;
	add.s32 	%r571, %r76, %r570;
	atom.shared.add.u32 	%r572, [%r571], 1;
	not.b32 	%r573, %r2155;
	shr.u32 	%r574, %r573, %r2094;
	and.b32  	%r575, %r574, %r74;
	shl.b32 	%r576, %r575, 2;
	add.s32 	%r577, %r76, %r576;
	atom.shared.add.u32 	%r578, [%r577], 1;
	not.b32 	%r579, %r2154;
	shr.u32 	%r580, %r579, %r2094;
	and.b32  	%r581, %r580, %r74;
	shl.b32 	%r582, %r581, 2;
	add.s32 	%r583, %r76, %r582;
	atom.shared.add.u32 	%r584, [%r583], 1;
	not.b32 	%r585, %r2153;
	shr.u32 	%r586, %r585, %r2094;
	and.b32  	%r587, %r586, %r74;
	shl.b32 	%r588, %r587, 2;
	add.s32 	%r589, %r76, %r588;
	atom.shared.add.u32 	%r590, [%r589], 1;
	not.b32 	%r591, %r2152;
	shr.u32 	%r592, %r591, %r2094;
	and.b32  	%r593, %r592, %r74;
	shl.b32 	%r594, %r593, 2;
	add.s32 	%r595, %r76, %r594;
	atom.shared.add.u32 	%r596, [%r595], 1;
	not.b32 	%r597, %r2151;
	shr.u32 	%r598, %r597, %r2094;
	and.b32  	%r599, %r598, %r74;
	shl.b32 	%r600, %r599, 2;
	add.s32 	%r601, %r76, %r600;
	atom.shared.add.u32 	%r602, [%r601], 1;
	not.b32 	%r603, %r2150;
	shr.u32 	%r604, %r603, %r2094;
	and.b32  	%r605, %r604, %r74;
	shl.b32 	%r606, %r605, 2;
	add.s32 	%r607, %r76, %r606;
	atom.shared.add.u32 	%r608, [%r607], 1;
	not.b32 	%r2212, %r2149;
	shr.u32 	%r610, %r2212, %r2094;
	and.b32  	%r611, %r610, %r74;
	shl.b32 	%r612, %r611, 2;
	add.s32 	%r613, %r76, %r612;
	atom.shared.add.u32 	%r614, [%r613], 1;
	bar.sync 	0;
	setp.gt.u32 	%p29, %r1, 255;
	shl.b32 	%r615, %r1, 2;
	add.s32 	%r101, %r490, %r615;
	mov.b32 	%r2174, 0;
	@%p29 bra 	$L__BB11_53;
	ld.shared.u32 	%r617, [%r101];
	mov.b32 	%r618, 0;
	st.shared.u32 	[%r101], %r618;
	ld.shared.u32 	%r619, [%r101+1024];
	st.shared.u32 	[%r101+1024], %r617;
	add.s32 	%r620, %r619, %r617;
	ld.shared.u32 	%r621, [%r101+2048];
	st.shared.u32 	[%r101+2048], %r620;
	add.s32 	%r622, %r621, %r620;
	ld.shared.u32 	%r623, [%r101+3072];
	st.shared.u32 	[%r101+3072], %r622;
	add.s32 	%r624, %r623, %r622;
	ld.shared.u32 	%r625, [%r101+4096];
	st.shared.u32 	[%r101+4096], %r624;
	add.s32 	%r626, %r625, %r624;
	ld.shared.u32 	%r627, [%r101+5120];
	st.shared.u32 	[%r101+5120], %r626;
	add.s32 	%r628, %r627, %r626;
	ld.shared.u32 	%r629, [%r101+6144];
	st.shared.u32 	[%r101+6144], %r628;
	add.s32 	%r630, %r629, %r628;
	ld.shared.u32 	%r631, [%r101+7168];
	st.shared.u32 	[%r101+7168], %r630;
	add.s32 	%r632, %r631, %r630;
	ld.shared.u32 	%r633, [%r101+8192];
	st.shared.u32 	[%r101+8192], %r632;
	add.s32 	%r634, %r633, %r632;
	ld.shared.u32 	%r635, [%r101+9216];
	st.shared.u32 	[%r101+9216], %r634;
	add.s32 	%r636, %r635, %r634;
	ld.shared.u32 	%r637, [%r101+10240];
	st.shared.u32 	[%r101+10240], %r636;
	add.s32 	%r638, %r637, %r636;
	ld.shared.u32 	%r639, [%r101+11264];
	st.shared.u32 	[%r101+11264], %r638;
	add.s32 	%r2174, %r639, %r638;
$L__BB11_53:
	setp.gt.u32 	%p30, %r1, 255;
	shl.b32 	%r640, %r3, 8;
	add.s32 	%r641, %r640, %r1;
	mul.wide.s32 	%rd59, %r641, 4;
	add.s64 	%rd6, %rd2, %rd59;
	@%p30 bra 	$L__BB11_55;
	or.b32  	%r642, %r2174, 1073741824;
	st.volatile.global.u32 	[%rd6], %r642;
$L__BB11_55:
	ld.param.u64 	%rd442, [_ZN3cub18CUB_300001_SM_10006detail10radix_sort29DeviceRadixSortOnesweepKernelINS1_5radix10policy_hubIjjyE10Policy1000ELNS0_9SortOrderE1EjjyiiNS1_21identity_decomposer_tEEEvPT5_SB_PT3_PKSC_PT1_PKSG_PT2_PKSK_T4_iiT6__param_7];
	not.b32 	%r2223, %r2160;
	not.b32 	%r2224, %r2161;
	not.b32 	%r2222, %r2159;
	not.b32 	%r2221, %r2158;
	not.b32 	%r2228, %r2165;
	not.b32 	%r2218, %r2155;
	not.b32 	%r2220, %r2157;
	not.b32 	%r2217, %r2154;
	not.b32 	%r2219, %r2156;
	not.b32 	%r2215, %r2152;
	not.b32 	%r2216, %r2153;
	not.b32 	%r2213, %r2150;
	not.b32 	%r2214, %r2151;
	setp.lt.u32 	%p31, %r1, 256;
	setp.eq.s32 	%p32, %r2174, 6528;
	and.pred  	%p33, %p31, %p32;
	selp.u32 	%r643, 1, 0, %p33;
	{ 
	.reg .pred 	%p1; 
	.reg .pred 	%p2; 
	setp.ne.u32 	%p1, %r643, 0; 
	bar.red.or.pred 	%p2, 0, %p1; 
	selp.u32 	%r644, 1, 0, %p2; 
	}
	setp.eq.s32 	%p34, %r644, 0;
	and.b32  	%r645, %r1, 992;
	and.b32  	%r646, %r1, 31;
	mul.lo.s32 	%r647, %r645, 17;
	or.b32  	%r648, %r647, %r646;
	cvt.u64.u32 	%rd7, %r648;
	mul.lo.s32 	%r649, %r3, 6528;
	cvt.s64.s32 	%rd60, %r649;
	add.s64 	%rd61, %rd7, %rd60;
	cvta.to.global.u64 	%rd62, %rd442;
	shl.b64 	%rd63, %rd61, 2;
	add.s64 	%rd8, %rd62, %rd63;
	cvt.u64.u32 	%rd9, %r1;
	@%p34 bra 	$L__BB11_175;
	setp.gt.u32 	%p35, %r1, 255;
	shl.b32 	%r650, %r1, 3;
	mov.u32 	%r651, _ZZN3cub18CUB_300001_SM_10006detail10radix_sort29DeviceRadixSortOnesweepKernelINS1_5radix10policy_hubIjjyE10Policy1000ELNS0_9SortOrderE1EjjyiiNS1_21identity_decomposer_tEEEvPT5_SB_PT3_PKSC_PT1_PKSG_PT2_PKSK_T4_iiT6_E1s;
	add.s32 	%r652, %r651, %r650;
	add.s32 	%r121, %r652, 26112;
	@%p35 bra 	$L__BB11_64;
	ld.param.u64 	%rd436, [_ZN3cub18CUB_300001_SM_10006detail10radix_sort29DeviceRadixSortOnesweepKernelINS1_5radix10policy_hubIjjyE10Policy1000ELNS0_9SortOrderE1EjjyiiNS1_21identity_decomposer_tEEEvPT5_SB_PT3_PKSC_PT1_PKSG_PT2_PKSK_T4_iiT6__param_3];
	cvta.to.global.u64 	%rd64, %rd436;
	shl.b64 	%rd65, %rd9, 3;
	add.s64 	%rd66, %rd64, %rd65;
	ld.global.u64 	%rd67, [%rd66];
	setp.gt.u32 	%p36, %r1, %r100;
	selp.b64 	%rd68, 6528, 0, %p36;
	sub.s64 	%rd455, %rd67, %rd68;
	st.shared.u64 	[%r121], %rd455;
	setp.lt.s32 	%p37, %r3, 1;
	mov.u32 	%r2178, %r2174;
	@%p37 bra 	$L__BB11_63;
	mov.b32 	%r2176, -1;
	mov.u32 	%r2175, %r3;
	mov.u32 	%r2178, %r2174;
$L__BB11_59:
	ld.param.u64 	%rd429, [_ZN3cub18CUB_300001_SM_10006detail10radix_sort29DeviceRadixSortOnesweepKernelINS1_5radix10policy_hubIjjyE10Policy1000ELNS0_9SortOrderE1EjjyiiNS1_21identity_decomposer_tEEEvPT5_SB_PT3_PKSC_PT1_PKSG_PT2_PKSK_T4_iiT6__param_0];
	add.s32 	%r125, %r2175, -1;
	shl.b32 	%r654, %r125, 8;
	add.s32 	%r655, %r654, %r1;
	cvta.to.global.u64 	%rd69, %rd429;
	mul.wide.s32 	%rd70, %r655, 4;
	add.s64 	%rd11, %rd69, %rd70;
$L__BB11_60:
	membar.cta;
	ld.volatile.global.u32 	%r126, [%rd11];
	setp.eq.s32 	%p38, %r126, 0;
	@%p38 bra 	$L__BB11_60;
	and.b32  	%r656, %r126, 1073741823;
	add.s32 	%r2178, %r656, %r2178;
	setp.gt.s32 	%p39, %r126, -1;
	vote.sync.ballot.b32 	%r2176, %p39, %r2176;
	setp.gt.u32 	%p41, %r2175, 1;
	and.pred  	%p42, %p39, %p41;
	mov.u32 	%r2175, %r125;
	@%p42 bra 	$L__BB11_59;
	ld.shared.u64 	%rd455, [%r121];
$L__BB11_63:
	or.b32  	%r657, %r2178, -2147483648;
	st.volatile.global.u32 	[%rd6], %r657;
	sub.s32 	%r658, %r2178, %r2174;
	cvt.s64.s32 	%rd71, %r658;
	add.s64 	%rd72, %rd455, %rd71;
	st.shared.u64 	[%r121], %rd72;
$L__BB11_64:
	ld.param.u32 	%r2080, [_ZN3cub18CUB_300001_SM_10006detail10radix_sort29DeviceRadixSortOnesweepKernelINS1_5radix10policy_hubIjjyE10Policy1000ELNS0_9SortOrderE1EjjyiiNS1_21identity_decomposer_tEEEvPT5_SB_PT3_PKSC_PT1_PKSG_PT2_PKSK_T4_iiT6__param_8];
	ld.param.u64 	%rd432, [_ZN3cub18CUB_300001_SM_10006detail10radix_sort29DeviceRadixSortOnesweepKernelINS1_5radix10policy_hubIjjyE10Policy1000ELNS0_9SortOrderE1EjjyiiNS1_21identity_decomposer_tEEEvPT5_SB_PT3_PKSC_PT1_PKSG_PT2_PKSK_T4_iiT6__param_2];
	setp.gt.u32 	%p43, %r1, 255;
	setp.lt.s32 	%p44, %r4, %r2080;
	setp.eq.s64 	%p45, %rd432, 0;
	or.pred  	%p46, %p45, %p44;
	or.pred  	%p47, %p43, %p46;
	@%p47 bra 	$L__BB11_66;
	ld.param.u64 	%rd433, [_ZN3cub18CUB_300001_SM_10006detail10radix_sort29DeviceRadixSortOnesweepKernelINS1_5radix10policy_hubIjjyE10Policy1000ELNS0_9SortOrderE1EjjyiiNS1_21identity_decomposer_tEEEvPT5_SB_PT3_PKSC_PT1_PKSG_PT2_PKSK_T4_iiT6__param_2];
	ld.shared.u64 	%rd73, [%r121];
	setp.gt.u32 	%p48, %r1, %r100;
	selp.b64 	%rd74, 6528, 0, %p48;
	cvt.s64.s32 	%rd75, %r2174;
	add.s64 	%rd76, %rd74, %rd75;
	add.s64 	%rd77, %rd76, %rd73;
	cvta.to.global.u64 	%rd78, %rd433;
	shl.b64 	%rd79, %rd9, 3;
	add.s64 	%rd80, %rd78, %rd79;
	st.global.u64 	[%rd80], %rd77;
$L__BB11_66:
	ld.param.u32 	%r2081, [_ZN3cub18CUB_300001_SM_10006detail10radix_sort29DeviceRadixSortOnesweepKernelINS1_5radix10policy_hubIjjyE10Policy1000ELNS0_9SortOrderE1EjjyiiNS1_21identity_decomposer_tEEEvPT5_SB_PT3_PKSC_PT1_PKSG_PT2_PKSK_T4_iiT6__param_8];
	setp.gt.s32 	%p49, %r4, %r2081;
	bar.sync 	0;
	shl.b32 	%r659, %r100, 3;
	add.s32 	%r661, %r651, %r659;
	ld.shared.u64 	%rd14, [%r661+26112];
	@%p49 bra 	$L__BB11_68;
	add.s64 	%rd81, %rd14, %rd7;
	shl.b64 	%rd82, %rd81, 2;
	add.s64 	%rd83, %rd1, %rd82;
	st.global.u32 	[%rd83], %r2165;
	st.global.u32 	[%rd83+128], %r2164;
	st.global.u32 	[%rd83+256], %r2163;
	st.global.u32 	[%rd83+384], %r2162;
	st.global.u32 	[%rd83+512], %r2161;
	st.global.u32 	[%rd83+640], %r2160;
	st.global.u32 	[%rd83+768], %r2159;
	st.global.u32 	[%rd83+896], %r2158;
	st.global.u32 	[%rd83+1024], %r2157;
	st.global.u32 	[%rd83+1152], %r2156;
	st.global.u32 	[%rd83+1280], %r2155;
	st.global.u32 	[%rd83+1408], %r2154;
	st.global.u32 	[%rd83+1536], %r2153;
	st.global.u32 	[%rd83+1664], %r2152;
	st.global.u32 	[%rd83+1792], %r2151;
	st.global.u32 	[%rd83+1920], %r2150;
	st.global.u32 	[%rd83+2048], %r2149;
	bra.uni 	$L__BB11_102;
$L__BB11_68:
	ld.param.u32 	%r2082, [_ZN3cub18CUB_300001_SM_10006detail10radix_sort29DeviceRadixSortOnesweepKernelINS1_5radix10policy_hubIjjyE10Policy1000ELNS0_9SortOrderE1EjjyiiNS1_21identity_decomposer_tEEEvPT5_SB_PT3_PKSC_PT1_PKSG_PT2_PKSK_T4_iiT6__param_8];
	cvt.u32.u64 	%r662, %rd7;
	mad.lo.s32 	%r130, %r3, -6528, %r2082;
	setp.ge.s32 	%p50, %r662, %r130;
	add.s64 	%rd84, %rd14, %rd7;
	shl.b64 	%rd85, %rd84, 2;
	add.s64 	%rd15, %rd1, %rd85;
	@%p50 bra 	$L__BB11_70;
	st.global.u32 	[%rd15], %r2165;
$L__BB11_70:
	add.s32 	%r664, %r662, 32;
	setp.ge.s32 	%p51, %r664, %r130;
	@%p51 bra 	$L__BB11_72;
	st.global.u32 	[%rd15+128], %r2164;
$L__BB11_72:
	add.s32 	%r666, %r662, 64;
	setp.ge.s32 	%p52, %r666, %r130;
	@%p52 bra 	$L__BB11_74;
	st.global.u32 	[%rd15+256], %r2163;
$L__BB11_74:
	add.s32 	%r668, %r662, 96;
	setp.ge.s32 	%p53, %r668, %r130;
	@%p53 bra 	$L__BB11_76;
	st.global.u32 	[%rd15+384], %r2162;
$L__BB11_76:
	add.s32 	%r670, %r662, 128;
	setp.ge.s32 	%p54, %r670, %r130;
	@%p54 bra 	$L__BB11_78;
	st.global.u32 	[%rd15+512], %r2161;
$L__BB11_78:
	add.s32 	%r672, %r662, 160;
	setp.ge.s32 	%p55, %r672, %r130;
	@%p55 bra 	$L__BB11_80;
	st.global.u32 	[%rd15+640], %r2160;
$L__BB11_80:
	add.s32 	%r674, %r662, 192;
	setp.ge.s32 	%p56, %r674, %r130;
	@%p56 bra 	$L__BB11_82;
	st.global.u32 	[%rd15+768], %r2159;
$L__BB11_82:
	add.s32 	%r676, %r662, 224;
	setp.ge.s32 	%p57, %r676, %r130;
	@%p57 bra 	$L__BB11_84;
	st.global.u32 	[%rd15+896], %r2158;
$L__BB11_84:
	add.s32 	%r678, %r662, 256;
	setp.ge.s32 	%p58, %r678, %r130;
	@%p58 bra 	$L__BB11_86;
	st.global.u32 	[%rd15+1024], %r2157;
$L__BB11_86:
	add.s32 	%r680, %r662, 288;
	setp.ge.s32 	%p59, %r680, %r130;
	@%p59 bra 	$L__BB11_88;
	st.global.u32 	[%rd15+1152], %r2156;
$L__BB11_88:
	add.s32 	%r682, %r662, 320;
	setp.ge.s32 	%p60, %r682, %r130;
	@%p60 bra 	$L__BB11_90;
	st.global.u32 	[%rd15+1280], %r2155;
$L__BB11_90:
	add.s32 	%r684, %r662, 352;
	setp.ge.s32 	%p61, %r684, %r130;
	@%p61 bra 	$L__BB11_92;
	st.global.u32 	[%rd15+1408], %r2154;
$L__BB11_92:
	add.s32 	%r686, %r662, 384;
	setp.ge.s32 	%p62, %r686, %r130;
	@%p62 bra 	$L__BB11_94;
	st.global.u32 	[%rd15+1536], %r2153;
$L__BB11_94:
	add.s32 	%r688, %r662, 416;
	setp.ge.s32 	%p63, %r688, %r130;
	@%p63 bra 	$L__BB11_96;
	st.global.u32 	[%rd15+1664], %r2152;
$L__BB11_96:
	add.s32 	%r690, %r662, 448;
	setp.ge.s32 	%p64, %r690, %r130;
	@%p64 bra 	$L__BB11_98;
	st.global.u32 	[%rd15+1792], %r2151;
$L__BB11_98:
	add.s32 	%r692, %r662, 480;
	setp.ge.s32 	%p65, %r692, %r130;
	@%p65 bra 	$L__BB11_100;
	st.global.u32 	[%rd15+1920], %r2150;
$L__BB11_100:
	add.s32 	%r694, %r662, 512;
	setp.ge.s32 	%p66, %r694, %r130;
	@%p66 bra 	$L__BB11_102;
	st.global.u32 	[%rd15+2048], %r2149;
$L__BB11_102:
	ld.param.u32 	%r2083, [_ZN3cub18CUB_300001_SM_10006detail10radix_sort29DeviceRadixSortOnesweepKernelINS1_5radix10policy_hubIjjyE10Policy1000ELNS0_9SortOrderE1EjjyiiNS1_21identity_decomposer_tEEEvPT5_SB_PT3_PKSC_PT1_PKSG_PT2_PKSK_T4_iiT6__param_8];
	setp.gt.s32 	%p67, %r4, %r2083;
	@%p67 bra 	$L__BB11_104;
	ld.global.u32 	%r2211, [%rd8];
	ld.global.u32 	%r2210, [%rd8+128];
	ld.global.u32 	%r2209, [%rd8+256];
	ld.global.u32 	%r2208, [%rd8+384];
	ld.global.u32 	%r2207, [%rd8+512];
	ld.global.u32 	%r2206, [%rd8+640];
	ld.global.u32 	%r2205, [%rd8+768];
	ld.global.u32 	%r2204, [%rd8+896];
	ld.global.u32 	%r2203, [%rd8+1024];
	ld.global.u32 	%r2202, [%rd8+1152];
	ld.global.u32 	%r2201, [%rd8+1280];
	ld.global.u32 	%r2200, [%rd8+1408];
	ld.global.u32 	%r2199, [%rd8+1536];
	ld.global.u32 	%r2198, [%rd8+1664];
	ld.global.u32 	%r2197, [%rd8+1792];
	ld.global.u32 	%r2196, [%rd8+1920];
	ld.global.u32 	%r2195, [%rd8+2048];
	bra.uni 	$L__BB11_138;
$L__BB11_104:
	ld.param.u32 	%r2084, [_ZN3cub18CUB_300001_SM_10006detail10radix_sort29DeviceRadixSortOnesweepKernelINS1_5radix10policy_hubIjjyE10Policy1000ELNS0_9SortOrderE1EjjyiiNS1_21identity_decomposer_tEEEvPT5_SB_PT3_PKSC_PT1_PKSG_PT2_PKSK_T4_iiT6__param_8];
	cvt.u32.u64 	%r696, %rd7;
	sub.s32 	%r148, %r2084, %r649;
	setp.ge.s32 	%p68, %r696, %r148;
	@%p68 bra 	$L__BB11_106;
	ld.global.u32 	%r2211, [%rd8];
$L__BB11_106:
	add.s32 	%r700, %r696, 32;
	setp.ge.s32 	%p69, %r700, %r148;
	@%p69 bra 	$L__BB11_108;
	ld.global.u32 	%r2210, [%rd8+128];
$L__BB11_108:
	add.s32 	%r703, %r696, 64;
	setp.ge.s32 	%p70, %r703, %r148;
	@%p70 bra 	$L__BB11_110;
	ld.global.u32 	%r2209, [%rd8+256];
$L__BB11_110:
	add.s32 	%r706, %r696, 96;
	setp.ge.s32 	%p71, %r706, %r148;
	@%p71 bra 	$L__BB11_112;
	ld.global.u32 	%r2208, [%rd8+384];
$L__BB11_112:
	add.s32 	%r709, %r696, 128;
	setp.ge.s32 	%p72, %r709, %r148;
	@%p72 bra 	$L__BB11_114;
	ld.global.u32 	%r2207, [%rd8+512];
$L__BB11_114:
	add.s32 	%r712, %r696, 160;
	setp.ge.s32 	%p73, %r712, %r148;
	@%p73 bra 	$L__BB11_116;
	ld.global.u32 	%r2206, [%rd8+640];
$L__BB11_116:
	add.s32 	%r715, %r696, 192;
	setp.ge.s32 	%p74, %r715, %r148;
	@%p74 bra 	$L__BB11_118;
	ld.global.u32 	%r2205, [%rd8+768];
$L__BB11_118:
	add.s32 	%r718, %r696, 224;
	setp.ge.s32 	%p75, %r718, %r148;
	@%p75 bra 	$L__BB11_120;
	ld.global.u32 	%r2204, [%rd8+896];
$L__BB11_120:
	add.s32 	%r721, %r696, 256;
	setp.ge.s32 	%p76, %r721, %r148;
	@%p76 bra 	$L__BB11_122;
	ld.global.u32 	%r2203, [%rd8+1024];
$L__BB11_122:
	add.s32 	%r724, %r696, 288;
	setp.ge.s32 	%p77, %r724, %r148;
	@%p77 bra 	$L__BB11_124;
	ld.global.u32 	%r2202, [%rd8+1152];
$L__BB11_124:
	add.s32 	%r727, %r696, 320;
	setp.ge.s32 	%p78, %r727, %r148;
	@%p78 bra 	$L__BB11_126;
	ld.global.u32 	%r2201, [%rd8+1280];
$L__BB11_126:
	add.s32 	%r730, %r696, 352;
	setp.ge.s32 	%p79, %r730, %r148;
	@%p79 bra 	$L__BB11_128;
	ld.global.u32 	%r2200, [%rd8+1408];
$L__BB11_128:
	add.s32 	%r733, %r696, 384;
	setp.ge.s32 	%p80, %r733, %r148;
	@%p80 bra 	$L__BB11_130;
	ld.global.u32 	%r2199, [%rd8+1536];
$L__BB11_130:
	add.s32 	%r736, %r696, 416;
	setp.ge.s32 	%p81, %r736, %r148;
	@%p81 bra 	$L__BB11_132;
	ld.global.u32 	%r2198, [%rd8+1664];
$L__BB11_132:
	add.s32 	%r739, %r696, 448;
	setp.ge.s32 	%p82, %r739, %r148;
	@%p82 bra 	$L__BB11_134;
	ld.global.u32 	%r2197, [%rd8+1792];
$L__BB11_134:
	add.s32 	%r742, %r696, 480;
	setp.ge.s32 	%p83, %r742, %r148;
	@%p83 bra 	$L__BB11_136;
	ld.global.u32 	%r2196, [%rd8+1920];
$L__BB11_136:
	add.s32 	%r745, %r696, 512;
	setp.ge.s32 	%p84, %r745, %r148;
	@%p84 bra 	$L__BB11_138;
	ld.global.u32 	%r2195, [%rd8+2048];
$L__BB11_138:
	ld.param.u32 	%r2085, [_ZN3cub18CUB_300001_SM_10006detail10radix_sort29DeviceRadixSortOnesweepKernelINS1_5radix10policy_hubIjjyE10Policy1000ELNS0_9SortOrderE1EjjyiiNS1_21identity_decomposer_tEEEvPT5_SB_PT3_PKSC_PT1_PKSG_PT2_PKSK_T4_iiT6__param_8];
	mad.lo.s32 	%r746, %r3, 6528, 6528;
	setp.gt.s32 	%p85, %r746, %r2085;
	@%p85 bra 	$L__BB11_140;
	ld.param.u64 	%rd439, [_ZN3cub18CUB_300001_SM_10006detail10radix_sort29DeviceRadixSortOnesweepKernelINS1_5radix10policy_hubIjjyE10Policy1000ELNS0_9SortOrderE1EjjyiiNS1_21identity_decomposer_tEEEvPT5_SB_PT3_PKSC_PT1_PKSG_PT2_PKSK_T4_iiT6__param_6];
	add.s64 	%rd86, %rd14, %rd7;
	cvta.to.global.u64 	%rd87, %rd439;
	shl.b64 	%rd88, %rd86, 2;
	add.s64 	%rd89, %rd87, %rd88;
	st.global.u32 	[%rd89], %r2211;
	st.global.u32 	[%rd89+128], %r2210;
	st.global.u32 	[%rd89+256], %r2209;
	st.global.u32 	[%rd89+384], %r2208;
	st.global.u32 	[%rd89+512], %r2207;
	st.global.u32 	[%rd89+640], %r2206;
	st.global.u32 	[%rd89+768], %r2205;
	st.global.u32 	[%rd89+896], %r2204;
	st.global.u32 	[%rd89+1024], %r2203;
	st.global.u32 	[%rd89+1152], %r2202;
	st.global.u32 	[%rd89+1280], %r2201;
	st.global.u32 	[%rd89+1408], %r2200;
	st.global.u32 	[%rd89+1536], %r2199;
	st.global.u32 	[%rd89+1664], %r2198;
	st.global.u32 	[%rd89+1792], %r2197;
	st.global.u32 	[%rd89+1920], %r2196;
	st.global.u32 	[%rd89+2048], %r2195;
	bra.uni 	$L__BB11_174;
$L__BB11_140:
	ld.param.u32 	%r2086, [_ZN3cub18CUB_300001_SM_10006detail10radix_sort29DeviceRadixSortOnesweepKernelINS1_5radix10policy_hubIjjyE10Policy1000ELNS0_9SortOrderE1EjjyiiNS1_21identity_decomposer_tEEEvPT5_SB_PT3_PKSC_PT1_PKSG_PT2_PKSK_T4_iiT6__param_8];
	ld.param.u64 	%rd440, [_ZN3cub18CUB_300001_SM_10006detail10radix_sort29DeviceRadixSortOnesweepKernelINS1_5radix10policy_hubIjjyE10Policy1000ELNS0_9SortOrderE1EjjyiiNS1_21identity_decomposer_tEEEvPT5_SB_PT3_PKSC_PT1_PKSG_PT2_PKSK_T4_iiT6__param_6];
	cvt.u32.u64 	%r747, %rd7;
	mad.lo.s32 	%r199, %r3, -6528, %r2086;
	setp.ge.s32 	%p86, %r747, %r199;
	add.s64 	%rd90, %rd14, %rd7;
	cvta.to.global.u64 	%rd91, %rd440;
	shl.b64 	%rd92, %rd90, 2;
	add.s64 	%rd16, %rd91, %rd92;
	@%p86 bra 	$L__BB11_142;
	st.global.u32 	[%rd16], %r2211;
$L__BB11_142:
	add.s32 	%r749, %r747, 32;
	setp.ge.s32 	%p87, %r749, %r199;
	@%p87 bra 	$L__BB11_144;
	st.global.u32 	[%rd16+128], %r2210;
$L__BB11_144:
	add.s32 	%r751, %r747, 64;
	setp.ge.s32 	%p88, %r751, %r199;
	@%p88 bra 	$L__BB11_146;
	st.global.u32 	[%rd16+256], %r2209;
$L__BB11_146:
	add.s32 	%r753, %r747, 96;
	setp.ge.s32 	%p89, %r753, %r199;
	@%p89 bra 	$L__BB11_148;
	st.global.u32 	[%rd16+384], %r2208;
$L__BB11_148:
	add.s32 	%r755, %r747, 128;
	setp.ge.s32 	%p90, %r755, %r199;
	@%p90 bra 	$L__BB11_150;
	st.global.u32 	[%rd16+512], %r2207;
$L__BB11_150:
	add.s32 	%r757, %r747, 160;
	setp.ge.s32 	%p91, %r757, %r199;
	@%p91 bra 	$L__BB11_152;
	st.global.u32 	[%rd16+640], %r2206;
$L__BB11_152:
	add.s32 	%r759, %r747, 192;
	setp.ge.s32 	%p92, %r759, %r199;
	@%p92 bra 	$L__BB11_154;
	st.global.u32 	[%rd16+768], %r2205;
$L__BB11_154:
	add.s32 	%r761, %r747, 224;
	setp.ge.s32 	%p93, %r761, %r199;
	@%p93 bra 	$L__BB11_156;
	st.global.u32 	[%rd16+896], %r2204;
$L__BB11_156:
	add.s32 	%r763, %r747, 256;
	setp.ge.s32 	%p94, %r763, %r199;
	@%p94 bra 	$L__BB11_158;
	st.global.u32 	[%rd16+1024], %r2203;
$L__BB11_158:
	add.s32 	%r765, %r747, 288;
	setp.ge.s32 	%p95, %r765, %r199;
	@%p95 bra 	$L__BB11_160;
	st.global.u32 	[%rd16+1152], %r2202;
$L__BB11_160:
	add.s32 	%r767, %r747, 320;
	setp.ge.s32 	%p96, %r767, %r199;
	@%p96 bra 	$L__BB11_162;
	st.global.u32 	[%rd16+1280], %r2201;
$L__BB11_162:
	add.s32 	%r769, %r747, 352;
	setp.ge.s32 	%p97, %r769, %r199;
	@%p97 bra 	$L__BB11_164;
	st.global.u32 	[%rd16+1408], %r2200;
$L__BB11_164:
	add.s32 	%r771, %r747, 384;
	setp.ge.s32 	%p98, %r771, %r199;
	@%p98 bra 	$L__BB11_166;
	st.global.u32 	[%rd16+1536], %r2199;
$L__BB11_166:
	add.s32 	%r773, %r747, 416;
	setp.ge.s32 	%p99, %r773, %r199;
	@%p99 bra 	$L__BB11_168;
	st.global.u32 	[%rd16+1664], %r2198;
$L__BB11_168:
	add.s32 	%r775, %r747, 448;
	setp.ge.s32 	%p100, %r775, %r199;
	@%p100 bra 	$L__BB11_170;
	st.global.u32 	[%rd16+1792], %r2197;
$L__BB11_170:
	add.s32 	%r777, %r747, 480;
	setp.ge.s32 	%p101, %r777, %r199;
	@%p101 bra 	$L__BB11_172;
	st.global.u32 	[%rd16+1920], %r2196;
$L__BB11_172:
	add.s32 	%r779, %r747, 512;
	setp.ge.s32 	%p102, %r779, %r199;
	@%p102 bra 	$L__BB11_174;
	st.global.u32 	[%rd16+2048], %r2195;
$L__BB11_174:
	// begin inline asm
	exit;
	// end inline asm
	mov.u32 	%r2212, %r2149;
	mov.u32 	%r2213, %r2150;
	mov.u32 	%r2214, %r2151;
	mov.u32 	%r2215, %r2152;
	mov.u32 	%r2216, %r2153;
	mov.u32 	%r2217, %r2154;
	mov.u32 	%r2218, %r2155;
	mov.u32 	%r2219, %r2156;
	mov.u32 	%r2220, %r2157;
	mov.u32 	%r2221, %r2158;
	mov.u32 	%r2222, %r2159;
	mov.u32 	%r2223, %r2160;
	mov.u32 	%r2224, %r2161;
	mov.u32 	%r2225, %r2162;
	mov.u32 	%r2226, %r2163;
	mov.u32 	%r2227, %r2164;
	mov.u32 	%r2228, %r2165;
$L__BB11_175:
	mul.hi.u32 	%r780, %r1, 357913942;
	add.s32 	%r781, %r780, %r1;
	shl.b32 	%r782, %r781, 2;
	mov.u32 	%r783, _ZZN3cub18CUB_300001_SM_10006detail10radix_sort29DeviceRadixSortOnesweepKernelINS1_5radix10policy_hubIjjyE10Policy1000ELNS0_9SortOrderE1EjjyiiNS1_21identity_decomposer_tEEEvPT5_SB_PT3_PKSC_PT1_PKSG_PT2_PKSK_T4_iiT6_E1s;
	add.s32 	%r784, %r783, %r782;
	add.s32 	%r217, %r784, 13328;
	st.shared.u32 	[%r784+13328], %r2174;
	bar.sync 	0;
	setp.gt.u32 	%p103, %r1, 31;
	@%p103 bra 	$L__BB11_177;
	mad.lo.s32 	%r816, %r1, 52, %r783;
	ld.shared.u32 	%r817, [%r816+13328];
	ld.shared.u32 	%r818, [%r816+13332];
	ld.shared.u32 	%r819, [%r816+13336];
	ld.shared.u32 	%r820, [%r816+13340];
	ld.shared.u32 	%r821, [%r816+13344];
	ld.shared.u32 	%r822, [%r816+13348];
	ld.shared.u32 	%r823, [%r816+13352];
	ld.shared.u32 	%r824, [%r816+13356];
	ld.shared.u32 	%r825, [%r816+13360];
	ld.shared.u32 	%r826, [%r816+13364];
	ld.shared.u32 	%r827, [%r816+13368];
	ld.shared.u32 	%r828, [%r816+13372];
	add.s32 	%r829, %r818, %r817;
	add.s32 	%r830, %r829, %r819;
	add.s32 	%r831, %r830, %r820;
	add.s32 	%r832, %r831, %r821;
	add.s32 	%r833, %r832, %r822;
	add.s32 	%r834, %r833, %r823;
	add.s32 	%r835, %r834, %r824;
	add.s32 	%r836, %r835, %r825;
	add.s32 	%r837, %r836, %r826;
	add.s32 	%r838, %r837, %r827;
	add.s32 	%r789, %r838, %r828;
	mov.b32 	%r787, 1;
	mov.b32 	%r812, 0;
	mov.b32 	%r814, -1;
	// begin inline asm
	{  .reg .s32 r0;  .reg .pred p;  shfl.sync.up.b32 r0|p, %r789, %r787, %r812, %r814;  @p add.s32 r0, r0, %r789;  mov.s32 %r785, r0;}
	// end inline asm
	mov.b32 	%r793, 2;
	// begin inline asm
	{  .reg .s32 r0;  .reg .pred p;  shfl.sync.up.b32 r0|p, %r785, %r793, %r812, %r814;  @p add.s32 r0, r0, %r785;  mov.s32 %r791, r0;}
	// end inline asm
	mov.b32 	%r799, 4;
	// begin inline asm
	{  .reg .s32 r0;  .reg .pred p;  shfl.sync.up.b32 r0|p, %r791, %r799, %r812, %r814;  @p add.s32 r0, r0, %r791;  mov.s32 %r797, r0;}
	// end inline asm
	mov.b32 	%r805, 8;
	// begin inline asm
	{  .reg .s32 r0;  .reg .pred p;  shfl.sync.up.b32 r0|p, %r797, %r805, %r812, %r814;  @p add.s32 r0, r0, %r797;  mov.s32 %r803, r0;}
	// end inline asm
	mov.b32 	%r811, 16;
	// begin inline asm
	{  .reg .s32 r0;  .reg .pred p;  shfl.sync.up.b32 r0|p, %r803, %r811, %r812, %r814;  @p add.s32 r0, r0, %r803;  mov.s32 %r809, r0;}
	// end inline asm
	sub.s32 	%r839, %r809, %r789;
	add.s32 	%r840, %r817, %r839;
	add.s32 	%r841, %r818, %r840;
	add.s32 	%r842, %r819, %r841;
	add.s32 	%r843, %r820, %r842;
	add.s32 	%r844, %r821, %r843;
	add.s32 	%r845, %r822, %r844;
	add.s32 	%r846, %r823, %r845;
	add.s32 	%r847, %r824, %r846;
	add.s32 	%r848, %r825, %r847;
	add.s32 	%r849, %r826, %r848;
	add.s32 	%r850, %r827, %r849;
	st.shared.u32 	[%r816+13328], %r839;
	st.shared.u32 	[%r816+13332], %r840;
	st.shared.u32 	[%r816+13336], %r841;
	st.shared.u32 	[%r816+13340], %r842;
	st.shared.u32 	[%r816+13344], %r843;
	st.shared.u32 	[%r816+13348], %r844;
	st.shared.u32 	[%r816+13352], %r845;
	st.shared.u32 	[%r816+13356], %r846;
	st.shared.u32 	[%r816+13360], %r847;
	st.shared.u32 	[%r816+13364], %r848;
	st.shared.u32 	[%r816+13368], %r849;
	st.shared.u32 	[%r816+13372], %r850;
$L__BB11_177:
	setp.gt.u32 	%p104, %r1, 255;
	bar.sync 	0;
	ld.shared.u32 	%r218, [%r217];
	@%p104 bra 	$L__BB11_179;
	shl.b32 	%r851, %r1, 2;
	add.s32 	%r853, %r783, %r851;
	ld.shared.u32 	%r854, [%r853];
	add.s32 	%r855, %r854, %r218;
	st.shared.u32 	[%r853], %r855;
	ld.shared.u32 	%r856, [%r853+1024];
	add.s32 	%r857, %r856, %r218;
	st.shared.u32 	[%r853+1024], %r857;
	ld.shared.u32 	%r858, [%r853+2048];
	add.s32 	%r859, %r858, %r218;
	st.shared.u32 	[%r853+2048], %r859;
	ld.shared.u32 	%r860, [%r853+3072];
	add.s32 	%r861, %r860, %r218;
	st.shared.u32 	[%r853+3072], %r861;
	ld.shared.u32 	%r862, [%r853+4096];
	add.s32 	%r863, %r862, %r218;
	st.shared.u32 	[%r853+4096], %r863;
	ld.shared.u32 	%r864, [%r853+5120];
	add.s32 	%r865, %r864, %r218;
	st.shared.u32 	[%r853+5120], %r865;
	ld.shared.u32 	%r866, [%r853+6144];
	add.s32 	%r867, %r866, %r218;
	st.shared.u32 	[%r853+6144], %r867;
	ld.shared.u32 	%r868, [%r853+7168];
	add.s32 	%r869, %r868, %r218;
	st.shared.u32 	[%r853+7168], %r869;
	ld.shared.u32 	%r870, [%r853+8192];
	add.s32 	%r871, %r870, %r218;
	st.shared.u32 	[%r853+8192], %r871;
	ld.shared.u32 	%r872, [%r853+9216];
	add.s32 	%r873, %r872, %r218;
	st.shared.u32 	[%r853+9216], %r873;
	ld.shared.u32 	%r874, [%r853+10240];
	add.s32 	%r875, %r874, %r218;
	st.shared.u32 	[%r853+10240], %r875;
	ld.shared.u32 	%r876, [%r853+11264];
	add.s32 	%r877, %r876, %r218;
	st.shared.u32 	[%r853+11264], %r877;
$L__BB11_179:
	ld.param.u32 	%r2132, [_ZN3cub18CUB_300001_SM_10006detail10radix_sort29DeviceRadixSortOnesweepKernelINS1_5radix10policy_hubIjjyE10Policy1000ELNS0_9SortOrderE1EjjyiiNS1_21identity_decomposer_tEEEvPT5_SB_PT3_PKSC_PT1_PKSG_PT2_PKSK_T4_iiT6__param_10];
	ld.param.u32 	%r2095, [_ZN3cub18CUB_300001_SM_10006detail10radix_sort29DeviceRadixSortOnesweepKernelINS1_5radix10policy_hubIjjyE10Policy1000ELNS0_9SortOrderE1EjjyiiNS1_21identity_decomposer_tEEEvPT5_SB_PT3_PKSC_PT1_PKSG_PT2_PKSK_T4_iiT6__param_9];
	shl.b32 	%r904, %r1, 5;
	and.b32  	%r905, %r904, 31744;
	add.s32 	%r219, %r783, %r905;
	bar.sync 	0;
	// begin inline asm
	mov.u32 %r878, %lanemask_le;
	// end inline asm
	shr.u32 	%r907, %r2228, %r2095;
	mov.b32 	%r908, -1;
	shl.b32 	%r909, %r908, %r2132;
	not.b32 	%r221, %r909;
	and.b32  	%r901, %r907, %r221;
	mov.b32 	%r881, 1;
	// begin inline asm
	{
    .reg .pred p;
    and.b32 %r879, %r901, %r881;    setp.ne.u32 p, %r879, 0;
    vote.ballot.sync.b32 %r879, p, 0xffffffff;
    @!p not.b32 %r879, %r879;
}

	// end inline asm
	mov.b32 	%r884, 2;
	// begin inline asm
	{
    .reg .pred p;
    and.b32 %r882, %r901, %r884;    setp.ne.u32 p, %r882, 0;
    vote.ballot.sync.b32 %r882, p, 0xffffffff;
    @!p not.b32 %r882, %r882;
}

	// end inline asm
	and.b32  	%r910, %r882, %r879;
	mov.b32 	%r887, 4;
	// begin inline asm
	{
    .reg .pred p;
    and.b32 %r885, %r901, %r887;    setp.ne.u32 p, %r885, 0;
    vote.ballot.sync.b32 %r885, p, 0xffffffff;
    @!p not.b32 %r885, %r885;
}

	// end inline asm
	and.b32  	%r911, %r885, %r910;
	mov.b32 	%r890, 8;
	// begin inline asm
	{
    .reg .pred p;
    and.b32 %r888, %r901, %r890;    setp.ne.u32 p, %r888, 0;
    vote.ballot.sync.b32 %r888, p, 0xffffffff;
    @!p not.b32 %r888, %r888;
}

	// end inline asm
	and.b32  	%r912, %r888, %r911;
	mov.b32 	%r893, 16;
	// begin inline asm
	{
    .reg .pred p;
    and.b32 %r891, %r901, %r893;    setp.ne.u32 p, %r891, 0;
    vote.ballot.sync.b32 %r891, p, 0xffffffff;
    @!p not.b32 %r891, %r891;
}

	// end inline asm
	and.b32  	%r913, %r891, %r912;
	mov.b32 	%r896, 32;
	// begin inline asm
	{
    .reg .pred p;
    and.b32 %r894, %r901, %r896;    setp.ne.u32 p, %r894, 0;
    vote.ballot.sync.b32 %r894, p, 0xffffffff;
    @!p not.b32 %r894, %r894;
}

	// end inline asm
	and.b32  	%r914, %r894, %r913;
	mov.b32 	%r899, 64;
	// begin inline asm
	{
    .reg .pred p;
    and.b32 %r897, %r901, %r899;    setp.ne.u32 p, %r897, 0;
    vote.ballot.sync.b32 %r897, p, 0xffffffff;
    @!p not.b32 %r897, %r897;
}

	// end inline asm
	and.b32  	%r915, %r897, %r914;
	mov.b32 	%r902, 128;
	// begin inline asm
	{
    .reg .pred p;
    and.b32 %r900, %r901, %r902;    setp.ne.u32 p, %r900, 0;
    vote.ballot.sync.b32 %r900, p, 0xffffffff;
    @!p not.b32 %r900, %r900;
}

	// end inline asm
	and.b32  	%r916, %r900, %r915;
	clz.b32 	%r917, %r916;
	sub.s32 	%r223, 31, %r917;
	and.b32  	%r918, %r878, %r916;
	popc.b32 	%r224, %r918;
	setp.ne.s32 	%p105, %r443, %r223;
	mov.b32 	%r2229, 0;
	@%p105 bra 	$L__BB11_181;
	shl.b32 	%r919, %r901, 2;
	add.s32 	%r920, %r219, %r919;
	atom.shared.add.u32 	%r2229, [%r920], %r224;
$L__BB11_181:
	ld.param.u32 	%r2096, [_ZN3cub18CUB_300001_SM_10006detail10radix_sort29DeviceRadixSortOnesweepKernelINS1_5radix10policy_hubIjjyE10Policy1000ELNS0_9SortOrderE1EjjyiiNS1_21identity_decomposer_tEEEvPT5_SB_PT3_PKSC_PT1_PKSG_PT2_PKSK_T4_iiT6__param_9];
	shfl.sync.idx.b32	%r946|%p106, %r2229, %r223, 31, -1;
	add.s32 	%r227, %r224, %r946;
	shr.u32 	%r947, %r2227, %r2096;
	and.b32  	%r943, %r947, %r221;
	mov.b32 	%r923, 1;
	// begin inline asm
	{
    .reg .pred p;
    and.b32 %r921, %r943, %r923;    setp.ne.u32 p, %r921, 0;
    vote.ballot.sync.b32 %r921, p, 0xffffffff;
    @!p not.b32 %r921, %r921;
}

	// end inline asm
	mov.b32 	%r926, 2;
	// begin inline asm
	{
    .reg .pred p;
    and.b32 %r924, %r943, %r926;    setp.ne.u32 p, %r924, 0;
    vote.ballot.sync.b32 %r924, p, 0xffffffff;
    @!p not.b32 %r924, %r924;
}

	// end inline asm
	and.b32  	%r948, %r924, %r921;
	mov.b32 	%r929, 4;
	// begin inline asm
	{
    .reg .pred p;
    and.b32 %r927, %r943, %r929;    setp.ne.u32 p, %r927, 0;
    vote.ballot.sync.b32 %r927, p, 0xffffffff;
    @!p not.b32 %r927, %r927;
}

	// end inline asm
	and.b32  	%r949, %r927, %r948;
	mov.b32 	%r932, 8;
	// begin inline asm
	{
    .reg .pred p;
    and.b32 %r930, %r943, %r932;    setp.ne.u32 p, %r930, 0;
    vote.ballot.sync.b32 %r930, p, 0xffffffff;
    @!p not.b32 %r930, %r930;
}

	// end inline asm
	and.b32  	%r950, %r930, %r949;
	mov.b32 	%r935, 16;
	// begin inline asm
	{
    .reg .pred p;
    and.b32 %r933, %r943, %r935;    setp.ne.u32 p, %r933, 0;
    vote.ballot.sync.b32 %r933, p, 0xffffffff;
    @!p not.b32 %r933, %r933;
}

	// end inline asm
	and.b32  	%r951, %r933, %r950;
	mov.b32 	%r938, 32;
	// begin inline asm
	{
    .reg .pred p;
    and.b32 %r936, %r943, %r938;    setp.ne.u32 p, %r936, 0;
    vote.ballot.sync.b32 %r936, p, 0xffffffff;
    @!p not.b32 %r936, %r936;
}

	// end inline asm
	and.b32  	%r952, %r936, %r951;
	mov.b32 	%r941, 64;
	// begin inline asm
	{
    .reg .pred p;
    and.b32 %r939, %r943, %r941;    setp.ne.u32 p, %r939, 0;
    vote.ballot.sync.b32 %r939, p, 0xffffffff;
    @!p not.b32 %r939, %r939;
}

	// end inline asm
	and.b32  	%r953, %r939, %r952;
	mov.b32 	%r944, 128;
	// begin inline asm
	{
    .reg .pred p;
    and.b32 %r942, %r943, %r944;    setp.ne.u32 p, %r942, 0;
    vote.ballot.sync.b32 %r942, p, 0xffffffff;
    @!p not.b32 %r942, %r942;
}

	// end inline asm
	and.b32  	%r954, %r942, %r953;
	clz.b32 	%r955, %r954;
	sub.s32 	%r229, 31, %r955;
	and.b32  	%r956, %r878, %r954;
	popc.b32 	%r230, %r956;
	setp.ne.s32 	%p107, %r443, %r229;
	mov.b32 	%r2230, 0;
	@%p107 bra 	$L__BB11_183;
	shl.b32 	%r957, %r943, 2;
	add.s32 	%r958, %r219, %r957;
	atom.shared.add.u32 	%r2230, [%r958], %r230;
$L__BB11_183:
	ld.param.u32 	%r2097, [_ZN3cub18CUB_300001_SM_10006detail10radix_sort29DeviceRadixSortOnesweepKernelINS1_5radix10policy_hubIjjyE10Policy1000ELNS0_9SortOrderE1EjjyiiNS1_21identity_decomposer_tEEEvPT5_SB_PT3_PKSC_PT1_PKSG_PT2_PKSK_T4_iiT6__param_9];
	shfl.sync.idx.b32	%r984|%p108, %r2230, %r229, 31, -1;
	add.s32 	%r233, %r230, %r984;
	shr.u32 	%r985, %r2226, %r2097;
	and.b32  	%r981, %r985, %r221;
	mov.b32 	%r961, 1;
	// begin inline asm
	{
    .reg .pred p;
    and.b32 %r959, %r981, %r961;    setp.ne.u32 p, %r959, 0;
    vote.ballot.sync.b32 %r959, p, 0xffffffff;
    @!p not.b32 %r959, %r959;
}

	// end inline asm
	mov.b32 	%r964, 2;
	// begin inline asm
	{
    .reg .pred p;
    and.b32 %r962, %r981, %r964;    setp.ne.u32 p, %r962, 0;
    vote.ballot.sync.b32 %r962, p, 0xffffffff;
    @!p not.b32 %r962, %r962;
}

	// end inline asm
	and.b32  	%r986, %r962, %r959;
	mov.b32 	%r967, 4;
	// begin inline asm
	{
    .reg .pred p;
    and.b32 %r965, %r981, %r967;    setp.ne.u32 p, %r965, 0;
    vote.ballot.sync.b32 %r965, p, 0xffffffff;
    @!p not.b32 %r965, %r965;
}

	// end inline asm
	and.b32  	%r987, %r965, %r986;
	mov.b32 	%r970, 8;
	// begin inline asm
	{
    .reg .pred p;
    and.b32 %r968, %r981, %r970;    setp.ne.u32 p, %r968, 0;
    vote.ballot.sync.b32 %r968, p, 0xffffffff;
    @!p not.b32 %r968, %r968;
}

	// end inline asm
	and.b32  	%r988, %r968, %r987;
	mov.b32 	%r973, 16;
	// begin inline asm
	{
    .reg .pred p;
    and.b32 %r971, %r981, %r973;    setp.ne.u32 p, %r971, 0;
    vote.ballot.sync.b32 %r971, p, 0xffffffff;
    @!p not.b32 %r971, %r971;
}

	// end inline asm
	and.b32  	%r989, %r971, %r988;
	mov.b32 	%r976, 32;
	// begin inline asm
	{
    .reg .pred p;
    and.b32 %r974, %r981, %r976;    setp.ne.u32 p, %r974, 0;
    vote.ballot.sync.b32 %r974, p, 0xffffffff;
    @!p not.b32 %r974, %r974;
}

	// end inline asm
	and.b32  	%r990, %r974, %r989;
	mov.b32 	%r979, 64;
	// begin inline asm
	{
    .reg .pred p;
    and.b32 %r977, %r981, %r979;    setp.ne.u32 p, %r977, 0;
    vote.ballot.sync.b32 %r977, p, 0xffffffff;
    @!p not.b32 %r977, %r977;
}

	// end inline asm
	and.b32  	%r991, %r977, %r990;
	mov.b32 	%r982, 128;
	// begin inline asm
	{
    .reg .pred p;
    and.b32 %r980, %r981, %r982;    setp.ne.u32 p, %r980, 0;
    vote.ballot.sync.b32 %r980, p, 0xffffffff;
    @!p not.b32 %r980, %r980;
}

	// end inline asm
	and.b32  	%r992, %r980, %r991;
	clz.b32 	%r993, %r992;
	sub.s32 	%r235, 31, %r993;
	and.b32  	%r994, %r878, %r992;
	popc.b32 	%r236, %r994;
	setp.ne.s32 	%p109, %r443, %r235;
	mov.b32 	%r2231, 0;
	@%p109 bra 	$L__BB11_185;
	shl.b32 	%r995, %r981, 2;
	add.s32 	%r996, %r219, %r995;
	atom.shared.add.u32 	%r2231, [%r996], %r236;
$L__BB11_185:
	ld.param.u32 	%r2098, [_ZN3cub18CUB_300001_SM_10006detail10radix_sort29DeviceRadixSortOnesweepKernelINS1_5radix10policy_hubIjjyE10Policy1000ELNS0_9SortOrderE1EjjyiiNS1_21identity_decomposer_tEEEvPT5_SB_PT3_PKSC_PT1_PKSG_PT2_PKSK_T4_iiT6__param_9];
	shfl.sync.idx.b32	%r1022|%p110, %r2231, %r235, 31, -1;
	add.s32 	%r239, %r236, %r1022;
	shr.u32 	%r1023, %r2225, %r2098;
	and.b32  	%r1019, %r1023, %r221;
	mov.b32 	%r999, 1;
	// begin inline asm
	{
    .reg .pred p;
    and.b32 %r997, %r1019, %r999;    setp.ne.u32 p, %r997, 0;
    vote.ballot.sync.b32 %r997, p, 0xffffffff;
    @!p not.b32 %r997, %r997;
}

	// end inline asm
	mov.b32 	%r1002, 2;
	// begin inline asm
	{
    .reg .pred p;
    and.b32 %r1000, %r1019, %r1002;    setp.ne.u32 p, %r1000, 0;
    vote.ballot.sync.b32 %r1000, p, 0xffffffff;
    @!p not.b32 %r1000, %r1000;
}

	// end inline asm
	and.b32  	%r1024, %r1000, %r997;
	mov.b32 	%r1005, 4;
	// begin inline asm
	{
    .reg .pred p;
    and.b32 %r1003, %r1019, %r1005;    setp.ne.u32 p, %r1003, 0;
    vote.ballot.sync.b32 %r1003, p, 0xffffffff;
    @!p not.b32 %r1003, %r1003;
}

	// end inline asm
	and.b32  	%r1025, %r1003, %r1024;
	mov.b32 	%r1008, 8;
	// begin inline asm
	{
    .reg .pred p;
    and.b32 %r1006, %r1019, %r1008;    setp.ne.u32 p, %r1006, 0;
    vote.ballot.sync.b32 %r1006, p, 0xffffffff;
    @!p not.b32 %r1006, %r1006;
}

	// end inline asm
	and.b32  	%r1026, %r1006, %r1025;
	mov.b32 	%r1011, 16;
	// begin inline asm
	{
    .reg .pred p;
    and.b32 %r1009, %r1019, %r1011;    setp.ne.u32 p, %r1009, 0;
    vote.ballot.sync.b32 %r1009, p, 0xffffffff;
    @!p not.b32 %r1009, %r1009;
}

	// end inline asm
	and.b32  	%r1027, %r1009, %r1026;
	mov.b32 	%r1014, 32;
	// begin inline asm
	{
    .reg .pred p;
    and.b32 %r1012, %r1019, %r1014;    setp.ne.u32 p, %r1012, 0;
    vote.ballot.sync.b32 %r1012, p, 0xffffffff;
    @!p not.b32 %r1012, %r1012;
}

	// end inline asm
	and.b32  	%r1028, %r1012, %r1027;
	mov.b32 	%r1017, 64;
	// begin inline asm
	{
    .reg .pred p;
    and.b32 %r1015, %r1019, %r1017;    setp.ne.u32 p, %r1015, 0;
    vote.ballot.sync.b32 %r1015, p, 0xffffffff;
    @!p not.b32 %r1015, %r1015;
}

	// end inline asm
	and.b32  	%r1029, %r1015, %r1028;
	mov.b32 	%r1020, 128;
	// begin inline asm
	{
    .reg .pred p;
    and.b32 %r1018, %r1019, %r1020;    setp.ne.u32 p, %r1018, 0;
    vote.ballot.sync.b32 %r1018, p, 0xffffffff;
    @!p not.b32 %r1018, %r1018;
}

	// end inline asm
	and.b32  	%r1030, %r1018, %r1029;
	clz.b32 	%r1031, %r1030;
	sub.s32 	%r241, 31, %r1031;
	and.b32  	%r1032, %r878, %r1030;
	popc.b32 	%r242, %r1032;
	setp.ne.s32 	%p111, %r443, %r241;
	mov.b32 	%r2232, 0;
	@%p111 bra 	$L__BB11_187;
	shl.b32 	%r1033, %r1019, 2;
	add.s32 	%r1034, %r219, %r1033;
	atom.shared.add.u32 	%r2232, [%r1034], %r242;
$L__BB11_187:
	ld.param.u32 	%r2099, [_ZN3cub18CUB_300001_SM_10006detail10radix_sort29DeviceRadixSortOnesweepKernelINS1_5radix10policy_hubIjjyE10Policy1000ELNS0_9SortOrderE1EjjyiiNS1_21identity_decomposer_tEEEvPT5_SB_PT3_PKSC_PT1_PKSG_PT2_PKSK_T4_iiT6__param_9];
	shfl.sync.idx.b32	%r1060|%p112, %r2232, %r241, 31, -1;
	add.s32 	%r245, %r242, %r1060;
	shr.u32 	%r1061, %r2224, %r2099;
	and.b32  	%r1057, %r1061, %r221;
	mov.b32 	%r1037, 1;
	// begin inline asm
	{
    .reg .pred p;
    and.b32 %r1035, %r1057, %r1037;    setp.ne.u32 p, %r1035, 0;
    vote.ballot.sync.b32 %r1035, p, 0xffffffff;
    @!p not.b32 %r1035, %r1035;
}

	// end inline asm
	mov.b32 	%r1040, 2;
	// begin inline asm
	{
    .reg .pred p;
    and.b32 %r1038, %r1057, %r1040;    setp.ne.u32 p, %r1038, 0;
    vote.ballot.sync.b32 %r1038, p, 0xffffffff;
    @!p not.b32 %r1038, %r1038;
}

	// end inline asm
	and.b32  	%r1062, %r1038, %r1035;
	mov.b32 	%r1043, 4;
	// begin inline asm
	{
    .reg .pred p;
    and.b32 %r1041, %r1057, %r1043;    setp.ne.u32 p, %r1041, 0;
    vote.ballot.sync.b32 %r1041, p, 0xffffffff;
    @!p not.b32 %r1041, %r1041;
}

	// end inline asm
	and.b32  	%r1063, %r1041, %r1062;
	mov.b32 	%r1046, 8;
	// begin inline asm
	{
    .reg .pred p;
    and.b32 %r1044, %r1057, %r1046;    setp.ne.u32 p, %r1044, 0;
    vote.ballot.sync.b32 %r1044, p, 0xffffffff;
    @!p not.b32 %r1044, %r1044;
}

	// end inline asm
	and.b32  	%r1064, %r1044, %r1063;
	mov.b32 	%r1049, 16;
	// begin inline asm
	{
    .reg .pred p;
    and.b32 %r1047, %r1057, %r1049;    setp.ne.u32 p, %r1047, 0;
    vote.ballot.sync.b32 %r1047, p, 0xffffffff;
    @!p not.b32 %r1047, %r1047;
}

	// end inline asm
	and.b32  	%r1065, %r1047, %r1064;
	mov.b32 	%r1052, 32;
	// begin inline asm
	{
    .reg .pred p;
    and.b32 %r1050, %r1057, %r1052;    setp.ne.u32 p, %r1050, 0;
    vote.ballot.sync.b32 %r1050, p, 0xffffffff;
    @!p not.b32 %r1050, %r1050;
}

	// end inline asm
	and.b32  	%r1066, %r1050, %r1065;
	mov.b32 	%r1055, 64;
	// begin inline asm
	{
    .reg .pred p;
    and.b32 %r1053, %r1057, %r1055;    setp.ne.u32 p, %r1053, 0;
    vote.ballot.sync.b32 %r1053, p, 0xffffffff;
    @!p not.b32 %r1053, %r1053;
}

	// end inline asm
	and.b32  	%r1067, %r1053, %r1066;
	mov.b32 	%r1058, 128;
	// begin inline asm
	{
    .reg .pred p;
    and.b32 %r1056, %r1057, %r1058;    setp.ne.u32 p, %r1056, 0;
    vote.ballot.sync.b32 %r1056, p, 0xffffffff;
    @!p not.b32 %r1056, %r1056;
}

	// end inline asm
	and.b32  	%r1068, %r1056, %r1067;
	clz.b32 	%r1069, %r1068;
	sub.s32 	%r247, 31, %r1069;
	and.b32  	%r1070, %r878, %r1068;
	popc.b32 	%r248, %r1070;
	setp.ne.s32 	%p113, %r443, %r247;
	mov.b32 	%r2233, 0;
	@%p113 bra 	$L__BB11_189;
	shl.b32 	%r1071, %r1057, 2;
	add.s32 	%r1072, %r219, %r1071;
	atom.shared.add.u32 	%r2233, [%r1072], %r248;
$L__BB11_189:
	ld.param.u32 	%r2100, [_ZN3cub18CUB_300001_SM_10006detail10radix_sort29DeviceRadixSortOnesweepKernelINS1_5radix10policy_hubIjjyE10Policy1000ELNS0_9SortOrderE1EjjyiiNS1_21identity_decomposer_tEEEvPT5_SB_PT3_PKSC_PT1_PKSG_PT2_PKSK_T4_iiT6__param_9];
	shfl.sync.idx.b32	%r1098|%p114, %r2233, %r247, 31, -1;
	add.s32 	%r251, %r248, %r1098;
	shr.u32 	%r1099, %r2223, %r2100;
	and.b32  	%r1095, %r1099, %r221;
	mov.b32 	%r1075, 1;
	// begin inline asm
	{
    .reg .pred p;
    and.b32 %r1073, %r1095, %r1075;    setp.ne.u32 p, %r1073, 0;
    vote.ballot.sync.b32 %r1073, p, 0xffffffff;
    @!p not.b32 %r1073, %r1073;
}

	// end inline asm
	mov.b32 	%r1078, 2;
	// begin inline asm
	{
    .reg .pred p;
    and.b32 %r1076, %r1095, %r1078;    setp.ne.u32 p, %r1076, 0;
    vote.ballot.sync.b32 %r1076, p, 0xffffffff;
    @!p not.b32 %r1076, %r1076;
}

	// end inline asm
	and.b32  	%r1100, %r1076, %r1073;
	mov.b32 	%r1081, 4;
	// begin inline asm
	{
    .reg .pred p;
    and.b32 %r1079, %r1095, %r1081;    setp.ne.u32 p, %r1079, 0;
    vote.ballot.sync.b32 %r1079, p, 0xffffffff;
    @!p not.b32 %r1079, %r1079;
}

	// end inline asm
	and.b32  	%r1101, %r1079, %r1100;
	mov.b32 	%r1084, 8;
	// begin inline asm
	{
    .reg .pred p;
    and.b32 %r1082, %r1095, %r1084;    setp.ne.u32 p, %r1082, 0;
    vote.ballot.sync.b32 %r1082, p, 0xffffffff;
    @!p not.b32 %r1082, %r1082;
}

	// end inline asm
	and.b32  	%r1102, %r1082, %r1101;
	mov.b32 	%r1087, 16;
	// begin inline asm
	{
    .reg .pred p;
    and.b32 %r1085, %r1095, %r1087;    setp.ne.u32 p, %r1085, 0;
    vote.ballot.sync.b32 %r1085, p, 0xffffffff;
    @!p not.b32 %r1085, %r1085;
}

	// end inline asm
	and.b32  	%r1103, %r1085, %r1102;
	mov.b32 	%r1090, 32;
	// begin inline asm
	{
    .reg .pred p;
    and.b32 %r1088, %r1095, %r1090;    setp.ne.u32 p, %r1088, 0;
    vote.ballot.sync.b32 %r1088, p, 0xffffffff;
    @!p not.b32 %r1088, %r1088;
}

	// end inline asm
	and.b32  	%r1104, %r1088, %r1103;
	mov.b32 	%r1093, 64;
	// begin inline asm
	{
    .reg .pred p;
    and.b32 %r1091, %r1095, %r1093;    setp.ne.u32 p, %r1091, 0;
    vote.ballot.sync.b32 %r1091, p, 0xffffffff;
    @!p not.b32 %r1091, %r1091;
}

	// end inline asm
	and.b32  	%r1105, %r1091, %r1104;
	mov.b32 	%r1096, 128;
	// begin inline asm
	{
    .reg .pred p;
    and.b32 %r1094, %r1095, %r1096;    setp.ne.u32 p, %r1094, 0;
    vote.ballot.sync.b32 %r1094, p, 0xffffffff;
    @!p not.b32 %r1094, %r1094;
}

	// end inline asm
	and.b32  	%r1106, %r1094, %r1105;
	clz.b32 	%r1107, %r1106;
	sub.s32 	%r253, 31, %r1107;
	and.b32  	%r1108, %r878, %r1106;
	popc.b32 	%r254, %r1108;
	setp.ne.s32 	%p115, %r443, %r253;
	mov.b32 	%r2234, 0;
	@%p115 bra 	$L__BB11_191;
	shl.b32 	%r1109, %r1095, 2;
	add.s32 	%r1110, %r219, %r1109;
	atom.shared.add.u32 	%r2234, [%r1110], %r254;
$L__BB11_191:
	ld.param.u32 	%r2101, [_ZN3cub18CUB_300001_SM_10006detail10radix_sort29DeviceRadixSortOnesweepKernelINS1_5radix10policy_hubIjjyE10Policy1000ELNS0_9SortOrderE1EjjyiiNS1_21identity_decomposer_tEEEvPT5_SB_PT3_PKSC_PT1_PKSG_PT2_PKSK_T4_iiT6__param_9];
	shfl.sync.idx.b32	%r1136|%p116, %r2234, %r253, 31, -1;
	add.s32 	%r257, %r254, %r1136;
	shr.u32 	%r1137, %r2222, %r2101;
	and.b32  	%r1133, %r1137, %r221;
	mov.b32 	%r1113, 1;
	// begin inline asm
	{
    .reg .pred p;
    and.b32 %r1111, %r1133, %r1113;    setp.ne.u32 p, %r1111, 0;
    vote.ballot.sync.b32 %r1111, p, 0xffffffff;
    @!p not.b32 %r1111, %r1111;
}

	// end inline asm
	mov.b32 	%r1116, 2;
	// begin inline asm
	{
    .reg .pred p;
    and.b32 %r1114, %r1133, %r1116;    setp.ne.u32 p, %r1114, 0;
    vote.ballot.sync.b32 %r1114, p, 0xffffffff;
    @!p not.b32 %r1114, %r1114;
}

	// end inline asm
	and.b32  	%r1138, %r1114, %r1111;
	mov.b32 	%r1119, 4;
	// begin inline asm
	{
    .reg .pred p;
    and.b32 %r1117, %r1133, %r1119;    setp.ne.u32 p, %r1117, 0;
    vote.ballot.sync.b32 %r1117, p, 0xffffffff;
    @!p not.b32 %r1117, %r1117;
}

	// end inline asm
	and.b32  	%r1139, %r1117, %r1138;
	mov.b32 	%r1122, 8;
	// begin inline asm
	{
    .reg .pred p;
    and.b32 %r1120, %r1133, %r1122;    setp.ne.u32 p, %r1120, 0;
    vote.ballot.sync.b32 %r1120, p, 0xffffffff;
    @!p not.b32 %r1120, %r1120;
}

	// end inline asm
	and.b32  	%r1140, %r1120, %r1139;
	mov.b32 	%r1125, 16;
	// begin inline asm
	{
    .reg .pred p;
    and.b32 %r1123, %r1133, %r1125;    setp.ne.u32 p, %r1123, 0;
    vote.ballot.sync.b32 %r1123, p, 0xffffffff;
    @!p not.b32 %r1123, %r1123;
}

	// end inline asm
	and.b32  	%r1141, %r1123, %r1140;
	mov.b32 	%r1128, 32;
	// begin inline asm
	{
    .reg .pred p;
    and.b32 %r1126, %r1133, %r1128;    setp.ne.u32 p, %r1126, 0;
    vote.ballot.sync.b32 %r1126, p, 0xffffffff;
    @!p not.b32 %r1126, %r1126;
}

	// end inline asm
	and.b32  	%r1142, %r1126, %r1141;
	mov.b32 	%r1131, 64;
	// begin inline asm
	{
    .reg .pred p;
    and.b32 %r1129, %r1133, %r1131;    setp.ne.u32 p, %r1129, 0;
    vote.ballot.sync.b32 %r1129, p, 0xffffffff;
    @!p not.b32 %r1129, %r1129;
}

	// end inline asm
	and.b32  	%r1143, %r1129, %r1142;
	mov.b32 	%r1134, 128;
	// begin inline asm
	{
    .reg .pred p;
    and.b32 %r1132, %r1133, %r1134;    setp.ne.u32 p, %r1132, 0;
    vote.ballot.sync.b32 %r1132, p, 0xffffffff;
    @!p not.b32 %r1132, %r1132;
}

	// end inline asm
	and.b32  	%r1144, %r1132, %r1143;
	clz.b32 	%r1145, %r1144;
	sub.s32 	%r259, 31, %r1145;
	and.b32  	%r1146, %r878, %r1144;
	popc.b32 	%r260, %r1146;
	setp.ne.s32 	%p117, %r443, %r259;
	mov.b32 	%r2235, 0;
	@%p117 bra 	$L__BB11_193;
	shl.b32 	%r1147, %r1133, 2;
	add.s32 	%r1148, %r219, %r1147;
	atom.shared.add.u32 	%r2235, [%r1148], %r260;
$L__BB11_193:
	ld.param.u32 	%r2102, [_ZN3cub18CUB_300001_SM_10006detail10radix_sort29DeviceRadixSortOnesweepKernelINS1_5radix10policy_hubIjjyE10Policy1000ELNS0_9SortOrderE1EjjyiiNS1_21identity_decomposer_tEEEvPT5_SB_PT3_PKSC_PT1_PKSG_PT2_PKSK_T4_iiT6__param_9];
	shfl.sync.idx.b32	%r1174|%p118, %r2235, %r259, 31, -1;
	add.s32 	%r263, %r260, %r1174;
	shr.u32 	%r1175, %r2221, %r2102;
	and.b32  	%r1171, %r1175, %r221;
	mov.b32 	%r1151, 1;
	// begin inline asm
	{
    .reg .pred p;
    and.b32 %r1149, %r1171, %r1151;    setp.ne.u32 p, %r1149, 0;
    vote.ballot.sync.b32 %r1149, p, 0xffffffff;
    @!p not.b32 %r1149, %r1149;
}

	// end inline asm
	mov.b32 	%r1154, 2;
	// begin inline asm
	{
    .reg .pred p;
    and.b32 %r1152, %r1171, %r1154;    setp.ne.u32 p, %r1152, 0;
    vote.ballot.sync.b32 %r1152, p, 0xffffffff;
    @!p not.b32 %r1152, %r1152;
}

	// end inline asm
	and.b32  	%r1176, %r1152, %r1149;
	mov.b32 	%r1157, 4;
	// begin inline asm
	{
    .reg .pred p;
    and.b32 %r1155, %r1171, %r1157;    setp.ne.u32 p, %r1155, 0;
    vote.ballot.sync.b32 %r1155, p, 0xffffffff;
    @!p not.b32 %r1155, %r1155;
}

	// end inline asm
	and.b32  	%r1177, %r1155, %r1176;
	mov.b32 	%r1160, 8;
	// begin inline asm
	{
    .reg .pred p;
    and.b32 %r1158, %r1171, %r1160;    setp.ne.u32 p, %r1158, 0;
    vote.ballot.sync.b32 %r1158, p, 0xffffffff;
    @!p not.b32 %r1158, %r1158;
}

	// end inline asm
	and.b32  	%r1178, %r1158, %r1177;
	mov.b32 	%r1163, 16;
	// begin inline asm
	{
    .reg .pred p;
    and.b32 %r1161, %r1171, %r1163;    setp.ne.u32 p, %r1161, 0;
    vote.ballot.sync.b32 %r1161, p, 0xffffffff;
    @!p not.b32 %r1161, %r1161;
}

	// end inline asm
	and.b32  	%r1179, %r1161, %r1178;
	mov.b32 	%r1166, 32;
	// begin inline asm
	{
    .reg .pred p;
    and.b32 %r1164, %r1171, %r1166;    setp.ne.u32 p, %r1164, 0;
    vote.ballot.sync.b32 %r1164, p, 0xffffffff;
    @!p not.b32 %r1164, %r1164;
}

	// end inline asm
	and.b32  	%r1180, %r1164, %r1179;
	mov.b32 	%r1169, 64;
	// begin inline asm
	{
    .reg .pred p;
    and.b32 %r1167, %r1171, %r1169;    setp.ne.u32 p, %r1167, 0;
    vote.ballot.sync.b32 %r1167, p, 0xffffffff;
    @!p not.b32 %r1167, %r1167;
}

	// end inline asm
	and.b32  	%r1181, %r1167, %r1180;
	mov.b32 	%r1172, 128;
	// begin inline asm
	{
    .reg .pred p;
    and.b32 %r1170, %r1171, %r1172;    setp.ne.u32 p, %r1170, 0;
    vote.ballot.sync.b32 %r1170, p, 0xffffffff;
    @!p not.b32 %r1170, %r1170;
}

	// end inline asm
	and.b32  	%r1182, %r1170, %r1181;
	clz.b32 	%r1183, %r1182;
	sub.s32 	%r265, 31, %r1183;
	and.b32  	%r1184, %r878, %r1182;
	popc.b32 	%r266, %r1184;
	setp.ne.s32 	%p119, %r443, %r265;
	mov.b32 	%r2236, 0;
	@%p119 bra 	$L__BB11_195;
	shl.b32 	%r1185, %r1171, 2;
	add.s32 	%r1186, %r219, %r1185;
	atom.shared.add.u32 	%r2236, [%r1186], %r266;
$L__BB11_195:
	ld.param.u32 	%r2103, [_ZN3cub18CUB_300001_SM_10006detail10radix_sort29DeviceRadixSortOnesweepKernelINS1_5radix10policy_hubIjjyE10Policy1000ELNS0_9SortOrderE1EjjyiiNS1_21identity_decomposer_tEEEvPT5_SB_PT3_PKSC_PT1_PKSG_PT2_PKSK_T4_iiT6__param_9];
	shfl.sync.idx.b32	%r1212|%p120, %r2236, %r265, 31, -1;
	add.s32 	%r269, %r266, %r1212;
	shr.u32 	%r1213, %r2220, %r2103;
	and.b32  	%r1209, %r1213, %r221;
	mov.b32 	%r1189, 1;
	// begin inline asm
	{
    .reg .pred p;
    and.b32 %r1187, %r1209, %r1189;    setp.ne.u32 p, %r1187, 0;
    vote.ballot.sync.b32 %r1187, p, 0xffffffff;
    @!p not.b32 %r1187, %r1187;
}

	// end inline asm
	mov.b32 	%r1192, 2;
	// begin inline asm
	{
    .reg .pred p;
    and.b32 %r1190, %r1209, %r1192;    setp.ne.u32 p, %r1190, 0;
    vote.ballot.sync.b32 %r1190, p, 0xffffffff;
    @!p not.b32 %r1190, %r1190;
}

	// end inline asm
	and.b32  	%r1214, %r1190, %r1187;
	mov.b32 	%r1195, 4;
	// begin inline asm
	{
    .reg .pred p;
    and.b32 %r1193, %r1209, %r1195;    setp.ne.u32 p, %r1193, 0;
    vote.ballot.sync.b32 %r1193, p, 0xffffffff;
    @!p not.b32 %r1193, %r1193;
}

	// end inline asm
	and.b32  	%r1215, %r1193, %r1214;
	mov.b32 	%r1198, 8;
	// begin inline asm
	{
    .reg .pred p;
    and.b32 %r1196, %r1209, %r1198;    setp.ne.u32 p, %r1196, 0;
    vote.ballot.sync.b32 %r1196, p, 0xffffffff;
    @!p not.b32 %r1196, %r1196;
}

	// end inline asm
	and.b32  	%r1216, %r1196, %r1215;
	mov.b32 	%r1201, 16;
	// begin inline asm
	{
    .reg .pred p;
    and.b32 %r1199, %r1209, %r1201;    setp.ne.u32 p, %r1199, 0;
    vote.ballot.sync.b32 %r1199, p, 0xffffffff;
    @!p not.b32 %r1199, %r1199;
}

	// end inline asm
	and.b32  	%r1217, %r1199, %r1216;
	mov.b32 	%r1204, 32;
	// begin inline asm
	{
    .reg .pred p;
    and.b32 %r1202, %r1209, %r1204;    setp.ne.u32 p, %r1202, 0;
    vote.ballot.sync.b32 %r1202, p, 0xffffffff;
    @!p not.b32 %r1202, %r1202;
}

	// end inline asm
	and.b32  	%r1218, %r1202, %r1217;
	mov.b32 	%r1207, 64;
	// begin inline asm
	{
    .reg .pred p;
    and.b32 %r1205, %r1209, %r1207;    setp.ne.u32 p, %r1205, 0;
    vote.ballot.sync.b32 %r1205, p, 0xffffffff;
    @!p not.b32 %r1205, %r1205;
}

	// end inline asm
	and.b32  	%r1219, %r1205, %r1218;
	mov.b32 	%r1210, 128;
	// begin inline asm
	{
    .reg .pred p;
    and.b32 %r1208, %r1209, %r1210;    setp.ne.u32 p, %r1208, 0;
    vote.ballot.sync.b32 %r1208, p, 0xffffffff;
    @!p not.b32 %r1208, %r1208;
}

	// end inline asm
	and.b32  	%r1220, %r1208, %r1219;
	clz.b32 	%r1221, %r1220;
	sub.s32 	%r271, 31, %r1221;
	and.b32  	%r1222, %r878, %r1220;
	popc.b32 	%r272, %r1222;
	setp.ne.s32 	%p121, %r443, %r271;
	mov.b32 	%r2237, 0;
	@%p121 bra 	$L__BB11_197;
	shl.b32 	%r1223, %r1209, 2;
	add.s32 	%r1224, %r219, %r1223;
	atom.shared.add.u32 	%r2237, [%r1224], %r272;
$L__BB11_197:
	ld.param.u32 	%r2104, [_ZN3cub18CUB_300001_SM_10006detail10radix_sort29DeviceRadixSortOnesweepKernelINS1_5radix10policy_hubIjjyE10Policy1000ELNS0_9SortOrderE1EjjyiiNS1_21identity_decomposer_tEEEvPT5_SB_PT3_PKSC_PT1_PKSG_PT2_PKSK_T4_iiT6__param_9];
	shfl.sync.idx.b32	%r1250|%p122, %r2237, %r271, 31, -1;
	add.s32 	%r275, %r272, %r1250;
	shr.u32 	%r1251, %r2219, %r2104;
	and.b32  	%r1247, %r1251, %r221;
	mov.b32 	%r1227, 1;
	// begin inline asm
	{
    .reg .pred p;
    and.b32 %r1225, %r1247, %r1227;    setp.ne.u32 p, %r1225, 0;
    vote.ballot.sync.b32 %r1225, p, 0xffffffff;
    @!p not.b32 %r1225, %r1225;
}

	// end inline asm
	mov.b32 	%r1230, 2;
	// begin inline asm
	{
    .reg .pred p;
    and.b32 %r1228, %r1247, %r1230;    setp.ne.u32 p, %r1228, 0;
    vote.ballot.sync.b32 %r1228, p, 0xffffffff;
    @!p not.b32 %r1228, %r1228;
}

	// end inline asm
	and.b32  	%r1252, %r1228, %r1225;
	mov.b32 	%r1233, 4;
	// begin inline asm
	{
    .reg .pred p;
    and.b32 %r1231, %r1247, %r1233;    setp.ne.u32 p, %r1231, 0;
    vote.ballot.sync.b32 %r1231, p, 0xffffffff;
    @!p not.b32 %r1231, %r1231;
}

	// end inline asm
	and.b32  	%r1253, %r1231, %r1252;
	mov.b32 	%r1236, 8;
	// begin inline asm
	{
    .reg .pred p;
    and.b32 %r1234, %r1247, %r1236;    setp.ne.u32 p, %r1234, 0;
    vote.ballot.sync.b32 %r1234, p, 0xffffffff;
    @!p not.b32 %r1234, %r1234;
}

	// end inline asm
	and.b32  	%r1254, %r1234, %r1253;
	mov.b32 	%r1239, 16;
	// begin inline asm
	{
    .reg .pred p;
    and.b32 %r1237, %r1247, %r1239;    setp.ne.u32 p, %r1237, 0;
    vote.ballot.sync.b32 %r1237, p, 0xffffffff;
    @!p not.b32 %r1237, %r1237;
}

	// end inline asm
	and.b32  	%r1255, %r1237, %r1254;
	mov.b32 	%r1242, 32;
	// begin inline asm
	{
    .reg .pred p;
    and.b32 %r1240, %r1247, %r1242;    setp.ne.u32 p, %r1240, 0;
    vote.ballot.sync.b32 %r1240, p, 0xffffffff;
    @!p not.b32 %r1240, %r1240;
}

	// end inline asm
	and.b32  	%r1256, %r1240, %r1255;
	mov.b32 	%r1245, 64;
	// begin inline asm
	{
    .reg .pred p;
    and.b32 %r1243, %r1247, %r1245;    setp.ne.u32 p, %r1243, 0;
    vote.ballot.sync.b32 %r1243, p, 0xffffffff;
    @!p not.b32 %r1243, %r1243;
}

	// end inline asm
	and.b32  	%r1257, %r1243, %r1256;
	mov.b32 	%r1248, 128;
	// begin inline asm
	{
    .reg .pred p;
    and.b32 %r1246, %r1247, %r1248;    setp.ne.u32 p, %r1246, 0;
    vote.ballot.sync.b32 %r1246, p, 0xffffffff;
    @!p not.b32 %r1246, %r1246;
}

	// end inline asm
	and.b32  	%r1258, %r1246, %r1257;
	clz.b32 	%r1259, %r1258;
	sub.s32 	%r277, 31, %r1259;
	and.b32  	%r1260, %r878, %r1258;
	popc.b32 	%r278, %r1260;
	setp.ne.s32 	%p123, %r443, %r277;
	mov.b32 	%r2238, 0;
	@%p123 bra 	$L__BB11_199;
	shl.b32 	%r1265, %r1247, 2;
	add.s32 	%r1266, %r219, %r1265;
	atom.shared.add.u32 	%r2238, [%r1266], %r278;
$L__BB11_199:
	ld.param.u32 	%r2105, [_ZN3cub18CUB_300001_SM_10006detail10radix_sort29DeviceRadixSortOnesweepKernelINS1_5radix10policy_hubIjjyE10Policy1000ELNS0_9SortOrderE1EjjyiiNS1_21identity_decomposer_tEEEvPT5_SB_PT3_PKSC_PT1_PKSG_PT2_PKSK_T4_iiT6__param_9];
	shfl.sync.idx.b32	%r1292|%p124, %r2238, %r277, 31, -1;
	add.s32 	%r281, %r278, %r1292;
	shr.u32 	%r1293, %r2218, %r2105;
	and.b32  	%r1289, %r1293, %r221;
	mov.b32 	%r1269, 1;
	// begin inline asm
	{
    .reg .pred p;
    and.b32 %r1267, %r1289, %r1269;    setp.ne.u32 p, %r1267, 0;
    vote.ballot.sync.b32 %r1267, p, 0xffffffff;
    @!p not.b32 %r1267, %r1267;
}

	// end inline asm
	mov.b32 	%r1272, 2;
	// begin inline asm
	{
    .reg .pred p;
    and.b32 %r1270, %r1289, %r1272;    setp.ne.u32 p, %r1270, 0;
    vote.ballot.sync.b32 %r1270, p, 0xffffffff;
    @!p not.b32 %r1270, %r1270;
}

	// end inline asm
	and.b32  	%r1294, %r1270, %r1267;
	mov.b32 	%r1275, 4;
	// begin inline asm
	{
    .reg .pred p;
    and.b32 %r1273, %r1289, %r1275;    setp.ne.u32 p, %r1273, 0;
    vote.ballot.sync.b32 %r1273, p, 0xffffffff;
    @!p not.b32 %r1273, %r1273;
}

	// end inline asm
	and.b32  	%r1295, %r1273, %r1294;
	mov.b32 	%r1278, 8;
	// begin inline asm
	{
    .reg .pred p;
    and.b32 %r1276, %r1289, %r1278;    setp.ne.u32 p, %r1276, 0;
    vote.ballot.sync.b32 %r1276, p, 0xffffffff;
    @!p not.b32 %r1276, %r1276;
}

	// end inline asm
	and.b32  	%r1296, %r1276, %r1295;
	mov.b32 	%r1281, 16;
	// begin inline asm
	{
    .reg .pred p;
    and.b32 %r1279, %r1289, %r1281;    setp.ne.u32 p, %r1279, 0;
    vote.ballot.sync.b32 %r1279, p, 0xffffffff;
    @!p not.b32 %r1279, %r1279;
}

	// end inline asm
	and.b32  	%r1297, %r1279, %r1296;
	mov.b32 	%r1284, 32;
	// begin inline asm
	{
    .reg .pred p;
    and.b32 %r1282, %r1289, %r1284;    setp.ne.u32 p, %r1282, 0;
    vote.ballot.sync.b32 %r1282, p, 0xffffffff;
    @!p not.b32 %r1282, %r1282;
}

	// end inline asm
	and.b32  	%r1298, %r1282, %r1297;
	mov.b32 	%r1287, 64;
	// begin inline asm
	{
    .reg .pred p;
    and.b32 %r1285, %r1289, %r1287;    setp.ne.u32 p, %r1285, 0;
    vote.ballot.sync.b32 %r1285, p, 0xffffffff;
    @!p not.b32 %r1285, %r1285;
}

	// end inline asm
	and.b32  	%r1299, %r1285, %r1298;
	mov.b32 	%r1290, 128;
	// begin inline asm
	{
    .reg .pred p;
    and.b32 %r1288, %r1289, %r1290;    setp.ne.u32 p, %r1288, 0;
    vote.ballot.sync.b32 %r1288, p, 0xffffffff;
    @!p not.b32 %r1288, %r1288;
}

	// end inline asm
	and.b32  	%r1300, %r1288, %r1299;
	clz.b32 	%r1301, %r1300;
	sub.s32 	%r283, 31, %r1301;
	and.b32  	%r1302, %r878, %r1300;
	popc.b32 	%r284, %r1302;
	setp.ne.s32 	%p125, %r443, %r283;
	mov.b32 	%r2239, 0;
	@%p125 bra 	$L__BB11_201;
	shl.b32 	%r1307, %r1289, 2;
	add.s32 	%r1308, %r219, %r1307;
	atom.shared.add.u32 	%r2239, [%r1308], %r284;
$L__BB11_201:
	ld.param.u32 	%r2106, [_ZN3cub18CUB_300001_SM_10006detail10radix_sort29DeviceRadixSortOnesweepKernelINS1_5radix10policy_hubIjjyE10Policy1000ELNS0_9SortOrderE1EjjyiiNS1_21identity_decomposer_tEEEvPT5_SB_PT3_PKSC_PT1_PKSG_PT2_PKSK_T4_iiT6__param_9];
	shfl.sync.idx.b32	%r1334|%p126, %r2239, %r283, 31, -1;
	add.s32 	%r287, %r284, %r1334;
	shr.u32 	%r1335, %r2217, %r2106;
	and.b32  	%r1331, %r1335, %r221;
	mov.b32 	%r1311, 1;
	// begin inline asm
	{
    .reg .pred p;
    and.b32 %r1309, %r1331, %r1311;    setp.ne.u32 p, %r1309, 0;
    vote.ballot.sync.b32 %r1309, p, 0xffffffff;
    @!p not.b32 %r1309, %r1309;
}

	// end inline asm
	mov.b32 	%r1314, 2;
	// begin inline asm
	{
    .reg .pred p;
    and.b32 %r1312, %r1331, %r1314;    setp.ne.u32 p, %r1312, 0;
    vote.ballot.sync.b32 %r1312, p, 0xffffffff;
    @!p not.b32 %r1312, %r1312;
}

	// end inline asm
	and.b32  	%r1336, %r1312, %r1309;
	mov.b32 	%r1317, 4;
	// begin inline asm
	{
    .reg .pred p;
    and.b32 %r1315, %r1331, %r1317;    setp.ne.u32 p, %r1315, 0;
    vote.ballot.sync.b32 %r1315, p, 0xffffffff;
    @!p not.b32 %r1315, %r1315;
}

	// end inline asm
	and.b32  	%r1337, %r1315, %r1336;
	mov.b32 	%r1320, 8;
	// begin inline asm
	{
    .reg .pred p;
    and.b32 %r1318, %r1331, %r1320;    setp.ne.u32 p, %r1318, 0;
    vote.ballot.sync.b32 %r1318, p, 0xffffffff;
    @!p not.b32 %r1318, %r1318;
}

	// end inline asm
	and.b32  	%r1338, %r1318, %r1337;
	mov.b32 	%r1323, 16;
	// begin inline asm
	{
    .reg .pred p;
    and.b32 %r1321, %r1331, %r1323;    setp.ne.u32 p, %r1321, 0;
    vote.ballot.sync.b32 %r1321, p, 0xffffffff;
    @!p not.b32 %r1321, %r1321;
}

	// end inline asm
	and.b32  	%r1339, %r1321, %r1338;
	mov.b32 	%r1326, 32;
	// begin inline asm
	{
    .reg .pred p;
    and.b32 %r1324, %r1331, %r1326;    setp.ne.u32 p, %r1324, 0;
    vote.ballot.sync.b32 %r1324, p, 0xffffffff;
    @!p not.b32 %r1324, %r1324;
}

	// end inline asm
	and.b32  	%r1340, %r1324, %r1339;
	mov.b32 	%r1329, 64;
	// begin inline asm
	{
    .reg .pred p;
    and.b32 %r1327, %r1331, %r1329;    setp.ne.u32 p, %r1327, 0;
    vote.ballot.sync.b32 %r1327, p, 0xffffffff;
    @!p not.b32 %r1327, %r1327;
}

	// end inline asm
	and.b32  	%r1341, %r1327, %r1340;
	mov.b32 	%r1332, 128;
	// begin inline asm
	{
    .reg .pred p;
    and.b32 %r1330, %r1331, %r1332;    setp.ne.u32 p, %r1330, 0;
    vote.ballot.sync.b32 %r1330, p, 0xffffffff;
    @!p not.b32 %r1330, %r1330;
}

	// end inline asm
	and.b32  	%r1342, %r1330, %r1341;
	clz.b32 	%r1343, %r1342;
	sub.s32 	%r289, 31, %r1343;
	and.b32  	%r1344, %r878, %r1342;
	popc.b32 	%r290, %r1344;
	setp.ne.s32 	%p127, %r443, %r289;
	mov.b32 	%r2240, 0;
	@%p127 bra 	$L__BB11_203;
	shl.b32 	%r1349, %r1331, 2;
	add.s32 	%r1350, %r219, %r1349;
	atom.shared.add.u32 	%r2240, [%r1350], %r290;
$L__BB11_203:
	ld.param.u32 	%r2107, [_ZN3cub18CUB_300001_SM_10006detail10radix_sort29DeviceRadixSortOnesweepKernelINS1_5radix10policy_hubIjjyE10Policy1000ELNS0_9SortOrderE1EjjyiiNS1_21identity_decomposer_tEEEvPT5_SB_PT3_PKSC_PT1_PKSG_PT2_PKSK_T4_iiT6__param_9];
	shfl.sync.idx.b32	%r1376|%p128, %r2240, %r289, 31, -1;
	add.s32 	%r293, %r290, %r1376;
	shr.u32 	%r1377, %r2216, %r2107;
	and.b32  	%r1373, %r1377, %r221;
	mov.b32 	%r1353, 1;
	// begin inline asm
	{
    .reg .pred p;
    and.b32 %r1351, %r1373, %r1353;    setp.ne.u32 p, %r1351, 0;
    vote.ballot.sync.b32 %r1351, p, 0xffffffff;
    @!p not.b32 %r1351, %r1351;
}

	// end inline asm
	mov.b32 	%r1356, 2;
	// begin inline asm
	{
    .reg .pred p;
    and.b32 %r1354, %r1373, %r1356;    setp.ne.u32 p, %r1354, 0;
    vote.ballot.sync.b32 %r1354, p, 0xffffffff;
    @!p not.b32 %r1354, %r1354;
}

	// end inline asm
	and.b32  	%r1378, %r1354, %r1351;
	mov.b32 	%r1359, 4;
	// begin inline asm
	{
    .reg .pred p;
    and.b32 %r1357, %r1373, %r1359;    setp.ne.u32 p, %r1357, 0;
    vote.ballot.sync.b32 %r1357, p, 0xffffffff;
    @!p not.b32 %r1357, %r1357;
}

	// end inline asm
	and.b32  	%r1379, %r1357, %r1378;
	mov.b32 	%r1362, 8;
	// begin inline asm
	{
    .reg .pred p;
    and.b32 %r1360, %r1373, %r1362;    setp.ne.u32 p, %r1360, 0;
    vote.ballot.sync.b32 %r1360, p, 0xffffffff;
    @!p not.b32 %r1360, %r1360;
}

	// end inline asm
	and.b32  	%r1380, %r1360, %r1379;
	mov.b32 	%r1365, 16;
	// begin inline asm
	{
    .reg .pred p;
    and.b32 %r1363, %r1373, %r1365;    setp.ne.u32 p, %r1363, 0;
    vote.ballot.sync.b32 %r1363, p, 0xffffffff;
    @!p not.b32 %r1363, %r1363;
}

	// end inline asm
	and.b32  	%r1381, %r1363, %r1380;
	mov.b32 	%r1368, 32;
	// begin inline asm
	{
    .reg .pred p;
    and.b32 %r1366, %r1373, %r1368;    setp.ne.u32 p, %r1366, 0;
    vote.ballot.sync.b32 %r1366, p, 0xffffffff;
    @!p not.b32 %r1366, %r1366;
}

	// end inline asm
	and.b32  	%r1382, %r1366, %r1381;
	mov.b32 	%r1371, 64;
	// begin inline asm
	{
    .reg .pred p;
    and.b32 %r1369, %r1373, %r1371;    setp.ne.u32 p, %r1369, 0;
    vote.ballot.sync.b32 %r1369, p, 0xffffffff;
    @!p not.b32 %r1369, %r1369;
}

	// end inline asm
	and.b32  	%r1383, %r1369, %r1382;
	mov.b32 	%r1374, 128;
	// begin inline asm
	{
    .reg .pred p;
    and.b32 %r1372, %r1373, %r1374;    setp.ne.u32 p, %r1372, 0;
    vote.ballot.sync.b32 %r1372, p, 0xffffffff;
    @!p not.b32 %r1372, %r1372;
}

	// end inline asm
	and.b32  	%r1384, %r1372, %r1383;
	clz.b32 	%r1385, %r1384;
	sub.s32 	%r295, 31, %r1385;
	and.b32  	%r1386, %r878, %r1384;
	popc.b32 	%r296, %r1386;
	setp.ne.s32 	%p129, %r443, %r295;
	mov.b32 	%r2241, 0;
	@%p129 bra 	$L__BB11_205;
	shl.b32 	%r1391, %r1373, 2;
	add.s32 	%r1392, %r219, %r1391;
	atom.shared.add.u32 	%r2241, [%r1392], %r296;
$L__BB11_205:
	ld.param.u32 	%r2108, [_ZN3cub18CUB_300001_SM_10006detail10radix_sort29DeviceRadixSortOnesweepKernelINS1_5radix10policy_hubIjjyE10Policy1000ELNS0_9SortOrderE1EjjyiiNS1_21identity_decomposer_tEEEvPT5_SB_PT3_PKSC_PT1_PKSG_PT2_PKSK_T4_iiT6__param_9];
	shfl.sync.idx.b32	%r1418|%p130, %r2241, %r295, 31, -1;
	add.s32 	%r299, %r296, %r1418;
	shr.u32 	%r1419, %r2215, %r2108;
	and.b32  	%r1415, %r1419, %r221;
	mov.b32 	%r1395, 1;
	// begin inline asm
	{
    .reg .pred p;
    and.b32 %r1393, %r1415, %r1395;    setp.ne.u32 p, %r1393, 0;
    vote.ballot.sync.b32 %r1393, p, 0xffffffff;
    @!p not.b32 %r1393, %r1393;
}

	// end inline asm
	mov.b32 	%r1398, 2;
	// begin inline asm
	{
    .reg .pred p;
    and.b32 %r1396, %r1415, %r1398;    setp.ne.u32 p, %r1396, 0;
    vote.ballot.sync.b32 %r1396, p, 0xffffffff;
    @!p not.b32 %r1396, %r1396;
}

	// end inline asm
	and.b32  	%r1420, %r1396, %r1393;
	mov.b32 	%r1401, 4;
	// begin inline asm
	{
    .reg .pred p;
    and.b32 %r1399, %r1415, %r1401;    setp.ne.u32 p, %r1399, 0;
    vote.ballot.sync.b32 %r1399, p, 0xffffffff;
    @!p not.b32 %r1399, %r1399;
}

	// end inline asm
	and.b32  	%r1421, %r1399, %r1420;
	mov.b32 	%r1404, 8;
	// begin inline asm
	{
    .reg .pred p;
    and.b32 %r1402, %r1415, %r1404;    setp.ne.u32 p, %r1402, 0;
    vote.ballot.sync.b32 %r1402, p, 0xffffffff;
    @!p not.b32 %r1402, %r1402;
}

	// end inline asm
	and.b32  	%r1422, %r1402, %r1421;
	mov.b32 	%r1407, 16;
	// begin inline asm
	{
    .reg .pred p;
    and.b32 %r1405, %r1415, %r1407;    setp.ne.u32 p, %r1405, 0;
    vote.ballot.sync.b32 %r1405, p, 0xffffffff;
    @!p not.b32 %r1405, %r1405;
}

	// end inline asm
	and.b32  	%r1423, %r1405, %r1422;
	mov.b32 	%r1410, 32;
	// begin inline asm
	{
    .reg .pred p;
    and.b32 %r1408, %r1415, %r1410;    setp.ne.u32 p, %r1408, 0;
    vote.ballot.sync.b32 %r1408, p, 0xffffffff;
    @!p not.b32 %r1408, %r1408;
}

	// end inline asm
	and.b32  	%r1424, %r1408, %r1423;
	mov.b32 	%r1413, 64;
	// begin inline asm
	{
    .reg .pred p;
    and.b32 %r1411, %r1415, %r1413;    setp.ne.u32 p, %r1411, 0;
    vote.ballot.sync.b32 %r1411, p, 0xffffffff;
    @!p not.b32 %r1411, %r1411;
}

	// end inline asm
	and.b32  	%r1425, %r1411, %r1424;
	mov.b32 	%r1416, 128;
	// begin inline asm
	{
    .reg .pred p;
    and.b32 %r1414, %r1415, %r1416;    setp.ne.u32 p, %r1414, 0;
    vote.ballot.sync.b32 %r1414, p, 0xffffffff;
    @!p not.b32 %r1414, %r1414;
}

	// end inline asm
	and.b32  	%r1426, %r1414, %r1425;
	clz.b32 	%r1427, %r1426;
	sub.s32 	%r301, 31, %r1427;
	and.b32  	%r1428, %r878, %r1426;
	popc.b32 	%r302, %r1428;
	setp.ne.s32 	%p131, %r443, %r301;
	mov.b32 	%r2242, 0;
	@%p131 bra 	$L__BB11_207;
	shl.b32 	%r1433, %r1415, 2;
	add.s32 	%r1434, %r219, %r1433;
	atom.shared.add.u32 	%r2242, [%r1434], %r302;
$L__BB11_207:
	ld.param.u32 	%r2109, [_ZN3cub18CUB_300001_SM_10006detail10radix_sort29DeviceRadixSortOnesweepKernelINS1_5radix10policy_hubIjjyE10Policy1000ELNS0_9SortOrderE1EjjyiiNS1_21identity_decomposer_tEEEvPT5_SB_PT3_PKSC_PT1_PKSG_PT2_PKSK_T4_iiT6__param_9];
	shfl.sync.idx.b32	%r1460|%p132, %r2242, %r301, 31, -1;
	add.s32 	%r305, %r302, %r1460;
	shr.u32 	%r1461, %r2214, %r2109;
	and.b32  	%r1457, %r1461, %r221;
	mov.b32 	%r1437, 1;
	// begin inline asm
	{
    .reg .pred p;
    and.b32 %r1435, %r1457, %r1437;    setp.ne.u32 p, %r1435, 0;
    vote.ballot.sync.b32 %r1435, p, 0xffffffff;
    @!p not.b32 %r1435, %r1435;
}

	// end inline asm
	mov.b32 	%r1440, 2;
	// begin inline asm
	{
    .reg .pred p;
    and.b32 %r1438, %r1457, %r1440;    setp.ne.u32 p, %r1438, 0;
    vote.ballot.sync.b32 %r1438, p, 0xffffffff;
    @!p not.b32 %r1438, %r1438;
}

	// end inline asm
	and.b32  	%r1462, %r1438, %r1435;
	mov.b32 	%r1443, 4;
	// begin inline asm
	{
    .reg .pred p;
    and.b32 %r1441, %r1457, %r1443;    setp.ne.u32 p, %r1441, 0;
    vote.ballot.sync.b32 %r1441, p, 0xffffffff;
    @!p not.b32 %r1441, %r1441;
}

	// end inline asm
	and.b32  	%r1463, %r1441, %r1462;
	mov.b32 	%r1446, 8;
	// begin inline asm
	{
    .reg .pred p;
    and.b32 %r1444, %r1457, %r1446;    setp.ne.u32 p, %r1444, 0;
    vote.ballot.sync.b32 %r1444, p, 0xffffffff;
    @!p not.b32 %r1444, %r1444;
}

	// end inline asm
	and.b32  	%r1464, %r1444, %r1463;
	mov.b32 	%r1449, 16;
	// begin inline asm
	{
    .reg .pred p;
    and.b32 %r1447, %r1457, %r1449;    setp.ne.u32 p, %r1447, 0;
    vote.ballot.sync.b32 %r1447, p, 0xffffffff;
    @!p not.b32 %r1447, %r1447;
}

	// end inline asm
	and.b32  	%r1465, %r1447, %r1464;
	mov.b32 	%r1452, 32;
	// begin inline asm
	{
    .reg .pred p;
    and.b32 %r1450, %r1457, %r1452;    setp.ne.u32 p, %r1450, 0;
    vote.ballot.sync.b32 %r1450, p, 0xffffffff;
    @!p not.b32 %r1450, %r1450;
}

	// end inline asm
	and.b32  	%r1466, %r1450, %r1465;
	mov.b32 	%r1455, 64;
	// begin inline asm
	{
    .reg .pred p;
    and.b32 %r1453, %r1457, %r1455;    setp.ne.u32 p, %r1453, 0;
    vote.ballot.sync.b32 %r1453, p, 0xffffffff;
    @!p not.b32 %r1453, %r1453;
}

	// end inline asm
	and.b32  	%r1467, %r1453, %r1466;
	mov.b32 	%r1458, 128;
	// begin inline asm
	{
    .reg .pred p;
    and.b32 %r1456, %r1457, %r1458;    setp.ne.u32 p, %r1456, 0;
    vote.ballot.sync.b32 %r1456, p, 0xffffffff;
    @!p not.b32 %r1456, %r1456;
}

	// end inline asm
	and.b32  	%r1468, %r1456, %r1467;
	clz.b32 	%r1469, %r1468;
	sub.s32 	%r307, 31, %r1469;
	and.b32  	%r1470, %r878, %r1468;
	popc.b32 	%r308, %r1470;
	setp.ne.s32 	%p133, %r443, %r307;
	mov.b32 	%r2243, 0;
	@%p133 bra 	$L__BB11_209;
	shl.b32 	%r1475, %r1457, 2;
	add.s32 	%r1476, %r219, %r1475;
	atom.shared.add.u32 	%r2243, [%r1476], %r308;
$L__BB11_209:
	ld.param.u32 	%r2110, [_ZN3cub18CUB_300001_SM_10006detail10radix_sort29DeviceRadixSortOnesweepKernelINS1_5radix10policy_hubIjjyE10Policy1000ELNS0_9SortOrderE1EjjyiiNS1_21identity_decomposer_tEEEvPT5_SB_PT3_PKSC_PT1_PKSG_PT2_PKSK_T4_iiT6__param_9];
	shfl.sync.idx.b32	%r1502|%p134, %r2243, %r307, 31, -1;
	add.s32 	%r311, %r308, %r1502;
	shr.u32 	%r1503, %r2213, %r2110;
	and.b32  	%r1499, %r1503, %r221;
	mov.b32 	%r1479, 1;
	// begin inline asm
	{
    .reg .pred p;
    and.b32 %r1477, %r1499, %r1479;    setp.ne.u32 p, %r1477, 0;
    vote.ballot.sync.b32 %r1477, p, 0xffffffff;
    @!p not.b32 %r1477, %r1477;
}

	// end inline asm
	mov.b32 	%r1482, 2;
	// begin inline asm
	{
    .reg .pred p;
    and.b32 %r1480, %r1499, %r1482;    setp.ne.u32 p, %r1480, 0;
    vote.ballot.sync.b32 %r1480, p, 0xffffffff;
    @!p not.b32 %r1480, %r1480;
}

	// end inline asm
	and.b32  	%r1504, %r1480, %r1477;
	mov.b32 	%r1485, 4;
	// begin inline asm
	{
    .reg .pred p;
    and.b32 %r1483, %r1499, %r1485;    setp.ne.u32 p, %r1483, 0;
    vote.ballot.sync.b32 %r1483, p, 0xffffffff;
    @!p not.b32 %r1483, %r1483;
}

	// end inline asm
	and.b32  	%r1505, %r1483, %r1504;
	mov.b32 	%r1488, 8;
	// begin inline asm
	{
    .reg .pred p;
    and.b32 %r1486, %r1499, %r1488;    setp.ne.u32 p, %r1486, 0;
    vote.ballot.sync.b32 %r1486, p, 0xffffffff;
    @!p not.b32 %r1486, %r1486;
}

	// end inline asm
	and.b32  	%r1506, %r1486, %r1505;
	mov.b32 	%r1491, 16;
	// begin inline asm
	{
    .reg .pred p;
    and.b32 %r1489, %r1499, %r1491;    setp.ne.u32 p, %r1489, 0;
    vote.ballot.sync.b32 %r1489, p, 0xffffffff;
    @!p not.b32 %r1489, %r1489;
}

	// end inline asm
	and.b32  	%r1507, %r1489, %r1506;
	mov.b32 	%r1494, 32;
	// begin inline asm
	{
    .reg .pred p;
    and.b32 %r1492, %r1499, %r1494;    setp.ne.u32 p, %r1492, 0;
    vote.ballot.sync.b32 %r1492, p, 0xffffffff;
    @!p not.b32 %r1492, %r1492;
}

	// end inline asm
	and.b32  	%r1508, %r1492, %r1507;
	mov.b32 	%r1497, 64;
	// begin inline asm
	{
    .reg .pred p;
    and.b32 %r1495, %r1499, %r1497;    setp.ne.u32 p, %r1495, 0;
    vote.ballot.sync.b32 %r1495, p, 0xffffffff;
    @!p not.b32 %r1495, %r1495;
}

	// end inline asm
	and.b32  	%r1509, %r1495, %r1508;
	mov.b32 	%r1500, 128;
	// begin inline asm
	{
    .reg .pred p;
    and.b32 %r1498, %r1499, %r1500;    setp.ne.u32 p, %r1498, 0;
    vote.ballot.sync.b32 %r1498, p, 0xffffffff;
    @!p not.b32 %r1498, %r1498;
}

	// end inline asm
	and.b32  	%r1510, %r1498, %r1509;
	clz.b32 	%r1511, %r1510;
	sub.s32 	%r313, 31, %r1511;
	and.b32  	%r1512, %r878, %r1510;
	popc.b32 	%r314, %r1512;
	setp.ne.s32 	%p135, %r443, %r313;
	mov.b32 	%r2244, 0;
	@%p135 bra 	$L__BB11_211;
	shl.b32 	%r1517, %r1499, 2;
	add.s32 	%r1518, %r219, %r1517;
	atom.shared.add.u32 	%r2244, [%r1518], %r314;
$L__BB11_211:
	ld.param.u32 	%r2111, [_ZN3cub18CUB_300001_SM_10006detail10radix_sort29DeviceRadixSortOnesweepKernelINS1_5radix10policy_hubIjjyE10Policy1000ELNS0_9SortOrderE1EjjyiiNS1_21identity_decomposer_tEEEvPT5_SB_PT3_PKSC_PT1_PKSG_PT2_PKSK_T4_iiT6__param_9];
	shfl.sync.idx.b32	%r1544|%p136, %r2244, %r313, 31, -1;
	add.s32 	%r317, %r314, %r1544;
	shr.u32 	%r1545, %r2212, %r2111;
	and.b32  	%r1541, %r1545, %r221;
	mov.b32 	%r1521, 1;
	// begin inline asm
	{
    .reg .pred p;
    and.b32 %r1519, %r1541, %r1521;    setp.ne.u32 p, %r1519, 0;
    vote.ballot.sync.b32 %r1519, p, 0xffffffff;
    @!p not.b32 %r1519, %r1519;
}

	// end inline asm
	mov.b32 	%r1524, 2;
	// begin inline asm
	{
    .reg .pred p;
    and.b32 %r1522, %r1541, %r1524;    setp.ne.u32 p, %r1522, 0;
    vote.ballot.sync.b32 %r1522, p, 0xffffffff;
    @!p not.b32 %r1522, %r1522;
}

	// end inline asm
	and.b32  	%r1546, %r1522, %r1519;
	mov.b32 	%r1527, 4;
	// begin inline asm
	{
    .reg .pred p;
    and.b32 %r1525, %r1541, %r1527;    setp.ne.u32 p, %r1525, 0;
    vote.ballot.sync.b32 %r1525, p, 0xffffffff;
    @!p not.b32 %r1525, %r1525;
}

	// end inline asm
	and.b32  	%r1547, %r1525, %r1546;
	mov.b32 	%r1530, 8;
	// begin inline asm
	{
    .reg .pred p;
    and.b32 %r1528, %r1541, %r1530;    setp.ne.u32 p, %r1528, 0;
    vote.ballot.sync.b32 %r1528, p, 0xffffffff;
    @!p not.b32 %r1528, %r1528;
}

	// end inline asm
	and.b32  	%r1548, %r1528, %r1547;
	mov.b32 	%r1533, 16;
	// begin inline asm
	{
    .reg .pred p;
    and.b32 %r1531, %r1541, %r1533;    setp.ne.u32 p, %r1531, 0;
    vote.ballot.sync.b32 %r1531, p, 0xffffffff;
    @!p not.b32 %r1531, %r1531;
}

	// end inline asm
	and.b32  	%r1549, %r1531, %r1548;
	mov.b32 	%r1536, 32;
	// begin inline asm
	{
    .reg .pred p;
    and.b32 %r1534, %r1541, %r1536;    setp.ne.u32 p, %r1534, 0;
    vote.ballot.sync.b32 %r1534, p, 0xffffffff;
    @!p not.b32 %r1534, %r1534;
}

	// end inline asm
	and.b32  	%r1550, %r1534, %r1549;
	mov.b32 	%r1539, 64;
	// begin inline asm
	{
    .reg .pred p;
    and.b32 %r1537, %r1541, %r1539;    setp.ne.u32 p, %r1537, 0;
    vote.ballot.sync.b32 %r1537, p, 0xffffffff;
    @!p not.b32 %r1537, %r1537;
}

	// end inline asm
	and.b32  	%r1551, %r1537, %r1550;
	mov.b32 	%r1542, 128;
	// begin inline asm
	{
    .reg .pred p;
    and.b32 %r1540, %r1541, %r1542;    setp.ne.u32 p, %r1540, 0;
    vote.ballot.sync.b32 %r1540, p, 0xffffffff;
    @!p not.b32 %r1540, %r1540;
}

	// end inline asm
	and.b32  	%r1552, %r1540, %r1551;
	clz.b32 	%r1553, %r1552;
	sub.s32 	%r319, 31, %r1553;
	and.b32  	%r1554, %r878, %r1552;
	popc.b32 	%r320, %r1554;
	setp.ne.s32 	%p137, %r443, %r319;
	mov.b32 	%r2245, 0;
	@%p137 bra 	$L__BB11_213;
	shl.b32 	%r1559, %r1541, 2;
	add.s32 	%r1560, %r219, %r1559;
	atom.shared.add.u32 	%r2245, [%r1560], %r320;
$L__BB11_213:
	setp.gt.u32 	%p138, %r1, 255;
	shfl.sync.idx.b32	%r1561|%p139, %r2245, %r319, 31, -1;
	add.s32 	%r1562, %r320, %r1561;
	bar.sync 	0;
	shl.b32 	%r1563, %r227, 2;
	add.s32 	%r323, %r783, %r1563;
	st.shared.u32 	[%r323+-4], %r2228;
	shl.b32 	%r1565, %r233, 2;
	add.s32 	%r324, %r783, %r1565;
	st.shared.u32 	[%r324+-4], %r2227;
	shl.b32 	%r1566, %r239, 2;
	add.s32 	%r325, %r783, %r1566;
	st.shared.u32 	[%r325+-4], %r2226;
	shl.b32 	%r1567, %r245, 2;
	add.s32 	%r326, %r783, %r1567;
	st.shared.u32 	[%r326+-4], %r2225;
	shl.b32 	%r1568, %r251, 2;
	add.s32 	%r327, %r783, %r1568;
	st.shared.u32 	[%r327+-4], %r2224;
	shl.b32 	%r1569, %r257, 2;
	add.s32 	%r328, %r783, %r1569;
	st.shared.u32 	[%r328+-4], %r2223;
	shl.b32 	%r1570, %r263, 2;
	add.s32 	%r329, %r783, %r1570;
	st.shared.u32 	[%r329+-4], %r2222;
	shl.b32 	%r1571, %r269, 2;
	add.s32 	%r330, %r783, %r1571;
	st.shared.u32 	[%r330+-4], %r2221;
	shl.b32 	%r1572, %r275, 2;
	add.s32 	%r331, %r783, %r1572;
	st.shared.u32 	[%r331+-4], %r2220;
	shl.b32 	%r1573, %r281, 2;
	add.s32 	%r332, %r783, %r1573;
	st.shared.u32 	[%r332+-4], %r2219;
	shl.b32 	%r1574, %r287, 2;
	add.s32 	%r333, %r783, %r1574;
	st.shared.u32 	[%r333+-4], %r2218;
	shl.b32 	%r1575, %r293, 2;
	add.s32 	%r334, %r783, %r1575;
	st.shared.u32 	[%r334+-4], %r2217;
	shl.b32 	%r1576, %r299, 2;
	add.s32 	%r335, %r783, %r1576;
	st.shared.u32 	[%r335+-4], %r2216;
	shl.b32 	%r1577, %r305, 2;
	add.s32 	%r336, %r783, %r1577;
	st.shared.u32 	[%r336+-4], %r2215;
	shl.b32 	%r1578, %r311, 2;
	add.s32 	%r337, %r783, %r1578;
	st.shared.u32 	[%r337+-4], %r2214;
	shl.b32 	%r1579, %r317, 2;
	add.s32 	%r338, %r783, %r1579;
	st.shared.u32 	[%r338+-4], %r2213;
	shl.b32 	%r1580, %r1562, 2;
	add.s32 	%r339, %r783, %r1580;
	st.shared.u32 	[%r339+-4], %r2212;
	shl.b32 	%r1581, %r1, 3;
	add.s32 	%r1582, %r783, %r1581;
	add.s32 	%r340, %r1582, 26112;
	@%p138 bra 	$L__BB11_221;
	ld.param.u64 	%rd437, [_ZN3cub18CUB_300001_SM_10006detail10radix_sort29DeviceRadixSortOnesweepKernelINS1_5radix10policy_hubIjjyE10Policy1000ELNS0_9SortOrderE1EjjyiiNS1_21identity_decomposer_tEEEvPT5_SB_PT3_PKSC_PT1_PKSG_PT2_PKSK_T4_iiT6__param_3];
	cvta.to.global.u64 	%rd93, %rd437;
	shl.b64 	%rd94, %rd9, 3;
	add.s64 	%rd95, %rd93, %rd94;
	ld.global.u64 	%rd96, [%rd95];
	cvt.s64.s32 	%rd97, %r218;
	sub.s64 	%rd456, %rd96, %rd97;
	st.shared.u64 	[%r340], %rd456;
	setp.lt.s32 	%p140, %r3, 1;
	mov.u32 	%r2249, %r2174;
	@%p140 bra 	$L__BB11_220;
	mov.b32 	%r2247, -1;
	mov.u32 	%r2246, %r3;
	mov.u32 	%r2249, %r2174;
$L__BB11_216:
	ld.param.u64 	%rd430, [_ZN3cub18CUB_300001_SM_10006detail10radix_sort29DeviceRadixSortOnesweepKernelINS1_5radix10policy_hubIjjyE10Policy1000ELNS0_9SortOrderE1EjjyiiNS1_21identity_decomposer_tEEEvPT5_SB_PT3_PKSC_PT1_PKSG_PT2_PKSK_T4_iiT6__param_0];
	add.s32 	%r344, %r2246, -1;
	shl.b32 	%r1584, %r344, 8;
	add.s32 	%r1585, %r1584, %r1;
	cvta.to.global.u64 	%rd98, %rd430;
	mul.wide.s32 	%rd99, %r1585, 4;
	add.s64 	%rd19, %rd98, %rd99;
$L__BB11_217:
	membar.cta;
	ld.volatile.global.u32 	%r345, [%rd19];
	setp.eq.s32 	%p141, %r345, 0;
	@%p141 bra 	$L__BB11_217;
	and.b32  	%r1586, %r345, 1073741823;
	add.s32 	%r2249, %r1586, %r2249;
	setp.gt.s32 	%p142, %r345, -1;
	vote.sync.ballot.b32 	%r2247, %p142, %r2247;
	setp.gt.u32 	%p144, %r2246, 1;
	and.pred  	%p145, %p142, %p144;
	mov.u32 	%r2246, %r344;
	@%p145 bra 	$L__BB11_216;
	ld.shared.u64 	%rd456, [%r340];
$L__BB11_220:
	ld.param.u64 	%rd431, [_ZN3cub18CUB_300001_SM_10006detail10radix_sort29DeviceRadixSortOnesweepKernelINS1_5radix10policy_hubIjjyE10Policy1000ELNS0_9SortOrderE1EjjyiiNS1_21identity_decomposer_tEEEvPT5_SB_PT3_PKSC_PT1_PKSG_PT2_PKSK_T4_iiT6__param_0];
	or.b32  	%r1587, %r2249, -2147483648;
	cvta.to.global.u64 	%rd100, %rd431;
	shl.b32 	%r1588, %r3, 8;
	add.s32 	%r1589, %r1588, %r1;
	mul.wide.s32 	%rd101, %r1589, 4;
	add.s64 	%rd102, %rd100, %rd101;
	st.volatile.global.u32 	[%rd102], %r1587;
	sub.s32 	%r1590, %r2249, %r2174;
	cvt.s64.s32 	%rd103, %r1590;
	add.s64 	%rd104, %rd456, %rd103;
	st.shared.u64 	[%r340], %rd104;
$L__BB11_221:
	ld.param.u32 	%r2087, [_ZN3cub18CUB_300001_SM_10006detail10radix_sort29DeviceRadixSortOnesweepKernelINS1_5radix10policy_hubIjjyE10Policy1000ELNS0_9SortOrderE1EjjyiiNS1_21identity_decomposer_tEEEvPT5_SB_PT3_PKSC_PT1_PKSG_PT2_PKSK_T4_iiT6__param_8];
	ld.param.u64 	%rd434, [_ZN3cub18CUB_300001_SM_10006detail10radix_sort29DeviceRadixSortOnesweepKernelINS1_5radix10policy_hubIjjyE10Policy1000ELNS0_9SortOrderE1EjjyiiNS1_21identity_decomposer_tEEEvPT5_SB_PT3_PKSC_PT1_PKSG_PT2_PKSK_T4_iiT6__param_2];
	setp.gt.u32 	%p146, %r1, 255;
	mad.lo.s32 	%r349, %r3, 6528, 6528;
	setp.lt.s32 	%p147, %r349, %r2087;
	setp.eq.s64 	%p148, %rd434, 0;
	or.pred  	%p149, %p148, %p147;
	or.pred  	%p150, %p146, %p149;
	@%p150 bra 	$L__BB11_223;
	ld.param.u64 	%rd435, [_ZN3cub18CUB_300001_SM_10006detail10radix_sort29DeviceRadixSortOnesweepKernelINS1_5radix10policy_hubIjjyE10Policy1000ELNS0_9SortOrderE1EjjyiiNS1_21identity_decomposer_tEEEvPT5_SB_PT3_PKSC_PT1_PKSG_PT2_PKSK_T4_iiT6__param_2];
	ld.shared.u64 	%rd105, [%r340];
	cvt.s64.s32 	%rd106, %r2174;
	cvt.s64.s32 	%rd107, %r218;
	add.s64 	%rd108, %rd107, %rd106;
	add.s64 	%rd109, %rd108, %rd105;
	cvta.to.global.u64 	%rd110, %rd435;
	shl.b64 	%rd111, %rd9, 3;
	add.s64 	%rd112, %rd110, %rd111;
	st.global.u64 	[%rd112], %rd109;
$L__BB11_223:
	ld.param.u32 	%r2088, [_ZN3cub18CUB_300001_SM_10006detail10radix_sort29DeviceRadixSortOnesweepKernelINS1_5radix10policy_hubIjjyE10Policy1000ELNS0_9SortOrderE1EjjyiiNS1_21identity_decomposer_tEEEvPT5_SB_PT3_PKSC_PT1_PKSG_PT2_PKSK_T4_iiT6__param_8];
	ld.param.u64 	%rd438, [_ZN3cub18CUB_300001_SM_10006detail10radix_sort29DeviceRadixSortOnesweepKernelINS1_5radix10policy_hubIjjyE10Policy1000ELNS0_9SortOrderE1EjjyiiNS1_21identity_decomposer_tEEEvPT5_SB_PT3_PKSC_PT1_PKSG_PT2_PKSK_T4_iiT6__param_4];
	cvta.to.global.u64 	%rd22, %rd438;
	shl.b32 	%r1591, %r1, 2;
	add.s32 	%r350, %r783, %r1591;
	setp.gt.s32 	%p151, %r349, %r2088;
	bar.sync 	0;
	@%p151 bra 	$L__BB11_225;
	ld.param.u32 	%r2112, [_ZN3cub18CUB_300001_SM_10006detail10radix_sort29DeviceRadixSortOnesweepKernelINS1_5radix10policy_hubIjjyE10Policy1000ELNS0_9SortOrderE1EjjyiiNS1_21identity_decomposer_tEEEvPT5_SB_PT3_PKSC_PT1_PKSG_PT2_PKSK_T4_iiT6__param_9];
	ld.shared.u32 	%r1593, [%r350];
	shr.u32 	%r1594, %r1593, %r2112;
	and.b32  	%r1595, %r1594, %r221;
	shl.b32 	%r1596, %r1595, 3;
	add.s32 	%r1598, %r783, 26112;
	add.s32 	%r1599, %r1598, %r1596;
	ld.shared.u64 	%rd113, [%r1599];
	add.s64 	%rd114, %rd113, %rd9;
	not.b32 	%r1600, %r1593;
	shl.b64 	%rd115, %rd114, 2;
	add.s64 	%rd116, %rd22, %rd115;
	st.global.u32 	[%rd116], %r1600;
	bar.warp.sync 	-1;
	ld.shared.u32 	%r1601, [%r350+1536];
	shr.u32 	%r1602, %r1601, %r2112;
	and.b32  	%r1603, %r1602, %r221;
	shl.b32 	%r1604, %r1603, 3;
	add.s32 	%r1605, %r1598, %r1604;
	ld.shared.u64 	%rd117, [%r1605];
	add.s64 	%rd118, %rd117, %rd9;
	not.b32 	%r1606, %r1601;
	shl.b64 	%rd119, %rd118, 2;
	add.s64 	%rd120, %rd22, %rd119;
	st.global.u32 	[%rd120+1536], %r1606;
	bar.warp.sync 	-1;
	ld.shared.u32 	%r1607, [%r350+3072];
	shr.u32 	%r1608, %r1607, %r2112;
	and.b32  	%r1609, %r1608, %r221;
	shl.b32 	%r1610, %r1609, 3;
	add.s32 	%r1611, %r1598, %r1610;
	ld.shared.u64 	%rd121, [%r1611];
	add.s64 	%rd122, %rd121, %rd9;
	not.b32 	%r1612, %r1607;
	shl.b64 	%rd123, %rd122, 2;
	add.s64 	%rd124, %rd22, %rd123;
	st.global.u32 	[%rd124+3072], %r1612;
	bar.warp.sync 	-1;
	ld.shared.u32 	%r1613, [%r350+4608];
	shr.u32 	%r1614, %r1613, %r2112;
	and.b32  	%r1615, %r1614, %r221;
	shl.b32 	%r1616, %r1615, 3;
	add.s32 	%r1617, %r1598, %r1616;
	ld.shared.u64 	%rd125, [%r1617];
	add.s64 	%rd126, %rd125, %rd9;
	not.b32 	%r1618, %r1613;
	shl.b64 	%rd127, %rd126, 2;
	add.s64 	%rd128, %rd22, %rd127;
	st.global.u32 	[%rd128+4608], %r1618;
	bar.warp.sync 	-1;
	ld.shared.u32 	%r1619, [%r350+6144];
	shr.u32 	%r1620, %r1619, %r2112;
	and.b32  	%r1621, %r1620, %r221;
	shl.b32 	%r1622, %r1621, 3;
	add.s32 	%r1623, %r1598, %r1622;
	ld.shared.u64 	%rd129, [%r1623];
	add.s64 	%rd130, %rd129, %rd9;
	not.b32 	%r1624, %r1619;
	shl.b64 	%rd131, %rd130, 2;
	add.s64 	%rd132, %rd22, %rd131;
	st.global.u32 	[%rd132+6144], %r1624;
	bar.warp.sync 	-1;
	ld.shared.u32 	%r1625, [%r350+7680];
	shr.u32 	%r1626, %r1625, %r2112;
	and.b32  	%r1627, %r1626, %r221;
	shl.b32 	%r1628, %r1627, 3;
	add.s32 	%r1629, %r1598, %r1628;
	ld.shared.u64 	%rd133, [%r1629];
	add.s64 	%rd134, %rd133, %rd9;
	not.b32 	%r1630, %r1625;
	shl.b64 	%rd135, %rd134, 2;
	add.s64 	%rd136, %rd22, %rd135;
	st.global.u32 	[%rd136+7680], %r1630;
	bar.warp.sync 	-1;
	ld.shared.u32 	%r1631, [%r350+9216];
	shr.u32 	%r1632, %r1631, %r2112;
	and.b32  	%r1633, %r1632, %r221;
	shl.b32 	%r1634, %r1633, 3;
	add.s32 	%r1635, %r1598, %r1634;
	ld.shared.u64 	%rd137, [%r1635];
	add.s64 	%rd138, %rd137, %rd9;
	not.b32 	%r1636, %r1631;
	shl.b64 	%rd139, %rd138, 2;
	add.s64 	%rd140, %rd22, %rd139;
	st.global.u32 	[%rd140+9216], %r1636;
	bar.warp.sync 	-1;
	ld.shared.u32 	%r1637, [%r350+10752];
	shr.u32 	%r1638, %r1637, %r2112;
	and.b32  	%r1639, %r1638, %r221;
	shl.b32 	%r1640, %r1639, 3;
	add.s32 	%r1641, %r1598, %r1640;
	ld.shared.u64 	%rd141, [%r1641];
	add.s64 	%rd142, %rd141, %rd9;
	not.b32 	%r1642, %r1637;
	shl.b64 	%rd143, %rd142, 2;
	add.s64 	%rd144, %rd22, %rd143;
	st.global.u32 	[%rd144+10752], %r1642;
	bar.warp.sync 	-1;
	ld.shared.u32 	%r1643, [%r350+12288];
	shr.u32 	%r1644, %r1643, %r2112;
	and.b32  	%r1645, %r1644, %r221;
	shl.b32 	%r1646, %r1645, 3;
	add.s32 	%r1647, %r1598, %r1646;
	ld.shared.u64 	%rd145, [%r1647];
	add.s64 	%rd146, %rd145, %rd9;
	not.b32 	%r1648, %r1643;
	shl.b64 	%rd147, %rd146, 2;
	add.s64 	%rd148, %rd22, %rd147;
	st.global.u32 	[%rd148+12288], %r1648;
	bar.warp.sync 	-1;
	ld.shared.u32 	%r1649, [%r350+13824];
	shr.u32 	%r1650, %r1649, %r2112;
	and.b32  	%r1651, %r1650, %r221;
	shl.b32 	%r1652, %r1651, 3;
	add.s32 	%r1653, %r1598, %r1652;
	ld.shared.u64 	%rd149, [%r1653];
	add.s64 	%rd150, %rd149, %rd9;
	not.b32 	%r1654, %r1649;
	shl.b64 	%rd151, %rd150, 2;
	add.s64 	%rd152, %rd22, %rd151;
	st.global.u32 	[%rd152+13824], %r1654;
	bar.warp.sync 	-1;
	ld.shared.u32 	%r1655, [%r350+15360];
	shr.u32 	%r1656, %r1655, %r2112;
	and.b32  	%r1657, %r1656, %r221;
	shl.b32 	%r1658, %r1657, 3;
	add.s32 	%r1659, %r1598, %r1658;
	ld.shared.u64 	%rd153, [%r1659];
	add.s64 	%rd154, %rd153, %rd9;
	not.b32 	%r1660, %r1655;
	shl.b64 	%rd155, %rd154, 2;
	add.s64 	%rd156, %rd22, %rd155;
	st.global.u32 	[%rd156+15360], %r1660;
	bar.warp.sync 	-1;
	ld.shared.u32 	%r1661, [%r350+16896];
	shr.u32 	%r1662, %r1661, %r2112;
	and.b32  	%r1663, %r1662, %r221;
	shl.b32 	%r1664, %r1663, 3;
	add.s32 	%r1665, %r1598, %r1664;
	ld.shared.u64 	%rd157, [%r1665];
	add.s64 	%rd158, %rd157, %rd9;
	not.b32 	%r1666, %r1661;
	shl.b64 	%rd159, %rd158, 2;
	add.s64 	%rd160, %rd22, %rd159;
	st.global.u32 	[%rd160+16896], %r1666;
	bar.warp.sync 	-1;
	ld.shared.u32 	%r1667, [%r350+18432];
	shr.u32 	%r1668, %r1667, %r2112;
	and.b32  	%r1669, %r1668, %r221;
	shl.b32 	%r1670, %r1669, 3;
	add.s32 	%r1671, %r1598, %r1670;
	ld.shared.u64 	%rd161, [%r1671];
	add.s64 	%rd162, %rd161, %rd9;
	not.b32 	%r1672, %r1667;
	shl.b64 	%rd163, %rd162, 2;
	add.s64 	%rd164, %rd22, %rd163;
	st.global.u32 	[%rd164+18432], %r1672;
	bar.warp.sync 	-1;
	ld.shared.u32 	%r1673, [%r350+19968];
	shr.u32 	%r1674, %r1673, %r2112;
	and.b32  	%r1675, %r1674, %r221;
	shl.b32 	%r1676, %r1675, 3;
	add.s32 	%r1677, %r1598, %r1676;
	ld.shared.u64 	%rd165, [%r1677];
	add.s64 	%rd166, %rd165, %rd9;
	not.b32 	%r1678, %r1673;
	shl.b64 	%rd167, %rd166, 2;
	add.s64 	%rd168, %rd22, %rd167;
	st.global.u32 	[%rd168+19968], %r1678;
	bar.warp.sync 	-1;
	ld.shared.u32 	%r1679, [%r350+21504];
	shr.u32 	%r1680, %r1679, %r2112;
	and.b32  	%r1681, %r1680, %r221;
	shl.b32 	%r1682, %r1681, 3;
	add.s32 	%r1683, %r1598, %r1682;
	ld.shared.u64 	%rd169, [%r1683];
	add.s64 	%rd170, %rd169, %rd9;
	not.b32 	%r1684, %r1679;
	shl.b64 	%rd171, %rd170, 2;
	add.s64 	%rd172, %rd22, %rd171;
	st.global.u32 	[%rd172+21504], %r1684;
	bar.warp.sync 	-1;
	ld.shared.u32 	%r1685, [%r350+23040];
	shr.u32 	%r1686, %r1685, %r2112;
	and.b32  	%r1687, %r1686, %r221;
	shl.b32 	%r1688, %r1687, 3;
	add.s32 	%r1689, %r1598, %r1688;
	ld.shared.u64 	%rd173, [%r1689];
	add.s64 	%rd174, %rd173, %rd9;
	not.b32 	%r1690, %r1685;
	shl.b64 	%rd175, %rd174, 2;
	add.s64 	%rd176, %rd22, %rd175;
	st.global.u32 	[%rd176+23040], %r1690;
	bar.warp.sync 	-1;
	ld.shared.u32 	%r1691, [%r350+24576];
	shr.u32 	%r1692, %r1691, %r2112;
	and.b32  	%r1693, %r1692, %r221;
	shl.b32 	%r1694, %r1693, 3;
	add.s32 	%r1695, %r1598, %r1694;
	ld.shared.u64 	%rd177, [%r1695];
	add.s64 	%rd178, %rd177, %rd9;
	not.b32 	%r1696, %r1691;
	shl.b64 	%rd179, %rd178, 2;
	add.s64 	%rd180, %rd22, %rd179;
	st.global.u32 	[%rd180+24576], %r1696;
	bar.warp.sync 	-1;
	bra.uni 	$L__BB11_260;
$L__BB11_225:
	ld.param.u32 	%r2089, [_ZN3cub18CUB_300001_SM_10006detail10radix_sort29DeviceRadixSortOnesweepKernelINS1_5radix10policy_hubIjjyE10Policy1000ELNS0_9SortOrderE1EjjyiiNS1_21identity_decomposer_tEEEvPT5_SB_PT3_PKSC_PT1_PKSG_PT2_PKSK_T4_iiT6__param_8];
	mad.lo.s32 	%r351, %r3, -6528, %r2089;
	setp.ge.s32 	%p152, %r1, %r351;
	@%p152 bra 	$L__BB11_227;
	ld.param.u32 	%r2113, [_ZN3cub18CUB_300001_SM_10006detail10radix_sort29DeviceRadixSortOnesweepKernelINS1_5radix10policy_hubIjjyE10Policy1000ELNS0_9SortOrderE1EjjyiiNS1_21identity_decomposer_tEEEvPT5_SB_PT3_PKSC_PT1_PKSG_PT2_PKSK_T4_iiT6__param_9];
	ld.shared.u32 	%r1697, [%r350];
	shr.u32 	%r1698, %r1697, %r2113;
	and.b32  	%r1699, %r1698, %r221;
	shl.b32 	%r1700, %r1699, 3;
	add.s32 	%r1702, %r783, %r1700;
	ld.shared.u64 	%rd181, [%r1702+26112];
	not.b32 	%r1703, %r1697;
	add.s64 	%rd182, %rd181, %rd9;
	shl.b64 	%rd183, %rd182, 2;
	add.s64 	%rd184, %rd22, %rd183;
	st.global.u32 	[%rd184], %r1703;
$L__BB11_227:
	bar.warp.sync 	-1;
	add.s32 	%r1704, %r1, 384;
	setp.ge.s32 	%p153, %r1704, %r351;
	@%p153 bra 	$L__BB11_229;
	ld.param.u32 	%r2114, [_ZN3cub18CUB_300001_SM_10006detail10radix_sort29DeviceRadixSortOnesweepKernelINS1_5radix10policy_hubIjjyE10Policy1000ELNS0_9SortOrderE1EjjyiiNS1_21identity_decomposer_tEEEvPT5_SB_PT3_PKSC_PT1_PKSG_PT2_PKSK_T4_iiT6__param_9];
	ld.shared.u32 	%r1705, [%r350+1536];
	shr.u32 	%r1706, %r1705, %r2114;
	and.b32  	%r1707, %r1706, %r221;
	shl.b32 	%r1708, %r1707, 3;
	add.s32 	%r1710, %r783, %r1708;
	ld.shared.u64 	%rd185, [%r1710+26112];
	not.b32 	%r1711, %r1705;
	add.s64 	%rd186, %rd185, %rd9;
	shl.b64 	%rd187, %rd186, 2;
	add.s64 	%rd188, %rd22, %rd187;
	st.global.u32 	[%rd188+1536], %r1711;
$L__BB11_229:
	bar.warp.sync 	-1;
	add.s32 	%r1712, %r1, 768;
	setp.ge.s32 	%p154, %r1712, %r351;
	@%p154 bra 	$L__BB11_231;
	ld.param.u32 	%r2115, [_ZN3cub18CUB_300001_SM_10006detail10radix_sort29DeviceRadixSortOnesweepKernelINS1_5radix10policy_hubIjjyE10Policy1000ELNS0_9SortOrderE1EjjyiiNS1_21identity_decomposer_tEEEvPT5_SB_PT3_PKSC_PT1_PKSG_PT2_PKSK_T4_iiT6__param_9];
	ld.shared.u32 	%r1713, [%r350+3072];
	shr.u32 	%r1714, %r1713, %r2115;
	and.b32  	%r1715, %r1714, %r221;
	shl.b32 	%r1716, %r1715, 3;
	add.s32 	%r1718, %r783, %r1716;
	ld.shared.u64 	%rd189, [%r1718+26112];
	not.b32 	%r1719, %r1713;
	add.s64 	%rd190, %rd189, %rd9;
	shl.b64 	%rd191, %rd190, 2;
	add.s64 	%rd192, %rd22, %rd191;
	st.global.u32 	[%rd192+3072], %r1719;
$L__BB11_231:
	bar.warp.sync 	-1;
	add.s32 	%r1720, %r1, 1152;
	setp.ge.s32 	%p155, %r1720, %r351;
	@%p155 bra 	$L__BB11_233;
	ld.param.u32 	%r2116, [_ZN3cub18CUB_300001_SM_10006detail10radix_sort29DeviceRadixSortOnesweepKernelINS1_5radix10policy_hubIjjyE10Policy1000ELNS0_9SortOrderE1EjjyiiNS1_21identity_decomposer_tEEEvPT5_SB_PT3_PKSC_PT1_PKSG_PT2_PKSK_T4_iiT6__param_9];
	ld.shared.u32 	%r1721, [%r350+4608];
	shr.u32 	%r1722, %r1721, %r2116;
	and.b32  	%r1723, %r1722, %r221;
	shl.b32 	%r1724, %r1723, 3;
	add.s32 	%r1726, %r783, %r1724;
	ld.shared.u64 	%rd193, [%r1726+26112];
	not.b32 	%r1727, %r1721;
	add.s64 	%rd194, %rd193, %rd9;
	shl.b64 	%rd195, %rd194, 2;
	add.s64 	%rd196, %rd22, %rd195;
	st.global.u32 	[%rd196+4608], %r1727;
$L__BB11_233:
	bar.warp.sync 	-1;
	add.s32 	%r1728, %r1, 1536;
	setp.ge.s32 	%p156, %r1728, %r351;
	@%p156 bra 	$L__BB11_235;
	ld.param.u32 	%r2117, [_ZN3cub18CUB_300001_SM_10006detail10radix_sort29DeviceRadixSortOnesweepKernelINS1_5radix10policy_hubIjjyE10Policy1000ELNS0_9SortOrderE1EjjyiiNS1_21identity_decomposer_tEEEvPT5_SB_PT3_PKSC_PT1_PKSG_PT2_PKSK_T4_iiT6__param_9];
	ld.shared.u32 	%r1729, [%r350+6144];
	shr.u32 	%r1730, %r1729, %r2117;
	and.b32  	%r1731, %r1730, %r221;
	shl.b32 	%r1732, %r1731, 3;
	add.s32 	%r1734, %r783, %r1732;
	ld.shared.u64 	%rd197, [%r1734+26112];
	not.b32 	%r1735, %r1729;
	add.s64 	%rd198, %rd197, %rd9;
	shl.b64 	%rd199, %rd198, 2;
	add.s64 	%rd200, %rd22, %rd199;
	st.global.u32 	[%rd200+6144], %r1735;
$L__BB11_235:
	bar.warp.sync 	-1;
	add.s32 	%r1736, %r1, 1920;
	setp.ge.s32 	%p157, %r1736, %r351;
	@%p157 bra 	$L__BB11_237;
	ld.param.u32 	%r2118, [_ZN3cub18CUB_300001_SM_10006detail10radix_sort29DeviceRadixSortOnesweepKernelINS1_5radix10policy_hubIjjyE10Policy1000ELNS0_9SortOrderE1EjjyiiNS1_21identity_decomposer_tEEEvPT5_SB_PT3_PKSC_PT1_PKSG_PT2_PKSK_T4_iiT6__param_9];
	ld.shared.u32 	%r1737, [%r350+7680];
	shr.u32 	%r1738, %r1737, %r2118;
	and.b32  	%r1739, %r1738, %r221;
	shl.b32 	%r1740, %r1739, 3;
	add.s32 	%r1742, %r783, %r1740;
	ld.shared.u64 	%rd201, [%r1742+26112];
	not.b32 	%r1743, %r1737;
	add.s64 	%rd202, %rd201, %rd9;
	shl.b64 	%rd203, %rd202, 2;
	add.s64 	%rd204, %rd22, %rd203;
	st.global.u32 	[%rd204+7680], %r1743;
$L__BB11_237:
	bar.warp.sync 	-1;
	add.s32 	%r1744, %r1, 2304;
	setp.ge.s32 	%p158, %r1744, %r351;
	@%p158 bra 	$L__BB11_239;
	ld.param.u32 	%r2119, [_ZN3cub18CUB_300001_SM_10006detail10radix_sort29DeviceRadixSortOnesweepKernelINS1_5radix10policy_hubIjjyE10Policy1000ELNS0_9SortOrderE1EjjyiiNS1_21identity_decomposer_tEEEvPT5_SB_PT3_PKSC_PT1_PKSG_PT2_PKSK_T4_iiT6__param_9];
	ld.shared.u32 	%r1745, [%r350+9216];
	shr.u32 	%r1746, %r1745, %r2119;
	and.b32  	%r1747, %r1746, %r221;
	shl.b32 	%r1748, %r1747, 3;
	add.s32 	%r1750, %r783, %r1748;
	ld.shared.u64 	%rd205, [%r1750+26112];
	not.b32 	%r1751, %r1745;
	add.s64 	%rd206, %rd205, %rd9;
	shl.b64 	%rd207, %rd206, 2;
	add.s64 	%rd208, %rd22, %rd207;
	st.global.u32 	[%rd208+9216], %r1751;
$L__BB11_239:
	bar.warp.sync 	-1;
	add.s32 	%r1752, %r1, 2688;
	setp.ge.s32 	%p159, %r1752, %r351;
	@%p159 bra 	$L__BB11_241;
	ld.param.u32 	%r2120, [_ZN3cub18CUB_300001_SM_10006detail10radix_sort29DeviceRadixSortOnesweepKernelINS1_5radix10policy_hubIjjyE10Policy1000ELNS0_9SortOrderE1EjjyiiNS1_21identity_decomposer_tEEEvPT5_SB_PT3_PKSC_PT1_PKSG_PT2_PKSK_T4_iiT6__param_9];
	ld.shared.u32 	%r1753, [%r350+10752];
	shr.u32 	%r1754, %r1753, %r2120;
	and.b32  	%r1755, %r1754, %r221;
	shl.b32 	%r1756, %r1755, 3;
	add.s32 	%r1758, %r783, %r1756;
	ld.shared.u64 	%rd209, [%r1758+26112];
	not.b32 	%r1759, %r1753;
	add.s64 	%rd210, %rd209, %rd9;
	shl.b64 	%rd211, %rd210, 2;
	add.s64 	%rd212, %rd22, %rd211;
	st.global.u32 	[%rd212+10752], %r1759;
$L__BB11_241:
	bar.warp.sync 	-1;
	or.b32  	%r1760, %r1, 3072;
	setp.ge.s32 	%p160, %r1760, %r351;
	@%p160 bra 	$L__BB11_243;
	ld.param.u32 	%r2121, [_ZN3cub18CUB_300001_SM_10006detail10radix_sort29DeviceRadixSortOnesweepKernelINS1_5radix10policy_hubIjjyE10Policy1000ELNS0_9SortOrderE1EjjyiiNS1_21identity_decomposer_tEEEvPT5_SB_PT3_PKSC_PT1_PKSG_PT2_PKSK_T4_iiT6__param_9];
	ld.shared.u32 	%r1761, [%r350+12288];
	shr.u32 	%r1762, %r1761, %r2121;
	and.b32  	%r1763, %r1762, %r221;
	shl.b32 	%r1764, %r1763, 3;
	add.s32 	%r1766, %r783, %r1764;
	ld.shared.u64 	%rd213, [%r1766+26112];
	not.b32 	%r1767, %r1761;
	add.s64 	%rd214, %rd213, %rd9;
	shl.b64 	%rd215, %rd214, 2;
	add.s64 	%rd216, %rd22, %rd215;
	st.global.u32 	[%rd216+12288], %r1767;
$L__BB11_243:
	bar.warp.sync 	-1;
	add.s32 	%r1768, %r1, 3456;
	setp.ge.s32 	%p161, %r1768, %r351;
	@%p161 bra 	$L__BB11_245;
	ld.param.u32 	%r2122, [_ZN3cub18CUB_300001_SM_10006detail10radix_sort29DeviceRadixSortOnesweepKernelINS1_5radix10policy_hubIjjyE10Policy1000ELNS0_9SortOrderE1EjjyiiNS1_21identity_decomposer_tEEEvPT5_SB_PT3_PKSC_PT1_PKSG_PT2_PKSK_T4_iiT6__param_9];
	ld.shared.u32 	%r1769, [%r350+13824];
	shr.u32 	%r1770, %r1769, %r2122;
	and.b32  	%r1771, %r1770, %r221;
	shl.b32 	%r1772, %r1771, 3;
	add.s32 	%r1774, %r783, %r1772;
	ld.shared.u64 	%rd217, [%r1774+26112];
	not.b32 	%r1775, %r1769;
	add.s64 	%rd218, %rd217, %rd9;
	shl.b64 	%rd219, %rd218, 2;
	add.s64 	%rd220, %rd22, %rd219;
	st.global.u32 	[%rd220+13824], %r1775;
$L__BB11_245:
	bar.warp.sync 	-1;
	add.s32 	%r1776, %r1, 3840;
	setp.ge.s32 	%p162, %r1776, %r351;
	@%p162 bra 	$L__BB11_247;
	ld.param.u32 	%r2123, [_ZN3cub18CUB_300001_SM_10006detail10radix_sort29DeviceRadixSortOnesweepKernelINS1_5radix10policy_hubIjjyE10Policy1000ELNS0_9SortOrderE1EjjyiiNS1_21identity_decomposer_tEEEvPT5_SB_PT3_PKSC_PT1_PKSG_PT2_PKSK_T4_iiT6__param_9];
	ld.shared.u32 	%r1777, [%r350+15360];
	shr.u32 	%r1778, %r1777, %r2123;
	and.b32  	%r1779, %r1778, %r221;
	shl.b32 	%r1780, %r1779, 3;
	add.s32 	%r1782, %r783, %r1780;
	ld.shared.u64 	%rd221, [%r1782+26112];
	not.b32 	%r1783, %r1777;
	add.s64 	%rd222, %rd221, %rd9;
	shl.b64 	%rd223, %rd222, 2;
	add.s64 	%rd224, %rd22, %rd223;
	st.global.u32 	[%rd224+15360], %r1783;
$L__BB11_247:
	bar.warp.sync 	-1;
	add.s32 	%r1784, %r1, 4224;
	setp.ge.s32 	%p163, %r1784, %r351;
	@%p163 bra 	$L__BB11_249;
	ld.param.u32 	%r2124, [_ZN3cub18CUB_300001_SM_10006detail10radix_sort29DeviceRadixSortOnesweepKernelINS1_5radix10policy_hubIjjyE10Policy1000ELNS0_9SortOrderE1EjjyiiNS1_21identity_decomposer_tEEEvPT5_SB_PT3_PKSC_PT1_PKSG_PT2_PKSK_T4_iiT6__param_9];
	ld.shared.u32 	%r1785, [%r350+16896];
	shr.u32 	%r1786, %r1785, %r2124;
	and.b32  	%r1787, %r1786, %r221;
	shl.b32 	%r1788, %r1787, 3;
	add.s32 	%r1790, %r783, %r1788;
	ld.shared.u64 	%rd225, [%r1790+26112];
	not.b32 	%r1791, %r1785;
	add.s64 	%rd226, %rd225, %rd9;
	shl.b64 	%rd227, %rd226, 2;
	add.s64 	%rd228, %rd22, %rd227;
	st.global.u32 	[%rd228+16896], %r1791;
$L__BB11_249:
	bar.warp.sync 	-1;
	add.s32 	%r1792, %r1, 4608;
	setp.ge.s32 	%p164, %r1792, %r351;
	@%p164 bra 	$L__BB11_251;
	ld.param.u32 	%r2125, [_ZN3cub18CUB_300001_SM_10006detail10radix_sort29DeviceRadixSortOnesweepKernelINS1_5radix10policy_hubIjjyE10Policy1000ELNS0_9SortOrderE1EjjyiiNS1_21identity_decomposer_tEEEvPT5_SB_PT3_PKSC_PT1_PKSG_PT2_PKSK_T4_iiT6__param_9];
	ld.shared.u32 	%r1793, [%r350+18432];
	shr.u32 	%r1794, %r1793, %r2125;
	and.b32  	%r1795, %r1794, %r221;
	shl.b32 	%r1796, %r1795, 3;
	add.s32 	%r1798, %r783, %r1796;
	ld.shared.u64 	%rd229, [%r1798+26112];
	not.b32 	%r1799, %r1793;
	add.s64 	%rd230, %rd229, %rd9;
	shl.b64 	%rd231, %rd230, 2;
	add.s64 	%rd232, %rd22, %rd231;
	st.global.u32 	[%rd232+18432], %r1799;
$L__BB11_251:
	bar.warp.sync 	-1;
	add.s32 	%r1800, %r1, 4992;
	setp.ge.s32 	%p165, %r1800, %r351;
	@%p165 bra 	$L__BB11_253;
	ld.param.u32 	%r2126, [_ZN3cub18CUB_300001_SM_10006detail10radix_sort29DeviceRadixSortOnesweepKernelINS1_5radix10policy_hubIjjyE10Policy1000ELNS0_9SortOrderE1EjjyiiNS1_21identity_decomposer_tEEEvPT5_SB_PT3_PKSC_PT1_PKSG_PT2_PKSK_T4_iiT6__param_9];
	ld.shared.u32 	%r1801, [%r350+19968];
	shr.u32 	%r1802, %r1801, %r2126;
	and.b32  	%r1803, %r1802, %r221;
	shl.b32 	%r1804, %r1803, 3;
	add.s32 	%r1806, %r783, %r1804;
	ld.shared.u64 	%rd233, [%r1806+26112];
	not.b32 	%r1807, %r1801;
	add.s64 	%rd234, %rd233, %rd9;
	shl.b64 	%rd235, %rd234, 2;
	add.s64 	%rd236, %rd22, %rd235;
	st.global.u32 	[%rd236+19968], %r1807;
$L__BB11_253:
	bar.warp.sync 	-1;
	add.s32 	%r1808, %r1, 5376;
	setp.ge.s32 	%p166, %r1808, %r351;
	@%p166 bra 	$L__BB11_255;
	ld.param.u32 	%r2127, [_ZN3cub18CUB_300001_SM_10006detail10radix_sort29DeviceRadixSortOnesweepKernelINS1_5radix10policy_hubIjjyE10Policy1000ELNS0_9SortOrderE1EjjyiiNS1_21identity_decomposer_tEEEvPT5_SB_PT3_PKSC_PT1_PKSG_PT2_PKSK_T4_iiT6__param_9];
	ld.shared.u32 	%r1809, [%r350+21504];
	shr.u32 	%r1810, %r1809, %r2127;
	and.b32  	%r1811, %r1810, %r221;
	shl.b32 	%r1812, %r1811, 3;
	add.s32 	%r1814, %r783, %r1812;
	ld.shared.u64 	%rd237, [%r1814+26112];
	not.b32 	%r1815, %r1809;
	add.s64 	%rd238, %rd237, %rd9;
	shl.b64 	%rd239, %rd238, 2;
	add.s64 	%rd240, %rd22, %rd239;
	st.global.u32 	[%rd240+21504], %r1815;
$L__BB11_255:
	bar.warp.sync 	-1;
	add.s32 	%r1816, %r1, 5760;
	setp.ge.s32 	%p167, %r1816, %r351;
	@%p167 bra 	$L__BB11_257;
	ld.param.u32 	%r2128, [_ZN3cub18CUB_300001_SM_10006detail10radix_sort29DeviceRadixSortOnesweepKernelINS1_5radix10policy_hubIjjyE10Policy1000ELNS0_9SortOrderE1EjjyiiNS1_21identity_decomposer_tEEEvPT5_SB_PT3_PKSC_PT1_PKSG_PT2_PKSK_T4_iiT6__param_9];
	ld.shared.u32 	%r1817, [%r350+23040];
	shr.u32 	%r1818, %r1817, %r2128;
	and.b32  	%r1819, %r1818, %r221;
	shl.b32 	%r1820, %r1819, 3;
	add.s32 	%r1822, %r783, %r1820;
	ld.shared.u64 	%rd241, [%r1822+26112];
	not.b32 	%r1823, %r1817;
	add.s64 	%rd242, %rd241, %rd9;
	shl.b64 	%rd243, %rd242, 2;
	add.s64 	%rd244, %rd22, %rd243;
	st.global.u32 	[%rd244+23040], %r1823;
$L__BB11_257:
	bar.warp.sync 	-1;
	or.b32  	%r1824, %r1, 6144;
	setp.ge.s32 	%p168, %r1824, %r351;
	@%p168 bra 	$L__BB11_259;
	ld.param.u32 	%r2129, [_ZN3cub18CUB_300001_SM_10006detail10radix_sort29DeviceRadixSortOnesweepKernelINS1_5radix10policy_hubIjjyE10Policy1000ELNS0_9SortOrderE1EjjyiiNS1_21identity_decomposer_tEEEvPT5_SB_PT3_PKSC_PT1_PKSG_PT2_PKSK_T4_iiT6__param_9];
	ld.shared.u32 	%r1825, [%r350+24576];
	shr.u32 	%r1826, %r1825, %r2129;
	and.b32  	%r1827, %r1826, %r221;
	shl.b32 	%r1828, %r1827, 3;
	add.s32 	%r1830, %r783, %r1828;
	ld.shared.u64 	%rd245, [%r1830+26112];
	not.b32 	%r1831, %r1825;
	add.s64 	%rd246, %rd245, %rd9;
	shl.b64 	%rd247, %rd246, 2;
	add.s64 	%rd248, %rd22, %rd247;
	st.global.u32 	[%rd248+24576], %r1831;
$L__BB11_259:
	bar.warp.sync 	-1;
$L__BB11_260:
	ld.param.u32 	%r2130, [_ZN3cub18CUB_300001_SM_10006detail10radix_sort29DeviceRadixSortOnesweepKernelINS1_5radix10policy_hubIjjyE10Policy1000ELNS0_9SortOrderE1EjjyiiNS1_21identity_decomposer_tEEEvPT5_SB_PT3_PKSC_PT1_PKSG_PT2_PKSK_T4_iiT6__param_9];
	ld.param.u32 	%r2090, [_ZN3cub18CUB_300001_SM_10006detail10radix_sort29DeviceRadixSortOnesweepKernelINS1_5radix10policy_hubIjjyE10Policy1000ELNS0_9SortOrderE1EjjyiiNS1_21identity_decomposer_tEEEvPT5_SB_PT3_PKSC_PT1_PKSG_PT2_PKSK_T4_iiT6__param_8];
	setp.gt.s32 	%p169, %r349, %r2090;
	ld.shared.u32 	%r1832, [%r350];
	shr.u32 	%r1833, %r1832, %r2130;
	and.b32  	%r352, %r1833, %r221;
	ld.shared.u32 	%r1834, [%r350+1536];
	shr.u32 	%r1835, %r1834, %r2130;
	and.b32  	%r353, %r1835, %r221;
	ld.shared.u32 	%r1836, [%r350+3072];
	shr.u32 	%r1837, %r1836, %r2130;
	and.b32  	%r354, %r1837, %r221;
	ld.shared.u32 	%r1838, [%r350+4608];
	shr.u32 	%r1839, %r1838, %r2130;
	and.b32  	%r355, %r1839, %r221;
	ld.shared.u32 	%r1840, [%r350+6144];
	shr.u32 	%r1841, %r1840, %r2130;
	and.b32  	%r356, %r1841, %r221;
	ld.shared.u32 	%r1842, [%r350+7680];
	shr.u32 	%r1843, %r1842, %r2130;
	and.b32  	%r357, %r1843, %r221;
	ld.shared.u32 	%r1844, [%r350+9216];
	shr.u32 	%r1845, %r1844, %r2130;
	and.b32  	%r358, %r1845, %r221;
	ld.shared.u32 	%r1846, [%r350+10752];
	shr.u32 	%r1847, %r1846, %r2130;
	and.b32  	%r359, %r1847, %r221;
	ld.shared.u32 	%r1848, [%r350+12288];
	shr.u32 	%r1849, %r1848, %r2130;
	and.b32  	%r360, %r1849, %r221;
	ld.shared.u32 	%r1850, [%r350+13824];
	shr.u32 	%r1851, %r1850, %r2130;
	and.b32  	%r361, %r1851, %r221;
	ld.shared.u32 	%r1852, [%r350+15360];
	shr.u32 	%r1853, %r1852, %r2130;
	and.b32  	%r362, %r1853, %r221;
	ld.shared.u32 	%r1854, [%r350+16896];
	shr.u32 	%r1855, %r1854, %r2130;
	and.b32  	%r363, %r1855, %r221;
	ld.shared.u32 	%r1856, [%r350+18432];
	shr.u32 	%r1857, %r1856, %r2130;
	and.b32  	%r364, %r1857, %r221;
	ld.shared.u32 	%r1858, [%r350+19968];
	shr.u32 	%r1859, %r1858, %r2130;
	and.b32  	%r365, %r1859, %r221;
	ld.shared.u32 	%r1860, [%r350+21504];
	shr.u32 	%r1861, %r1860, %r2130;
	and.b32  	%r366, %r1861, %r221;
	ld.shared.u32 	%r1862, [%r350+23040];
	shr.u32 	%r1863, %r1862, %r2130;
	and.b32  	%r367, %r1863, %r221;
	ld.shared.u32 	%r1864, [%r350+24576];
	shr.u32 	%r1865, %r1864, %r2130;
	and.b32  	%r368, %r1865, %r221;
	@%p169 bra 	$L__BB11_262;
	ld.param.u64 	%rd443, [_ZN3cub18CUB_300001_SM_10006detail10radix_sort29DeviceRadixSortOnesweepKernelINS1_5radix10policy_hubIjjyE10Policy1000ELNS0_9SortOrderE1EjjyiiNS1_21identity_decomposer_tEEEvPT5_SB_PT3_PKSC_PT1_PKSG_PT2_PKSK_T4_iiT6__param_7];
	cvta.to.global.u64 	%rd249, %rd443;
	and.b32  	%r1869, %r1, 31;
	or.b32  	%r1870, %r647, %r1869;
	cvt.u64.u32 	%rd250, %r1870;
	mul.lo.s32 	%r1871, %r3, 6528;
	cvt.s64.s32 	%rd251, %r1871;
	add.s64 	%rd252, %rd250, %rd251;
	shl.b64 	%rd253, %rd252, 2;
	add.s64 	%rd254, %rd249, %rd253;
	ld.global.u32 	%r2266, [%rd254];
	ld.global.u32 	%r2267, [%rd254+128];
	ld.global.u32 	%r2268, [%rd254+256];
	ld.global.u32 	%r2269, [%rd254+384];
	ld.global.u32 	%r2270, [%rd254+512];
	ld.global.u32 	%r2271, [%rd254+640];
	ld.global.u32 	%r2272, [%rd254+768];
	ld.global.u32 	%r2273, [%rd254+896];
	ld.global.u32 	%r2274, [%rd254+1024];
	ld.global.u32 	%r2275, [%rd254+1152];
	ld.global.u32 	%r2276, [%rd254+1280];
	ld.global.u32 	%r2277, [%rd254+1408];
	ld.global.u32 	%r2278, [%rd254+1536];
	ld.global.u32 	%r2279, [%rd254+1664];
	ld.global.u32 	%r2280, [%rd254+1792];
	ld.global.u32 	%r2281, [%rd254+1920];
	ld.global.u32 	%r2282, [%rd254+2048];
	bra.uni 	$L__BB11_296;
$L__BB11_262:
	ld.param.u32 	%r2091, [_ZN3cub18CUB_300001_SM_10006detail10radix_sort29DeviceRadixSortOnesweepKernelINS1_5radix10policy_hubIjjyE10Policy1000ELNS0_9SortOrderE1EjjyiiNS1_21identity_decomposer_tEEEvPT5_SB_PT3_PKSC_PT1_PKSG_PT2_PKSK_T4_iiT6__param_8];
	ld.param.u64 	%rd444, [_ZN3cub18CUB_300001_SM_10006detail10radix_sort29DeviceRadixSortOnesweepKernelINS1_5radix10policy_hubIjjyE10Policy1000ELNS0_9SortOrderE1EjjyiiNS1_21identity_decomposer_tEEEvPT5_SB_PT3_PKSC_PT1_PKSG_PT2_PKSK_T4_iiT6__param_7];
	cvta.to.global.u64 	%rd255, %rd444;
	add.s64 	%rd23, %rd255, %rd63;
	cvt.u32.u64 	%r1874, %rd7;
	sub.s32 	%r386, %r2091, %r649;
	setp.ge.s32 	%p170, %r1874, %r386;
	@%p170 bra 	$L__BB11_264;
	ld.global.u32 	%r2266, [%rd23];
$L__BB11_264:
	add.s32 	%r1877, %r1874, 32;
	setp.ge.s32 	%p171, %r1877, %r386;
	@%p171 bra 	$L__BB11_266;
	ld.global.u32 	%r2267, [%rd23+128];
$L__BB11_266:
	add.s32 	%r1880, %r1874, 64;
	setp.ge.s32 	%p172, %r1880, %r386;
	@%p172 bra 	$L__BB11_268;
	ld.global.u32 	%r2268, [%rd23+256];
$L__BB11_268:
	add.s32 	%r1883, %r1874, 96;
	setp.ge.s32 	%p173, %r1883, %r386;
	@%p173 bra 	$L__BB11_270;
	ld.global.u32 	%r2269, [%rd23+384];
$L__BB11_270:
	add.s32 	%r1886, %r1874, 128;
	setp.ge.s32 	%p174, %r1886, %r386;
	@%p174 bra 	$L__BB11_272;
	ld.global.u32 	%r2270, [%rd23+512];
$L__BB11_272:
	add.s32 	%r1889, %r1874, 160;
	setp.ge.s32 	%p175, %r1889, %r386;
	@%p175 bra 	$L__BB11_274;
	ld.global.u32 	%r2271, [%rd23+640];
$L__BB11_274:
	add.s32 	%r1892, %r1874, 192;
	setp.ge.s32 	%p176, %r1892, %r386;
	@%p176 bra 	$L__BB11_276;
	ld.global.u32 	%r2272, [%rd23+768];
$L__BB11_276:
	add.s32 	%r1895, %r1874, 224;
	setp.ge.s32 	%p177, %r1895, %r386;
	@%p177 bra 	$L__BB11_278;
	ld.param.u64 	%rd445, [_ZN3cub18CUB_300001_SM_10006detail10radix_sort29DeviceRadixSortOnesweepKernelINS1_5radix10policy_hubIjjyE10Policy1000ELNS0_9SortOrderE1EjjyiiNS1_21identity_decomposer_tEEEvPT5_SB_PT3_PKSC_PT1_PKSG_PT2_PKSK_T4_iiT6__param_7];
	cvta.to.global.u64 	%rd259, %rd445;
	cvt.s64.s32 	%rd260, %r649;
	add.s64 	%rd261, %rd7, %rd260;
	shl.b64 	%rd262, %rd261, 2;
	add.s64 	%rd263, %rd259, %rd262;
	ld.global.u32 	%r2273, [%rd263+896];
$L__BB11_278:
	add.s32 	%r1899, %r1874, 256;
	setp.ge.s32 	%p178, %r1899, %r386;
	@%p178 bra 	$L__BB11_280;
	ld.param.u64 	%rd446, [_ZN3cub18CUB_300001_SM_10006detail10radix_sort29DeviceRadixSortOnesweepKernelINS1_5radix10policy_hubIjjyE10Policy1000ELNS0_9SortOrderE1EjjyiiNS1_21identity_decomposer_tEEEvPT5_SB_PT3_PKSC_PT1_PKSG_PT2_PKSK_T4_iiT6__param_7];
	cvta.to.global.u64 	%rd264, %rd446;
	cvt.s64.s32 	%rd265, %r649;
	add.s64 	%rd266, %rd7, %rd265;
	shl.b64 	%rd267, %rd266, 2;
	add.s64 	%rd268, %rd264, %rd267;
	ld.global.u32 	%r2274, [%rd268+1024];
$L__BB11_280:
	add.s32 	%r1903, %r1874, 288;
	setp.ge.s32 	%p179, %r1903, %r386;
	@%p179 bra 	$L__BB11_282;
	ld.param.u64 	%rd447, [_ZN3cub18CUB_300001_SM_10006detail10radix_sort29DeviceRadixSortOnesweepKernelINS1_5radix10policy_hubIjjyE10Policy1000ELNS0_9SortOrderE1EjjyiiNS1_21identity_decomposer_tEEEvPT5_SB_PT3_PKSC_PT1_PKSG_PT2_PKSK_T4_iiT6__param_7];
	cvta.to.global.u64 	%rd269, %rd447;
	cvt.s64.s32 	%rd270, %r649;
	add.s64 	%rd271, %rd7, %rd270;
	shl.b64 	%rd272, %rd271, 2;
	add.s64 	%rd273, %rd269, %rd272;
	ld.global.u32 	%r2275, [%rd273+1152];
$L__BB11_282:
	add.s32 	%r1907, %r1874, 320;
	setp.ge.s32 	%p180, %r1907, %r386;
	@%p180 bra 	$L__BB11_284;
	ld.param.u64 	%rd448, [_ZN3cub18CUB_300001_SM_10006detail10radix_sort29DeviceRadixSortOnesweepKernelINS1_5radix10policy_hubIjjyE10Policy1000ELNS0_9SortOrderE1EjjyiiNS1_21identity_decomposer_tEEEvPT5_SB_PT3_PKSC_PT1_PKSG_PT2_PKSK_T4_iiT6__param_7];
	cvta.to.global.u64 	%rd274, %rd448;
	cvt.s64.s32 	%rd275, %r649;
	add.s64 	%rd276, %rd7, %rd275;
	shl.b64 	%rd277, %rd276, 2;
	add.s64 	%rd278, %rd274, %rd277;
	ld.global.u32 	%r2276, [%rd278+1280];
$L__BB11_284:
	add.s32 	%r1911, %r1874, 352;
	setp.ge.s32 	%p181, %r1911, %r386;
	@%p181 bra 	$L__BB11_286;
	ld.param.u64 	%rd449, [_ZN3cub18CUB_300001_SM_10006detail10radix_sort29DeviceRadixSortOnesweepKernelINS1_5radix10policy_hubIjjyE10Policy1000ELNS0_9SortOrderE1EjjyiiNS1_21identity_decomposer_tEEEvPT5_SB_PT3_PKSC_PT1_PKSG_PT2_PKSK_T4_iiT6__param_7];
	cvta.to.global.u64 	%rd279, %rd449;
	mul.lo.s32 	%r1912, %r3, 6528;
	cvt.s64.s32 	%rd280, %r1912;
	add.s64 	%rd281, %rd7, %rd280;
	shl.b64 	%rd282, %rd281, 2;
	add.s64 	%rd283, %rd279, %rd282;
	ld.global.u32 	%r2277, [%rd283+1408];
$L__BB11_286:
	add.s32 	%r1915, %r1874, 384;
	setp.ge.s32 	%p182, %r1915, %r386;
	@%p182 bra 	$L__BB11_288;
	ld.param.u64 	%rd450, [_ZN3cub18CUB_300001_SM_10006detail10radix_sort29DeviceRadixSortOnesweepKernelINS1_5radix10policy_hubIjjyE10Policy1000ELNS0_9SortOrderE1EjjyiiNS1_21identity_decomposer_tEEEvPT5_SB_PT3_PKSC_PT1_PKSG_PT2_PKSK_T4_iiT6__param_7];
	cvta.to.global.u64 	%rd284, %rd450;
	mul.lo.s32 	%r1916, %r3, 6528;
	cvt.s64.s32 	%rd285, %r1916;
	add.s64 	%rd286, %rd7, %rd285;
	shl.b64 	%rd287, %rd286, 2;
	add.s64 	%rd288, %rd284, %rd287;
	ld.global.u32 	%r2278, [%rd288+1536];
$L__BB11_288:
	cvt.u32.u64 	%r1918, %rd7;
	add.s32 	%r1919, %r1918, 416;
	setp.ge.s32 	%p183, %r1919, %r386;
	@%p183 bra 	$L__BB11_290;
	ld.param.u64 	%rd451, [_ZN3cub18CUB_300001_SM_10006detail10radix_sort29DeviceRadixSortOnesweepKernelINS1_5radix10policy_hubIjjyE10Policy1000ELNS0_9SortOrderE1EjjyiiNS1_21identity_decomposer_tEEEvPT5_SB_PT3_PKSC_PT1_PKSG_PT2_PKSK_T4_iiT6__param_7];
	cvta.to.global.u64 	%rd289, %rd451;
	mul.lo.s32 	%r1920, %r3, 6528;
	cvt.s64.s32 	%rd290, %r1920;
	add.s64 	%rd291, %rd7, %rd290;
	shl.b64 	%rd292, %rd291, 2;
	add.s64 	%rd293, %rd289, %rd292;
	ld.global.u32 	%r2279, [%rd293+1664];
$L__BB11_290:
	cvt.u32.u64 	%r1922, %rd7;
	add.s32 	%r1923, %r1922, 448;
	setp.ge.s32 	%p184, %r1923, %r386;
	@%p184 bra 	$L__BB11_292;
	ld.param.u64 	%rd452, [_ZN3cub18CUB_300001_SM_10006detail10radix_sort29DeviceRadixSortOnesweepKernelINS1_5radix10policy_hubIjjyE10Policy1000ELNS0_9SortOrderE1EjjyiiNS1_21identity_decomposer_tEEEvPT5_SB_PT3_PKSC_PT1_PKSG_PT2_PKSK_T4_iiT6__param_7];
	cvta.to.global.u64 	%rd294, %rd452;
	mul.lo.s32 	%r1924, %r3, 6528;
	cvt.s64.s32 	%rd295, %r1924;
	add.s64 	%rd296, %rd7, %rd295;
	shl.b64 	%rd297, %rd296, 2;
	add.s64 	%rd298, %rd294, %rd297;
	ld.global.u32 	%r2280, [%rd298+1792];
$L__BB11_292:
	cvt.u32.u64 	%r1926, %rd7;
	add.s32 	%r1927, %r1926, 480;
	setp.ge.s32 	%p185, %r1927, %r386;
	@%p185 bra 	$L__BB11_294;
	ld.param.u64 	%rd453, [_ZN3cub18CUB_300001_SM_10006detail10radix_sort29DeviceRadixSortOnesweepKernelINS1_5radix10policy_hubIjjyE10Policy1000ELNS0_9SortOrderE1EjjyiiNS1_21identity_decomposer_tEEEvPT5_SB_PT3_PKSC_PT1_PKSG_PT2_PKSK_T4_iiT6__param_7];
	cvta.to.global.u64 	%rd299, %rd453;
	mul.lo.s32 	%r1928, %r3, 6528;
	cvt.s64.s32 	%rd300, %r1928;
	add.s64 	%rd301, %rd7, %rd300;
	shl.b64 	%rd302, %rd301, 2;
	add.s64 	%rd303, %rd299, %rd302;
	ld.global.u32 	%r2281, [%rd303+1920];
$L__BB11_294:
	cvt.u32.u64 	%r1930, %rd7;
	add.s32 	%r1931, %r1930, 512;
	setp.ge.s32 	%p186, %r1931, %r386;
	@%p186 bra 	$L__BB11_296;
	ld.param.u64 	%rd454, [_ZN3cub18CUB_300001_SM_10006detail10radix_sort29DeviceRadixSortOnesweepKernelINS1_5radix10policy_hubIjjyE10Policy1000ELNS0_9SortOrderE1EjjyiiNS1_21identity_decomposer_tEEEvPT5_SB_PT3_PKSC_PT1_PKSG_PT2_PKSK_T4_iiT6__param_7];
	cvta.to.global.u64 	%rd304, %rd454;
	mov.u32 	%r1932, %tid.x;
	and.b32  	%r1933, %r1932, 992;
	mul.lo.s32 	%r1934, %r1933, 17;
	and.b32  	%r1935, %r1932, 31;
	or.b32  	%r1936, %r1934, %r1935;
	cvt.u64.u32 	%rd305, %r1936;
	mul.lo.s32 	%r1937, %r3, 6528;
	cvt.s64.s32 	%rd306, %r1937;
	add.s64 	%rd307, %rd305, %rd306;
	shl.b64 	%rd308, %rd307, 2;
	add.s64 	%rd309, %rd304, %rd308;
	ld.global.u32 	%r2282, [%rd309+2048];
$L__BB11_296:
	ld.param.u32 	%r2092, [_ZN3cub18CUB_300001_SM_10006detail10radix_sort29DeviceRadixSortOnesweepKernelINS1_5radix10policy_hubIjjyE10Policy1000ELNS0_9SortOrderE1EjjyiiNS1_21identity_decomposer_tEEEvPT5_SB_PT3_PKSC_PT1_PKSG_PT2_PKSK_T4_iiT6__param_8];
	ld.param.u64 	%rd441, [_ZN3cub18CUB_300001_SM_10006detail10radix_sort29DeviceRadixSortOnesweepKernelINS1_5radix10policy_hubIjjyE10Policy1000ELNS0_9SortOrderE1EjjyiiNS1_21identity_decomposer_tEEEvPT5_SB_PT3_PKSC_PT1_PKSG_PT2_PKSK_T4_iiT6__param_6];
	cvta.to.global.u64 	%rd24, %rd441;
	mov.u32 	%r437, %tid.x;
	cvt.u64.u32 	%rd25, %r437;
	shl.b32 	%r1938, %r437, 2;
	mov.u32 	%r1939, _ZZN3cub18CUB_300001_SM_10006detail10radix_sort29DeviceRadixSortOnesweepKernelINS1_5radix10policy_hubIjjyE10Policy1000ELNS0_9SortOrderE1EjjyiiNS1_21identity_decomposer_tEEEvPT5_SB_PT3_PKSC_PT1_PKSG_PT2_PKSK_T4_iiT6_E1s;
	add.s32 	%r438, %r1939, %r1938;
	mad.lo.s32 	%r1940, %r3, 6528, 6528;
	setp.gt.s32 	%p187, %r1940, %r2092;
	bar.sync 	0;
	st.shared.u32 	[%r323+-4], %r2266;
	st.shared.u32 	[%r324+-4], %r2267;
	st.shared.u32 	[%r325+-4], %r2268;
	st.shared.u32 	[%r326+-4], %r2269;
	st.shared.u32 	[%r327+-4], %r2270;
	st.shared.u32 	[%r328+-4], %r2271;
	st.shared.u32 	[%r329+-4], %r2272;
	st.shared.u32 	[%r330+-4], %r2273;
	st.shared.u32 	[%r331+-4], %r2274;
	st.shared.u32 	[%r332+-4], %r2275;
	st.shared.u32 	[%r333+-4], %r2276;
	st.shared.u32 	[%r334+-4], %r2277;
	st.shared.u32 	[%r335+-4], %r2278;
	st.shared.u32 	[%r336+-4], %r2279;
	st.shared.u32 	[%r337+-4], %r2280;
	st.shared.u32 	[%r338+-4], %r2281;
	st.shared.u32 	[%r339+-4], %r2282;
	bar.sync 	0;
	@%p187 bra 	$L__BB11_298;
	ld.shared.u32 	%r1941, [%r438];
	shl.b32 	%r1942, %r352, 3;
	add.s32 	%r1944, %r1939, 26112;
	add.s32 	%r1945, %r1944, %r1942;
	ld.shared.u64 	%rd310, [%r1945];
	add.s64 	%rd311, %rd310, %rd25;
	shl.b64 	%rd312, %rd311, 2;
	add.s64 	%rd313, %rd24, %rd312;
	st.global.u32 	[%rd313], %r1941;
	bar.warp.sync 	-1;
	ld.shared.u32 	%r1946, [%r438+1536];
	shl.b32 	%r1947, %r353, 3;
	add.s32 	%r1948, %r1944, %r1947;
	ld.shared.u64 	%rd314, [%r1948];
	add.s64 	%rd315, %rd314, %rd25;
	shl.b64 	%rd316, %rd315, 2;
	add.s64 	%rd317, %rd24, %rd316;
	st.global.u32 	[%rd317+1536], %r1946;
	bar.warp.sync 	-1;
	ld.shared.u32 	%r1949, [%r438+3072];
	shl.b32 	%r1950, %r354, 3;
	add.s32 	%r1951, %r1944, %r1950;
	ld.shared.u64 	%rd318, [%r1951];
	add.s64 	%rd319, %rd318, %rd25;
	shl.b64 	%rd320, %rd319, 2;
	add.s64 	%rd321, %rd24, %rd320;
	st.global.u32 	[%rd321+3072], %r1949;
	bar.warp.sync 	-1;
	ld.shared.u32 	%r1952, [%r438+4608];
	shl.b32 	%r1953, %r355, 3;
	add.s32 	%r1954, %r1944, %r1953;
	ld.shared.u64 	%rd322, [%r1954];
	add.s64 	%rd323, %rd322, %rd25;
	shl.b64 	%rd324, %rd323, 2;
	add.s64 	%rd325, %rd24, %rd324;
	st.global.u32 	[%rd325+4608], %r1952;
	bar.warp.sync 	-1;
	ld.shared.u32 	%r1955, [%r438+6144];
	shl.b32 	%r1956, %r356, 3;
	add.s32 	%r1957, %r1944, %r1956;
	ld.shared.u64 	%rd326, [%r1957];
	add.s64 	%rd327, %rd326, %rd25;
	shl.b64 	%rd328, %rd327, 2;
	add.s64 	%rd329, %rd24, %rd328;
	st.global.u32 	[%rd329+6144], %r1955;
	bar.warp.sync 	-1;
	ld.shared.u32 	%r1958, [%r438+7680];
	shl.b32 	%r1959, %r357, 3;
	add.s32 	%r1960, %r1944, %r1959;
	ld.shared.u64 	%rd330, [%r1960];
	add.s64 	%rd331, %rd330, %rd25;
	shl.b64 	%rd332, %rd331, 2;
	add.s64 	%rd333, %rd24, %rd332;
	st.global.u32 	[%rd333+7680], %r1958;
	bar.warp.sync 	-1;
	ld.shared.u32 	%r1961, [%r438+9216];
	shl.b32 	%r1962, %r358, 3;
	add.s32 	%r1963, %r1944, %r1962;
	ld.shared.u64 	%rd334, [%r1963];
	add.s64 	%rd335, %rd334, %rd25;
	shl.b64 	%rd336, %rd335, 2;
	add.s64 	%rd337, %rd24, %rd336;
	st.global.u32 	[%rd337+9216], %r1961;
	bar.warp.sync 	-1;
	ld.shared.u32 	%r1964, [%r438+10752];
	shl.b32 	%r1965, %r359, 3;
	add.s32 	%r1966, %r1944, %r1965;
	ld.shared.u64 	%rd338, [%r1966];
	add.s64 	%rd339, %rd338, %rd25;
	shl.b64 	%rd340, %rd339, 2;
	add.s64 	%rd341, %rd24, %rd340;
	st.global.u32 	[%rd341+10752], %r1964;
	bar.warp.sync 	-1;
	ld.shared.u32 	%r1967, [%r438+12288];
	shl.b32 	%r1968, %r360, 3;
	add.s32 	%r1969, %r1944, %r1968;
	ld.shared.u64 	%rd342, [%r1969];
	add.s64 	%rd343, %rd342, %rd25;
	shl.b64 	%rd344, %rd343, 2;
	add.s64 	%rd345, %rd24, %rd344;
	st.global.u32 	[%rd345+12288], %r1967;
	bar.warp.sync 	-1;
	ld.shared.u32 	%r1970, [%r438+13824];
	shl.b32 	%r1971, %r361, 3;
	add.s32 	%r1972, %r1944, %r1971;
	ld.shared.u64 	%rd346, [%r1972];
	add.s64 	%rd347, %rd346, %rd25;
	shl.b64 	%rd348, %rd347, 2;
	add.s64 	%rd349, %rd24, %rd348;
	st.global.u32 	[%rd349+13824], %r1970;
	bar.warp.sync 	-1;
	ld.shared.u32 	%r1973, [%r438+15360];
	shl.b32 	%r1974, %r362, 3;
	add.s32 	%r1975, %r1944, %r1974;
	ld.shared.u64 	%rd350, [%r1975];
	add.s64 	%rd351, %rd350, %rd25;
	shl.b64 	%rd352, %rd351, 2;
	add.s64 	%rd353, %rd24, %rd352;
	st.global.u32 	[%rd353+15360], %r1973;
	bar.warp.sync 	-1;
	ld.shared.u32 	%r1976, [%r438+16896];
	shl.b32 	%r1977, %r363, 3;
	add.s32 	%r1978, %r1944, %r1977;
	ld.shared.u64 	%rd354, [%r1978];
	add.s64 	%rd355, %rd354, %rd25;
	shl.b64 	%rd356, %rd355, 2;
	add.s64 	%rd357, %rd24, %rd356;
	st.global.u32 	[%rd357+16896], %r1976;
	bar.warp.sync 	-1;
	ld.shared.u32 	%r1979, [%r438+18432];
	shl.b32 	%r1980, %r364, 3;
	add.s32 	%r1981, %r1944, %r1980;
	ld.shared.u64 	%rd358, [%r1981];
	add.s64 	%rd359, %rd358, %rd25;
	shl.b64 	%rd360, %rd359, 2;
	add.s64 	%rd361, %rd24, %rd360;
	st.global.u32 	[%rd361+18432], %r1979;
	bar.warp.sync 	-1;
	ld.shared.u32 	%r1982, [%r438+19968];
	shl.b32 	%r1983, %r365, 3;
	add.s32 	%r1984, %r1944, %r1983;
	ld.shared.u64 	%rd362, [%r1984];
	add.s64 	%rd363, %rd362, %rd25;
	shl.b64 	%rd364, %rd363, 2;
	add.s64 	%rd365, %rd24, %rd364;
	st.global.u32 	[%rd365+19968], %r1982;
	bar.warp.sync 	-1;
	ld.shared.u32 	%r1985, [%r438+21504];
	shl.b32 	%r1986, %r366, 3;
	add.s32 	%r1987, %r1944, %r1986;
	ld.shared.u64 	%rd366, [%r1987];
	add.s64 	%rd367, %rd366, %rd25;
	shl.b64 	%rd368, %rd367, 2;
	add.s64 	%rd369, %rd24, %rd368;
	st.global.u32 	[%rd369+21504], %r1985;
	bar.warp.sync 	-1;
	ld.shared.u32 	%r1988, [%r438+23040];
	shl.b32 	%r1989, %r367, 3;
	add.s32 	%r1990, %r1944, %r1989;
	ld.shared.u64 	%rd370, [%r1990];
	add.s64 	%rd371, %rd370, %rd25;
	shl.b64 	%rd372, %rd371, 2;
	add.s64 	%rd373, %rd24, %rd372;
	st.global.u32 	[%rd373+23040], %r1988;
	bar.warp.sync 	-1;
	ld.shared.u32 	%r1991, [%r438+24576];
	shl.b32 	%r1992, %r368, 3;
	add.s32 	%r1993, %r1944, %r1992;
	ld.shared.u64 	%rd374, [%r1993];
	add.s64 	%rd375, %rd374, %rd25;
	shl.b64 	%rd376, %rd375, 2;
	add.s64 	%rd377, %rd24, %rd376;
	st.global.u32 	[%rd377+24576], %r1991;
	bar.warp.sync 	-1;
	bra.uni 	$L__BB11_333;
$L__BB11_298:
	ld.param.u32 	%r2093, [_ZN3cub18CUB_300001_SM_10006detail10radix_sort29DeviceRadixSortOnesweepKernelINS1_5radix10policy_hubIjjyE10Policy1000ELNS0_9SortOrderE1EjjyiiNS1_21identity_decomposer_tEEEvPT5_SB_PT3_PKSC_PT1_PKSG_PT2_PKSK_T4_iiT6__param_8];
	mad.lo.s32 	%r439, %r3, -6528, %r2093;
	shl.b32 	%r1994, %r352, 3;
	add.s32 	%r1996, %r1939, %r1994;
	ld.shared.u64 	%rd26, [%r1996+26112];
	setp.ge.s32 	%p188, %r437, %r439;
	@%p188 bra 	$L__BB11_300;
	ld.shared.u32 	%r1997, [%r438];
	add.s64 	%rd378, %rd26, %rd25;
	shl.b64 	%rd379, %rd378, 2;
	add.s64 	%rd380, %rd24, %rd379;
	st.global.u32 	[%rd380], %r1997;
$L__BB11_300:
	bar.warp.sync 	-1;
	shl.b32 	%r1998, %r353, 3;
	add.s32 	%r2000, %r1939, %r1998;
	ld.shared.u64 	%rd27, [%r2000+26112];
	add.s32 	%r2001, %r437, 384;
	setp.ge.s32 	%p189, %r2001, %r439;
	@%p189 bra 	$L__BB11_302;
	ld.shared.u32 	%r2002, [%r438+1536];
	add.s64 	%rd381, %rd27, %rd25;
	shl.b64 	%rd382, %rd381, 2;
	add.s64 	%rd383, %rd24, %rd382;
	st.global.u32 	[%rd383+1536], %r2002;
$L__BB11_302:
	bar.warp.sync 	-1;
	shl.b32 	%r2003, %r354, 3;
	add.s32 	%r2005, %r1939, %r2003;
	ld.shared.u64 	%rd28, [%r2005+26112];
	add.s32 	%r2006, %r437, 768;
	setp.ge.s32 	%p190, %r2006, %r439;
	@%p190 bra 	$L__BB11_304;
	ld.shared.u32 	%r2007, [%r438+3072];
	add.s64 	%rd384, %rd28, %rd25;
	shl.b64 	%rd385, %rd384, 2;
	add.s64 	%rd386, %rd24, %rd385;
	st.global.u32 	[%rd386+3072], %r2007;
$L__BB11_304:
	bar.warp.sync 	-1;
	shl.b32 	%r2008, %r355, 3;
	add.s32 	%r2010, %r1939, %r2008;
	ld.shared.u64 	%rd29, [%r2010+26112];
	add.s32 	%r2011, %r437, 1152;
	setp.ge.s32 	%p191, %r2011, %r439;
	@%p191 bra 	$L__BB11_306;
	ld.shared.u32 	%r2012, [%r438+4608];
	add.s64 	%rd387, %rd29, %rd25;
	shl.b64 	%rd388, %rd387, 2;
	add.s64 	%rd389, %rd24, %rd388;
	st.global.u32 	[%rd389+4608], %r2012;
$L__BB11_306:
	bar.warp.sync 	-1;
	shl.b32 	%r2013, %r356, 3;
	add.s32 	%r2015, %r1939, %r2013;
	ld.shared.u64 	%rd30, [%r2015+26112];
	add.s32 	%r2016, %r437, 1536;
	setp.ge.s32 	%p192, %r2016, %r439;
	@%p192 bra 	$L__BB11_308;
	ld.shared.u32 	%r2017, [%r438+6144];
	add.s64 	%rd390, %rd30, %rd25;
	shl.b64 	%rd391, %rd390, 2;
	add.s64 	%rd392, %rd24, %rd391;
	st.global.u32 	[%rd392+6144], %r2017;
$L__BB11_308:
	bar.warp.sync 	-1;
	shl.b32 	%r2018, %r357, 3;
	add.s32 	%r2020, %r1939, %r2018;
	ld.shared.u64 	%rd31, [%r2020+26112];
	add.s32 	%r2021, %r437, 1920;
	setp.ge.s32 	%p193, %r2021, %r439;
	@%p193 bra 	$L__BB11_310;
	ld.shared.u32 	%r2022, [%r438+7680];
	add.s64 	%rd393, %rd31, %rd25;
	shl.b64 	%rd394, %rd393, 2;
	add.s64 	%rd395, %rd24, %rd394;
	st.global.u32 	[%rd395+7680], %r2022;
$L__BB11_310:
	bar.warp.sync 	-1;
	shl.b32 	%r2023, %r358, 3;
	add.s32 	%r2025, %r1939, %r2023;
	ld.shared.u64 	%rd32, [%r2025+26112];
	add.s32 	%r2026, %r437, 2304;
	setp.ge.s32 	%p194, %r2026, %r439;
	@%p194 bra 	$L__BB11_312;
	ld.shared.u32 	%r2027, [%r438+9216];
	add.s64 	%rd396, %rd32, %rd25;
	shl.b64 	%rd397, %rd396, 2;
	add.s64 	%rd398, %rd24, %rd397;
	st.global.u32 	[%rd398+9216], %r2027;
$L__BB11_312:
	bar.warp.sync 	-1;
	shl.b32 	%r2028, %r359, 3;
	add.s32 	%r2030, %r1939, %r2028;
	ld.shared.u64 	%rd33, [%r2030+26112];
	add.s32 	%r2031, %r437, 2688;
	setp.ge.s32 	%p195, %r2031, %r439;
	@%p195 bra 	$L__BB11_314;
	ld.shared.u32 	%r2032, [%r438+10752];
	add.s64 	%rd399, %rd33, %rd25;
	shl.b64 	%rd400, %rd399, 2;
	add.s64 	%rd401, %rd24, %rd400;
	st.global.u32 	[%rd401+10752], %r2032;
$L__BB11_314:
	bar.warp.sync 	-1;
	shl.b32 	%r2033, %r360, 3;
	add.s32 	%r2035, %r1939, %r2033;
	ld.shared.u64 	%rd34, [%r2035+26112];
	or.b32  	%r2036, %r437, 3072;
	setp.ge.s32 	%p196, %r2036, %r439;
	@%p196 bra 	$L__BB11_316;
	ld.shared.u32 	%r2037, [%r438+12288];
	add.s64 	%rd402, %rd34, %rd25;
	shl.b64 	%rd403, %rd402, 2;
	add.s64 	%rd404, %rd24, %rd403;
	st.global.u32 	[%rd404+12288], %r2037;
$L__BB11_316:
	bar.warp.sync 	-1;
	shl.b32 	%r2038, %r361, 3;
	add.s32 	%r2040, %r1939, %r2038;
	ld.shared.u64 	%rd35, [%r2040+26112];
	add.s32 	%r2041, %r437, 3456;
	setp.ge.s32 	%p197, %r2041, %r439;
	@%p197 bra 	$L__BB11_318;
	ld.shared.u32 	%r2042, [%r438+13824];
	add.s64 	%rd405, %rd35, %rd25;
	shl.b64 	%rd406, %rd405, 2;
	add.s64 	%rd407, %rd24, %rd406;
	st.global.u32 	[%rd407+13824], %r2042;
$L__BB11_318:
	bar.warp.sync 	-1;
	shl.b32 	%r2043, %r362, 3;
	add.s32 	%r2045, %r1939, %r2043;
	ld.shared.u64 	%rd36, [%r2045+26112];
	add.s32 	%r2046, %r437, 3840;
	setp.ge.s32 	%p198, %r2046, %r439;
	@%p198 bra 	$L__BB11_320;
	ld.shared.u32 	%r2047, [%r438+15360];
	add.s64 	%rd408, %rd36, %rd25;
	shl.b64 	%rd409, %rd408, 2;
	add.s64 	%rd410, %rd24, %rd409;
	st.global.u32 	[%rd410+15360], %r2047;
$L__BB11_320:
	bar.warp.sync 	-1;
	shl.b32 	%r2048, %r363, 3;
	add.s32 	%r2050, %r1939, %r2048;
	ld.shared.u64 	%rd37, [%r2050+26112];
	add.s32 	%r2051, %r437, 4224;
	setp.ge.s32 	%p199, %r2051, %r439;
	@%p199 bra 	$L__BB11_322;
	ld.shared.u32 	%r2052, [%r438+16896];
	add.s64 	%rd411, %rd37, %rd25;
	shl.b64 	%rd412, %rd411, 2;
	add.s64 	%rd413, %rd24, %rd412;
	st.global.u32 	[%rd413+16896], %r2052;
$L__BB11_322:
	bar.warp.sync 	-1;
	shl.b32 	%r2053, %r364, 3;
	add.s32 	%r2055, %r1939, %r2053;
	ld.shared.u64 	%rd38, [%r2055+26112];
	add.s32 	%r2056, %r437, 4608;
	setp.ge.s32 	%p200, %r2056, %r439;
	@%p200 bra 	$L__BB11_324;
	ld.shared.u32 	%r2057, [%r438+18432];
	add.s64 	%rd414, %rd38, %rd25;
	shl.b64 	%rd415, %rd414, 2;
	add.s64 	%rd416, %rd24, %rd415;
	st.global.u32 	[%rd416+18432], %r2057;
$L__BB11_324:
	bar.warp.sync 	-1;
	shl.b32 	%r2058, %r365, 3;
	add.s32 	%r2060, %r1939, %r2058;
	ld.shared.u64 	%rd39, [%r2060+26112];
	add.s32 	%r2061, %r437, 4992;
	setp.ge.s32 	%p201, %r2061, %r439;
	@%p201 bra 	$L__BB11_326;
	ld.shared.u32 	%r2062, [%r438+19968];
	add.s64 	%rd417, %rd39, %rd25;
	shl.b64 	%rd418, %rd417, 2;
	add.s64 	%rd419, %rd24, %rd418;
	st.global.u32 	[%rd419+19968], %r2062;
$L__BB11_326:
	bar.warp.sync 	-1;
	shl.b32 	%r2063, %r366, 3;
	add.s32 	%r2065, %r1939, %r2063;
	ld.shared.u64 	%rd40, [%r2065+26112];
	add.s32 	%r2066, %r437, 5376;
	setp.ge.s32 	%p202, %r2066, %r439;
	@%p202 bra 	$L__BB11_328;
	ld.shared.u32 	%r2067, [%r438+21504];
	add.s64 	%rd420, %rd40, %rd25;
	shl.b64 	%rd421, %rd420, 2;
	add.s64 	%rd422, %rd24, %rd421;
	st.global.u32 	[%rd422+21504], %r2067;
$L__BB11_328:
	bar.warp.sync 	-1;
	shl.b32 	%r2068, %r367, 3;
	add.s32 	%r2070, %r1939, %r2068;
	ld.shared.u64 	%rd41, [%r2070+26112];
	add.s32 	%r2071, %r437, 5760;
	setp.ge.s32 	%p203, %r2071, %r439;
	@%p203 bra 	$L__BB11_330;
	ld.shared.u32 	%r2072, [%r438+23040];
	add.s64 	%rd423, %rd41, %rd25;
	shl.b64 	%rd424, %rd423, 2;
	add.s64 	%rd425, %rd24, %rd424;
	st.global.u32 	[%rd425+23040], %r2072;
$L__BB11_330:
	bar.warp.sync 	-1;
	shl.b32 	%r2073, %r368, 3;
	add.s32 	%r2075, %r1939, %r2073;
	ld.shared.u64 	%rd426, [%r2075+26112];
	add.s64 	%rd42, %rd426, %rd25;
	or.b32  	%r2076, %r437, 6144;
	setp.ge.s32 	%p204, %r2076, %r439;
	@%p204 bra 	$L__BB11_332;
	ld.shared.u32 	%r2077, [%r438+24576];
	shl.b64 	%rd427, %rd42, 2;
	add.s64 	%rd428, %rd24, %rd427;
	st.global.u32 	[%rd428+24576], %r2077;
$L__BB11_332:
	bar.warp.sync 	-1;
$L__BB11_333:
	ret;

}


// ===== COMPILED SASS (sm_100) =====

	.target	sm_100

	.elftype	@"ET_EXEC"


//--------------------- .note.nv.tkinfo           --------------------------
	.section	.note.nv.tkinfo,"",@"SHT_NOTE"
	.sectionflags	@"SHF_NOTE_NV_TKINFO"
	.tkinfo
        /*0018*/ 	.word	0x00000002
        /*0030*/ 	.string	""
        /*0030*/ 	.string	"ptxas"
        /*0030*/ 	.string	"Cuda compilation tools, release 13.0, V13.0.88"
        /*0030*/ 	.string	"Build cuda_13.0.r13.0/compiler.36424714_0"
        /*0030*/ 	.string	"-arch sm_100 -m 64 "



//--------------------- .note.nv.cuinfo           --------------------------
	.section	.note.nv.cuinfo,"",@"SHT_NOTE"
	.sectionflags	@"SHF_NOTE_NV_CUINFO"
        /*0018*/ 	.short	0x0002
        /*001a*/ 	.short	0x0064
        /*001c*/ 	.short	0x0082
	.zero		2


//--------------------- .nv.info                  --------------------------
	.section	.nv.info,"",@"SHT_CUDA_INFO"
	.align	4


	//----- nvinfo : EIATTR_REGCOUNT
	.align		4
        /*0000*/ 	.byte	0x04, 0x2f
        /*0002*/ 	.short	(.L_46 - .L_45)
	.align		4
.L_45:
        /*0004*/ 	.word	index@(dudux_and_popcount_scores)
        /*0008*/ 	.word	0x00000020


	//----- nvinfo : EIATTR_FRAME_SIZE
	.align		4
.L_46:
        /*000c*/ 	.byte	0x04, 0x11
        /*000e*/ 	.short	(.L_48 - .L_47)
	.align		4
.L_47:
        /*0010*/ 	.word	index@(dudux_and_popcount_scores)
        /*0014*/ 	.word	0x00000000


	//----- nvinfo : EIATTR_REGCOUNT
	.align		4
.L_48:
        /*0018*/ 	.byte	0x04, 0x2f
        /*001a*/ 	.short	(.L_50 - .L_49)
	.align		4
.L_49:
        /*001c*/ 	.word	index@(dudux_and_popcount_scores_indexed)
        /*0020*/ 	.word	0x00000020


	//----- nvinfo : EIATTR_FRAME_SIZE
	.align		4
.L_50:
        /*0024*/ 	.byte	0x04, 0x11
        /*0026*/ 	.short	(.L_52 - .L_51)
	.align		4
.L_51:
        /*0028*/ 	.word	index@(dudux_and_popcount_scores_indexed)
        /*002c*/ 	.word	0x00000000


	//----- nvinfo : EIATTR_REGCOUNT
	.align		4
.L_52:
        /*0030*/ 	.byte	0x04, 0x2f
        /*0032*/ 	.short	(.L_54 - .L_53)
	.align		4
.L_53:
        /*0034*/ 	.word	index@(_ZN3cub18CUB_300001_SM_10006detail11EmptyKernelIvEEvv)
        /*0038*/ 	.word	0x00000004


	//----- nvinfo : EIATTR_FRAME_SIZE
	.align		4
.L_54:
        /*003c*/ 	.byte	0x04, 0x11
        /*003e*/ 	.short	(.L_56 - .L_55)
	.align		4
.L_55:
        /*0040*/ 	.word	index@(_ZN3cub18CUB_300001_SM_10006detail11EmptyKernelIvEEvv)
        /*0044*/ 	.word	0x00000000


	//----- nvinfo : EIATTR_REGCOUNT
	.align		4
.L_56:
        /*0048*/ 	.byte	0x04, 0x2f
        /*004a*/ 	.short	(.L_58 - .L_57)
	.align		4
.L_57:
        /*004c*/ 	.word	index@(_ZN3cub18CUB_300001_SM_10006detail8for_each13static_kernelINS2_12policy_hub_t12policy_500_tElN6thrust24THRUST_300001_SM_1000_NS8cuda_cub10__tabulate7functorINS7_10device_ptrIiEENS7_6system6detail7generic6detail22compute_sequence_valueIivEElEEEEvT0_T1_)
        /*0050*/ 	.word	0x0000000a


	//----- nvinfo : EIATTR_FRAME_SIZE
	.align		4
.L_58:
        /*0054*/ 	.byte	0x04, 0x11
        /*0056*/ 	.short	(.L_60 - .L_59)
	.align		4
.L_59:
        /*0058*/ 	.word	index@(_ZN3cub18CUB_300001_SM_10006detail8for_each13static_kernelINS2_12policy_hub_t12policy_500_tElN6thrust24THRUST_300001_SM_1000_NS8cuda_cub10__tabulate7functorINS7_10device_ptrIiEENS7_6system6detail7generic6detail22compute_sequence_valueIivEElEEEEvT0_T1_)
        /*005c*/ 	.word	0x00000000


	//----- nvinfo : EIATTR_REGCOUNT
	.align		4
.L_60:
        /*0060*/ 	.byte	0x04, 0x2f
        /*0062*/ 	.short	(.L_62 - .L_61)
	.align		4
.L_61:
        /*0064*/ 	.word	index@(_ZN3cub18CUB_300001_SM_10006detail10radix_sort31DeviceRadixSortSingleTileKernelINS1_5radix10policy_hubIjiyE10Policy1000ELNS0_9SortOrderE1EjiyNS1_21identity_decomposer_tEEEvPKT1_PSA_PKT2_PSE_T3_iiT4_)
        /*0068*/ 	.word	0x00000099


	//----- nvinfo : EIATTR_FRAME_SIZE
	.align		4
.L_62:
        /*006c*/ 	.byte	0x04, 0x11
        /*006e*/ 	.short	(.L_64 - .L_63)
	.align		4
.L_63:
        /*0070*/ 	.word	index@(_ZN3cub18CUB_300001_SM_10006detail10radix_sort31DeviceRadixSortSingleTileKernelINS1_5radix10policy_hubIjiyE10Policy1000ELNS0_9SortOrderE1EjiyNS1_21identity_decomposer_tEEEvPKT1_PSA_PKT2_PSE_T3_iiT4_)
        /*0074*/ 	.word	0x00000000


	//----- nvinfo : EIATTR_REGCOUNT
	.align		4
.L_64:
        /*0078*/ 	.byte	0x04, 0x2f
        /*007a*/ 	.short	(.L_66 - .L_65)
	.align		4
.L_65:
        /*007c*/ 	.word	index@(_ZN3cub18CUB_300001_SM_10006detail10radix_sort30DeviceRadixSortHistogramKernelINS1_5radix10policy_hubIjiyE10Policy1000ELNS0_9SortOrderE1EjyNS1_21identity_decomposer_tEEEvPT2_PKT1_SA_iiT3_)
        /*0080*/ 	.word	0x00000020


	//----- nvinfo : EIATTR_FRAME_SIZE
	.align		4
.L_66:
        /*0084*/ 	.byte	0x04, 0x11
        /*0086*/ 	.short	(.L_68 - .L_67)
	.align		4
.L_67:
        /*0088*/ 	.word	index@(_ZN3cub18CUB_300001_SM_10006detail10radix_sort30DeviceRadixSortHistogramKernelINS1_5radix10policy_hubIjiyE10Policy1000ELNS0_9SortOrderE1EjyNS1_21identity_decomposer_tEEEvPT2_PKT1_SA_iiT3_)
        /*008c*/ 	.word	0x00000000


	//----- nvinfo : EIATTR_REGCOUNT
	.align		4
.L_68:
        /*0090*/ 	.byte	0x04, 0x2f
        /*0092*/ 	.short	(.L_70 - .L_69)
	.align		4
.L_69:
        /*0094*/ 	.word	index@(_ZN3cub18CUB_300001_SM_10006detail10radix_sort33DeviceRadixSortExclusiveSumKernelINS1_5radix10policy_hubIjiyE10Policy1000EyEEvPT0_)
        /*0098*/ 	.word	0x00000020


	//----- nvinfo : EIATTR_FRAME_SIZE
	.align		4
.L_70:
        /*009c*/ 	.byte	0x04, 0x11
        /*009e*/ 	.short	(.L_72 - .L_71)
	.align		4
.L_71:
        /*00a0*/ 	.word	index@(_ZN3cub18CUB_300001_SM_10006detail10radix_sort33DeviceRadixSortExclusiveSumKernelINS1_5radix10policy_hubIjiyE10Policy1000EyEEvPT0_)
        /*00a4*/ 	.word	0x00000000


	//----- nvinfo : EIATTR_REGCOUNT
	.align		4
.L_72:
        /*00a8*/ 	.byte	0x04, 0x2f
        /*00aa*/ 	.short	(.L_74 - .L_73)
	.align		4
.L_73:
        /*00ac*/ 	.word	index@(_ZN3cub18CUB_300001_SM_10006detail10radix_sort29DeviceRadixSortOnesweepKernelINS1_5radix10policy_hubIjiyE10Policy1000ELNS0_9SortOrderE1EjiyiiNS1_21identity_decomposer_tEEEvPT5_SB_PT3_PKSC_PT1_PKSG_PT2_PKSK_T4_iiT6_)
        /*00b0*/ 	.word	0x00000049


	//----- nvinfo : EIATTR_FRAME_SIZE
	.align		4
.L_74:
        /*00b4*/ 	.byte	0x04, 0x11
        /*00b6*/ 	.short	(.L_76 - .L_75)
	.align		4
.L_75:
        /*00b8*/ 	.word	index@(_ZN3cub18CUB_300001_SM_10006detail10radix_sort29DeviceRadixSortOnesweepKernelINS1_5radix10policy_hubIjiyE10Policy1000ELNS0_9SortOrderE1EjiyiiNS1_21identity_decomposer_tEEEvPT5_SB_PT3_PKSC_PT1_PKSG_PT2_PKSK_T4_iiT6_)
        /*00bc*/ 	.word	0x00000000


	//----- nvinfo : EIATTR_REGCOUNT
	.align		4
.L_76:
        /*00c0*/ 	.byte	0x04, 0x2f
        /*00c2*/ 	.short	(.L_78 - .L_77)
	.align		4
.L_77:
        /*00c4*/ 	.word	index@(_ZN3cub18CUB_300001_SM_10006detail10radix_sort31DeviceRadixSortSingleTileKernelINS1_5radix10policy_hubIjjyE10Policy1000ELNS0_9SortOrderE1EjjyNS1_21identity_decomposer_tEEEvPKT1_PSA_PKT2_PSE_T3_iiT4_)
        /*00c8*/ 	.word	0x00000099


	//----- nvinfo : EIATTR_FRAME_SIZE
	.align		4
.L_78:
        /*00cc*/ 	.byte	0x04, 0x11
        /*00ce*/ 	.short	(.L_80 - .L_79)
	.align		4
.L_79:
        /*00d0*/ 	.word	index@(_ZN3cub18CUB_300001_SM_10006detail10radix_sort31DeviceRadixSortSingleTileKernelINS1_5radix10policy_hubIjjyE10Policy1000ELNS0_9SortOrderE1EjjyNS1_21identity_decomposer_tEEEvPKT1_PSA_PKT2_PSE_T3_iiT4_)
        /*00d4*/ 	.word	0x00000000


	//----- nvinfo : EIATTR_REGCOUNT
	.align		4
.L_80:
        /*00d8*/ 	.byte	0x04, 0x2f
        /*00da*/ 	.short	(.L_82 - .L_81)
	.align		4
.L_81:
        /*00dc*/ 	.word	index@(_ZN3cub18CUB_300001_SM_10006detail10radix_sort30DeviceRadixSortHistogramKernelINS1_5radix10policy_hubIjjyE10Policy1000ELNS0_9SortOrderE1EjyNS1_21identity_decomposer_tEEEvPT2_PKT1_SA_iiT3_)
        /*00e0*/ 	.word	0x00000020


	//----- nvinfo : EIATTR_FRAME_SIZE
	.align		4
.L_82:
        /*00e4*/ 	.byte	0x04, 0x11
        /*00e6*/ 	.short	(.L_84 - .L_83)
	.align		4
.L_83:
        /*00e8*/ 	.word	index@(_ZN3cub18CUB_300001_SM_10006detail10radix_sort30DeviceRadixSortHistogramKernelINS1_5radix10policy_hubIjjyE10Policy1000ELNS0_9SortOrderE1EjyNS1_21identity_decomposer_tEEEvPT2_PKT1_SA_iiT3_)
        /*00ec*/ 	.word	0x00000000


	//----- nvinfo : EIATTR_REGCOUNT
	.align		4
.L_84:
        /*00f0*/ 	.byte	0x04, 0x2f
        /*00f2*/ 	.short	(.L_86 - .L_85)
	.align		4
.L_85:
        /*00f4*/ 	.word	index@(_ZN3cub18CUB_300001_SM_10006detail10radix_sort33DeviceRadixSortExclusiveSumKernelINS1_5radix10policy_hubIjjyE10Policy1000EyEEvPT0_)
        /*00f8*/ 	.word	0x00000020


	//----- nvinfo : EIATTR_FRAME_SIZE
	.align		4
.L_86:
        /*00fc*/ 	.byte	0x04, 0x11
        /*00fe*/ 	.short	(.L_88 - .L_87)
	.align		4
.L_87:
        /*0100*/ 	.word	index@(_ZN3cub18CUB_300001_SM_10006detail10radix_sort33DeviceRadixSortExclusiveSumKernelINS1_5radix10policy_hubIjjyE10Policy1000EyEEvPT0_)
        /*0104*/ 	.word	0x00000000


	//----- nvinfo : EIATTR_REGCOUNT
	.align		4
.L_88:
        /*0108*/ 	.byte	0x04, 0x2f
        /*010a*/ 	.short	(.L_90 - .L_89)
	.align		4
.L_89:
        /*010c*/ 	.word	index@(_ZN3cub18CUB_300001_SM_10006detail10radix_sort29DeviceRadixSortOnesweepKernelINS1_5radix10policy_hubIjjyE10Policy1000ELNS0_9SortOrderE1EjjyiiNS1_21identity_decomposer_tEEEvPT5_SB_PT3_PKSC_PT1_PKSG_PT2_PKSK_T4_iiT6_)
        /*0110*/ 	.word	0x00000049


	//----- nvinfo : EIATTR_FRAME_SIZE
	.align		4
.L_90:
        /*0114*/ 	.byte	0x04, 0x11
        /*0116*/ 	.short	(.L_92 - .L_91)
	.align		4
.L_91:
        /*0118*/ 	.word	index@(_ZN3cub18CUB_300001_SM_10006detail10radix_sort29DeviceRadixSortOnesweepKernelINS1_5radix10policy_hubIjjyE10Policy1000ELNS0_9SortOrderE1EjjyiiNS1_21identity_decomposer_tEEEvPT5_SB_PT3_PKSC_PT1_PKSG_PT2_PKSK_T4_iiT6_)
        /*011c*/ 	.word	0x00000000


	//----- nvinfo : EIATTR_MIN_STACK_SIZE
	.align		4
.L_92:
        /*0120*/ 	.byte	0x04, 0x12
        /*0122*/ 	.short	(.L_94 - .L_93)
	.align		4
.L_93:
        /*0124*/ 	.word	index@(_ZN3cub18CUB_300001_SM_10006detail10radix_sort29DeviceRadixSortOnesweepKernelINS1_5radix10policy_hubIjjyE10Policy1000ELNS0_9SortOrderE1EjjyiiNS1_21identity_decomposer_tEEEvPT5_SB_PT3_PKSC_PT1_PKSG_PT2_PKSK_T4_iiT6_)
        /*0128*/ 	.word	0x00000000


	//----- nvinfo : EIATTR_MIN_STACK_SIZE
	.align		4
.L_94:
        /*012c*/ 	.byte	0x04, 0x12
        /*012e*/ 	.short	(.L_96 - .L_95)
	.align		4
.L_95:
        /*0130*/ 	.word	index@(_ZN3cub18CUB_300001_SM_10006detail10radix_sort33DeviceRadixSortExclusiveSumKernelINS1_5radix10policy_hubIjjyE10Policy1000EyEEvPT0_)
        /*0134*/ 	.word	0x00000000


	//----- nvinfo : EIATTR_MIN_STACK_SIZE
	.align		4
.L_96:
        /*0138*/ 	.byte	0x04, 0x12
        /*013a*/ 	.short	(.L_98 - .L_97)
	.align		4
.L_97:
        /*013c*/ 	.word	index@(_ZN3cub18CUB_300001_SM_10006detail10radix_sort30DeviceRadixSortHistogramKernelINS1_5radix10policy_hubIjjyE10Policy1000ELNS0_9SortOrderE1EjyNS1_21identity_decomposer_tEEEvPT2_PKT1_SA_iiT3_)
        /*0140*/ 	.word	0x00000000


	//----- nvinfo : EIATTR_MIN_STACK_SIZE
	.align		4
.L_98:
        /*0144*/ 	.byte	0x04, 0x12
        /*0146*/ 	.short	(.L_100 - .L_99)
	.align		4
.L_99:
        /*0148*/ 	.word	index@(_ZN3cub18CUB_300001_SM_10006detail10radix_sort31DeviceRadixSortSingleTileKernelINS1_5radix10policy_hubIjjyE10Policy1000ELNS0_9SortOrderE1EjjyNS1_21identity_decomposer_tEEEvPKT1_PSA_PKT2_PSE_T3_iiT4_)
        /*014c*/ 	.word	0x00000000


	//----- nvinfo : EIATTR_MIN_STACK_SIZE
	.align		4
.L_100:
        /*0150*/ 	.byte	0x04, 0x12
        /*0152*/ 	.short	(.L_102 - .L_101)
	.align		4
.L_101:
        /*0154*/ 	.word	index@(_ZN3cub18CUB_300001_SM_10006detail10radix_sort29DeviceRadixSortOnesweepKernelINS1_5radix10policy_hubIjiyE10Policy1000ELNS0_9SortOrderE1EjiyiiNS1_21identity_decomposer_tEEEvPT5_SB_PT3_PKSC_PT1_PKSG_PT2_PKSK_T4_iiT6_)
        /*0158*/ 	.word	0x00000000


	//----- nvinfo : EIATTR_MIN_STACK_SIZE
	.align		4
.L_102:
        /*015c*/ 	.byte	0x04, 0x12
        /*015e*/ 	.short	(.L_104 - .L_103)
	.align		4
.L_103:
        /*0160*/ 	.word	index@(_ZN3cub18CUB_300001_SM_10006detail10radix_sort33DeviceRadixSortExclusiveSumKernelINS1_5radix10policy_hubIjiyE10Policy1000EyEEvPT0_)
        /*0164*/ 	.word	0x00000000


	//----- nvinfo : EIATTR_MIN_STACK_SIZE
	.align		4
.L_104:
        /*0168*/ 	.byte	0x04, 0x12
        /*016a*/ 	.short	(.L_106 - .L_105)
	.align		4
.L_105:
        /*016c*/ 	.word	index@(_ZN3cub18CUB_300001_SM_10006detail10radix_sort30DeviceRadixSortHistogramKernelINS1_5radix10policy_hubIjiyE10Policy1000ELNS0_9SortOrderE1EjyNS1_21identity_decomposer_tEEEvPT2_PKT1_SA_iiT3_)
        /*0170*/ 	.word	0x00000000


	//----- nvinfo : EIATTR_MIN_STACK_SIZE
	.align		4
.L_106:
        /*0174*/ 	.byte	0x04, 0x12
        /*0176*/ 	.short	(.L_108 - .L_107)
	.align		4
.L_107:
        /*0178*/ 	.word	index@(_ZN3cub18CUB_300001_SM_10006detail10radix_sort31DeviceRadixSortSingleTileKernelINS1_5radix10policy_hubIjiyE10Policy1000ELNS0_9SortOrderE1EjiyNS1_21identity_decomposer_tEEEvPKT1_PSA_PKT2_PSE_T3_iiT4_)
        /*017c*/ 	.word	0x00000000


	//----- nvinfo : EIATTR_MIN_STACK_SIZE
	.align		4
.L_108:
        /*0180*/ 	.byte	0x04, 0x12
        /*0182*/ 	.short	(.L_110 - .L_109)
	.align		4
.L_109:
        /*0184*/ 	.word	index@(_ZN3cub18CUB_300001_SM_10006detail8for_each13static_kernelINS2_12policy_hub_t12policy_500_tElN6thrust24THRUST_300001_SM_1000_NS8cuda_cub10__tabulate7functorINS7_10device_ptrIiEENS7_6system6detail7generic6detail22compute_sequence_valueIivEElEEEEvT0_T1_)
        /*0188*/ 	.word	0x00000000


	//----- nvinfo : EIATTR_MIN_STACK_SIZE
	.align		4
.L_110:
        /*018c*/ 	.byte	0x04, 0x12
        /*018e*/ 	.short	(.L_112 - .L_111)
	.align		4
.L_111:
        /*0190*/ 	.word	index@(_ZN3cub18CUB_300001_SM_10006detail11EmptyKernelIvEEvv)
        /*0194*/ 	.word	0x00000000


	//----- nvinfo : EIATTR_MIN_STACK_SIZE
	.align		4
.L_112:
        /*0198*/ 	.byte	0x04, 0x12
        /*019a*/ 	.short	(.L_114 - .L_113)
	.align		4
.L_113:
        /*019c*/ 	.word	index@(dudux_and_popcount_scores_indexed)
        /*01a0*/ 	.word	0x00000000


	//----- nvinfo : EIATTR_MIN_STACK_SIZE
	.align		4
.L_114:
        /*01a4*/ 	.byte	0x04, 0x12
        /*01a6*/ 	.short	(.L_116 - .L_115)
	.align		4
.L_115:
        /*01a8*/ 	.word	index@(dudux_and_popcount_scores)
        /*01ac*/ 	.word	0x00000000
.L_116:


//--------------------- .nv.compat                --------------------------
	.section	.nv.compat,"",@"SHT_CUDA_COMPAT_INFO"
	.align	4
        /*0000*/ 	.byte	0x02, 0x09, 0x00, 0x00, 0x02, 0x02, 0x01, 0x00, 0x02, 0x05, 0x05, 0x00, 0x03, 0x07, 0x01, 0x01
        /*0010*/ 	.byte	0x02, 0x03, 0x00, 0x00, 0x02, 0x06, 0x01, 0x00, 0x04, 0x0b, 0x08, 0x00, 0x09, 0x00, 0x00, 0x00
        /*0020*/ 	.byte	0x00, 0x00, 0x00, 0x00


//--------------------- .nv.info._ZN3cub18CUB_300001_SM_10006detail10radix_sort29DeviceRadixSortOnesweepKernelINS1_5radix10policy_hubIjjyE10Policy1000ELNS0_9SortOrderE1EjjyiiNS1_21identity_decomposer_tEEEvPT5_SB_PT3_PKSC_PT1_PKSG_PT2_PKSK_T4_iiT6_ --------------------------
	.section	.nv.info._ZN3cub18CUB_300001_SM_10006detail10radix_sort29DeviceRadixSortOnesweepKernelINS1_5radix10policy_hubIjjyE10Policy1000ELNS0_9SortOrderE1EjjyiiNS1_21identity_decomposer_tEEEvPT5_SB_PT3_PKSC_PT1_PKSG_PT2_PKSK_T4_iiT6_,"",@"SHT_CUDA_INFO"
	.sectionflags	@""
	.align	4


	//----- nvinfo : EIATTR_CUDA_API_VERSION
	.align		4
        /*0000*/ 	.byte	0x04, 0x37
        /*0002*/ 	.short	(.L_118 - .L_117)
.L_117:
        /*0004*/ 	.word	0x00000082


	//----- nvinfo : EIATTR_KPARAM_INFO
	.align		4
.L_118:
        /*0008*/ 	.byte	0x04, 0x17
        /*000a*/ 	.short	(.L_120 - .L_119)
.L_119:
        /*000c*/ 	.word	0x00000000
        /*0010*/ 	.short	0x000b
        /*0012*/ 	.short	0x004c
        /*0014*/ 	.byte	0x00, 0xf0, 0x05, 0x00


	//----- nvinfo : EIATTR_KPARAM_INFO
	.align		4
.L_120:
        /*0018*/ 	.byte	0x04, 0x17
        /*001a*/ 	.short	(.L_122 - .L_121)
.L_121:
        /*001c*/ 	.word	0x00000000
        /*0020*/ 	.short	0x000a
        /*0022*/ 	.short	0x0048
        /*0024*/ 	.byte	0x00, 0xf0, 0x11, 0x00


	//----- nvinfo : EIATTR_KPARAM_INFO
	.align		4
.L_122:
        /*0028*/ 	.byte	0x04, 0x17
        /*002a*/ 	.short	(.L_124 - .L_123)
.L_123:
        /*002c*/ 	.word	0x00000000
        /*0030*/ 	.short	0x0009
        /*0032*/ 	.short	0x0044
        /*0034*/ 	.byte	0x00, 0xf0, 0x11, 0x00


	//----- nvinfo : EIATTR_KPARAM_INFO
	.align		4
.L_124:
        /*0038*/ 	.byte	0x04, 0x17
        /*003a*/ 	.short	(.L_126 - .L_125)
.L_125:
        /*003c*/ 	.word	0x00000000
        /*0040*/ 	.short	0x0008
        /*0042*/ 	.short	0x0040
        /*0044*/ 	.byte	0x00, 0xf0, 0x11, 0x00


	//----- nvinfo : EIATTR_KPARAM_INFO
	.align		4
.L_126:
        /*0048*/ 	.byte	0x04, 0x17
        /*004a*/ 	.short	(.L_128 - .L_127)
.L_127:
        /*004c*/ 	.word	0x00000000
        /*0050*/ 	.short	0x0007
        /*0052*/ 	.short	0x0038
        /*0054*/ 	.byte	0x00, 0xf5, 0x21, 0x00


	//----- nvinfo : EIATTR_KPARAM_INFO
	.align		4
.L_128:
        /*0058*/ 	.byte	0x04, 0x17
        /*005a*/ 	.short	(.L_130 - .L_129)
.L_129:
        /*005c*/ 	.word	0x00000000
        /*0060*/ 	.short	0x0006
        /*0062*/ 	.short	0x0030
        /*0064*/ 	.byte	0x00, 0xf5, 0x21, 0x00


	//----- nvinfo : EIATTR_KPARAM_INFO
	.align		4
.L_130:
        /*0068*/ 	.byte	0x04, 0x17
        /*006a*/ 	.short	(.L_132 - .L_131)
.L_131:
        /*006c*/ 	.word	0x00000000
        /*0070*/ 	.short	0x0005
        /*0072*/ 	.short	0x0028
        /*0074*/ 	.byte	0x00, 0xf5, 0x21, 0x00


	//----- nvinfo : EIATTR_KPARAM_INFO
	.align		4
.L_132:
        /*0078*/ 	.byte	0x04, 0x17
        /*007a*/ 	.short	(.L_134 - .L_133)
.L_133:
        /*007c*/ 	.word	0x00000000
        /*0080*/ 	.short	0x0004
        /*0082*/ 	.short	0x0020
        /*0084*/ 	.byte	0x00, 0xf5, 0x21, 0x00


	//----- nvinfo : EIATTR_KPARAM_INFO
	.align		4
.L_134:
        /*0088*/ 	.byte	0x04, 0x17
        /*008a*/ 	.short	(.L_136 - .L_135)
.L_135:
        /*008c*/ 	.word	0x00000000
        /*0090*/ 	.short	0x0003
        /*0092*/ 	.short	0x0018
        /*0094*/ 	.byte	0x00, 0xf5, 0x21, 0x00


	//----- nvinfo : EIATTR_KPARAM_INFO
	.align		4
.L_136:
        /*0098*/ 	.byte	0x04, 0x17
        /*009a*/ 	.short	(.L_138 - .L_137)
.L_137:
        /*009c*/ 	.word	0x00000000
        /*00a0*/ 	.short	0x0002
        /*00a2*/ 	.short	0x0010
        /*00a4*/ 	.byte	0x00, 0xf5, 0x21, 0x00


	//----- nvinfo : EIATTR_KPARAM_INFO
	.align		4
.L_138:
        /*00a8*/ 	.byte	0x04, 0x17
        /*00aa*/ 	.short	(.L_140 - .L_139)
.L_139:
        /*00ac*/ 	.word	0x00000000
        /*00b0*/ 	.short	0x0001
        /*00b2*/ 	.short	0x0008
        /*00b4*/ 	.byte	0x00, 0xf5, 0x21, 0x00


	//----- nvinfo : EIATTR_KPARAM_INFO
	.align		4
.L_140:
        /*00b8*/ 	.byte	0x04, 0x17
        /*00ba*/ 	.short	(.L_142 - .L_141)
.L_141:
        /*00bc*/ 	.word	0x00000000
        /*00c0*/ 	.short	0x0000
        /*00c2*/ 	.short	0x0000
        /*00c4*/ 	.byte	0x00, 0xf5, 0x21, 0x00


	//----- nvinfo : EIATTR_SPARSE_MMA_MASK
	.align		4
.L_142:
        /*00c8*/ 	.byte	0x03, 0x50
        /*00ca*/ 	.short	0x0000


	//----- nvinfo : EIATTR_MAXREG_COUNT
	.align		4
        /*00cc*/ 	.byte	0x03, 0x1b
        /*00ce*/ 	.short	0x00a8


	//----- nvinfo : EIATTR_NUM_BARRIERS
	.align		4
        /*00d0*/ 	.byte	0x02, 0x4c
        /*00d2*/ 	.byte	0x01
	.zero		1


	//----- nvinfo : EIATTR_MERCURY_ISA_VERSION
	.align		4
        /*00d4*/ 	.byte	0x03, 0x5f
        /*00d6*/ 	.short	0x0101


	//----- nvinfo : EIATTR_COOP_GROUP_MASK_REGIDS
	.align		4
        /*00d8*/ 	.byte	0x04, 0x29
        /*00da*/ 	.short	(.L_144 - .L_143)


	//   ....[0]....
.L_143:
        /*00dc*/ 	.word	0xffffffff


	//   ....[1]....
        /*00e0*/ 	.word	0x05000006


	//   ....[2]....
        /*00e4*/ 	.word	0xffffffff


	//   ....[3]....
        /*00e8*/ 	.word	0xffffffff


	//   ....[4]....
        /*00ec*/ 	.word	0xffffffff


	//   ....[5]....
        /*00f0*/ 	.word	0xffffffff


	//   ....[6]....
        /*00f4*/ 	.word	0xffffffff


	//   ....[7]....
        /*00f8*/ 	.word	0xffffffff


	//   ....[8]....
        /*00fc*/ 	.word	0xffffffff


	//   ....[9]....
        /*0100*/ 	.word	0xffffffff


	//   ....[10]....
        /*0104*/ 	.word	0xffffffff


	//   ....[11]....
        /*0108*/ 	.word	0xffffffff


	//   ....[12]....
        /*010c*/ 	.word	0xffffffff


	//   ....[13]....
        /*0110*/ 	.word	0xffffffff


	//   ....[14]....
        /*0114*/ 	.word	0xffffffff


	//   ....[15]....
        /*0118*/ 	.word	0xffffffff


	//   ....[16]....
        /*011c*/ 	.word	0xffffffff


	//   ....[17]....
        /*0120*/ 	.word	0xffffffff


	//   ....[18]....
        /*0124*/ 	.word	0xffffffff


	//   ....[19]....
        /*0128*/ 	.word	0xffffffff


	//   ....[20]....
        /*012c*/ 	.word	0xffffffff


	//   ....[21]....
        /*0130*/ 	.word	0xffffffff


	//   ....[22]....
        /*0134*/ 	.word	0xffffffff


	//   ....[23]....
        /*0138*/ 	.word	0xffffffff


	//   ....[24]....
        /*013c*/ 	.word	0xffffffff


	//   ....[25]....
        /*0140*/ 	.word	0xffffffff


	//   ....[26]....
        /*0144*/ 	.word	0xffffffff


	//   ....[27]....
        /*0148*/ 	.word	0xffffffff


	//   ....[28]....
        /*014c*/ 	.word	0xffffffff


	//   ....[29]....
        /*0150*/ 	.word	0xffffffff


	//   ....[30]....
        /*0154*/ 	.word	0xffffffff


	//   ....[31]....
        /*0158*/ 	.word	0xffffffff


	//   ....[32]....
        /*015c*/ 	.word	0xffffffff


	//   ....[33]....
        /*0160*/ 	.word	0xffffffff


	//   ....[34]....
        /*0164*/ 	.word	0xffffffff


	//   ....[35]....
        /*0168*/ 	.word	0xffffffff


	//   ....[36]....
        /*016c*/ 	.word	0xffffffff


	//   ....[37]....
        /*0170*/ 	.word	0xffffffff


	//   ....[38]....
        /*0174*/ 	.word	0xffffffff


	//   ....[39]....
        /*0178*/ 	.word	0xffffffff


	//   ....[40]....
        /*017c*/ 	.word	0xffffffff


	//   ....[41]....
        /*0180*/ 	.word	0xffffffff


	//   ....[42]....
        /*0184*/ 	.word	0xffffffff


	//   ....[43]....
        /*0188*/ 	.word	0xffffffff


	//   ....[44]....
        /*018c*/ 	.word	0xffffffff


	//   ....[45]....
        /*0190*/ 	.word	0xffffffff


	//   ....[46]....
        /*0194*/ 	.word	0xffffffff


	//   ....[47]....
        /*0198*/ 	.word	0xffffffff


	//   ....[48]....
        /*019c*/ 	.word	0xffffffff


	//   ....[49]....
        /*01a0*/ 	.word	0xffffffff


	//   ....[50]....
        /*01a4*/ 	.word	0xffffffff


	//   ....[51]....
        /*01a8*/ 	.word	0xffffffff


	//   ....[52]....
        /*01ac*/ 	.word	0xffffffff


	//   ....[53]....
        /*01b0*/ 	.word	0xffffffff


	//   ....[54]....
        /*01b4*/ 	.word	0xffffffff


	//   ....[55]....
        /*01b8*/ 	.word	0xffffffff


	//   ....[56]....
        /*01bc*/ 	.word	0xffffffff


	//   ....[57]....
        /*01c0*/ 	.word	0xffffffff


	//   ....[58]....
        /*01c4*/ 	.word	0xffffffff


	//   ....[59]....
        /*01c8*/ 	.word	0xffffffff


	//   ....[60]....
        /*01cc*/ 	.word	0xffffffff


	//   ....[61]....
        /*01d0*/ 	.word	0xffffffff


	//   ....[62]....
        /*01d4*/ 	.word	0xffffffff


	//   ....[63]....
        /*01d8*/ 	.word	0xffffffff


	//   ....[64]....
        /*01dc*/ 	.word	0xffffffff


	//   ....[65]....
        /*01e0*/ 	.word	0xffffffff


	//   ....[66]....
        /*01e4*/ 	.word	0xffffffff


	//   ....[67]....
        /*01e8*/ 	.word	0xffffffff


	//   ....[68]....
        /*01ec*/ 	.word	0xffffffff


	//   ....[69]....
        /*01f0*/ 	.word	0xffffffff


	//   ....[70]....
        /*01f4*/ 	.word	0xffffffff


	//   ....[71]....
        /*01f8*/ 	.word	0xffffffff


	//   ....[72]....
        /*01fc*/ 	.word	0xffffffff


	//   ....[73]....
        /*0200*/ 	.word	0xffffffff


	//   ....[74]....
        /*0204*/ 	.word	0xffffffff


	//   ....[75]....
        /*0208*/ 	.word	0xffffffff


	//   ....[76]....
        /*020c*/ 	.word	0xffffffff


	//   ....[77]....
        /*0210*/ 	.word	0xffffffff


	//   ....[78]....
        /*0214*/ 	.word	0xffffffff


	//   ....[79]....
        /*0218*/ 	.word	0xffffffff


	//   ....[80]....
        /*021c*/ 	.word	0xffffffff


	//   ....[81]....
        /*0220*/ 	.word	0xffffffff


	//   ....[82]....
        /*0224*/ 	.word	0xffffffff


	//   ....[83]....
        /*0228*/ 	.word	0xffffffff


	//   ....[84]....
        /*022c*/ 	.word	0xffffffff


	//   ....[85]....
        /*0230*/ 	.word	0xffffffff


	//   ....[86]....
        /*0234*/ 	.word	0xffffffff


	//   ....[87]....
        /*0238*/ 	.word	0xffffffff


	//   ....[88]....
        /*023c*/ 	.word	0xffffffff


	//   ....[89]....
        /*0240*/ 	.word	0xffffffff


	//   ....[90]....
        /*0244*/ 	.word	0xffffffff


	//   ....[91]....
        /*0248*/ 	.word	0xffffffff


	//   ....[92]....
        /*024c*/ 	.word	0xffffffff


	//   ....[93]....
        /*0250*/ 	.word	0xffffffff


	//   ....[94]....
        /*0254*/ 	.word	0xffffffff


	//   ....[95]....
        /*0258*/ 	.word	0xffffffff


	//   ....[96]....
        /*025c*/ 	.word	0xffffffff


	//   ....[97]....
        /*0260*/ 	.word	0xffffffff


	//   ....[98]....
        /*0264*/ 	.word	0xffffffff


	//   ....[99]....
        /*0268*/ 	.word	0xffffffff


	//   ....[100]....
        /*026c*/ 	.word	0xffffffff


	//   ....[101]....
        /*0270*/ 	.word	0xffffffff


	//   ....[102]....
        /*0274*/ 	.word	0xffffffff


	//   ....[103]....
        /*0278*/ 	.word	0xffffffff


	//   ....[104]....
        /*027c*/ 	.word	0xffffffff


	//   ....[105]....
        /*0280*/ 	.word	0xffffffff


	//   ....[106]....
        /*0284*/ 	.word	0xffffffff


	//   ....[107]....
        /*0288*/ 	.word	0xffffffff


	//   ....[108]....
        /*028c*/ 	.word	0xffffffff


	//   ....[109]....
        /*0290*/ 	.word	0xffffffff


	//   ....[110]....
        /*0294*/ 	.word	0xffffffff


	//   ....[111]....
        /*0298*/ 	.word	0xffffffff


	//   ....[112]....
        /*029c*/ 	.word	0xffffffff


	//   ....[113]....
        /*02a0*/ 	.word	0xffffffff


	//   ....[114]....
        /*02a4*/ 	.word	0xffffffff


	//   ....[115]....
        /*02a8*/ 	.word	0xffffffff


	//   ....[116]....
        /*02ac*/ 	.word	0xffffffff


	//   ....[117]....
        /*02b0*/ 	.word	0xffffffff


	//   ....[118]....
        /*02b4*/ 	.word	0xffffffff


	//   ....[119]....
        /*02b8*/ 	.word	0xffffffff


	//   ....[120]....
        /*02bc*/ 	.word	0xffffffff


	//   ....[121]....
        /*02c0*/ 	.word	0xffffffff


	//   ....[122]....
        /*02c4*/ 	.word	0xffffffff


	//   ....[123]....
        /*02c8*/ 	.word	0xffffffff


	//   ....[124]....
        /*02cc*/ 	.word	0xffffffff


	//   ....[125]....
        /*02d0*/ 	.word	0xffffffff


	//   ....[126]....
        /*02d4*/ 	.word	0xffffffff


	//   ....[127]....
        /*02d8*/ 	.word	0xffffffff


	//   ....[128]....
        /*02dc*/ 	.word	0xffffffff


	//   ....[129]....
        /*02e0*/ 	.word	0xffffffff


	//   ....[130]....
        /*02e4*/ 	.word	0xffffffff


	//   ....[131]....
        /*02e8*/ 	.word	0xffffffff


	//   ....[132]....
        /*02ec*/ 	.word	0xffffffff


	//   ....[133]....
        /*02f0*/ 	.word	0xffffffff


	//   ....[134]....
        /*02f4*/ 	.word	0xffffffff


	//   ....[135]....
        /*02f8*/ 	.word	0xffffffff


	//   ....[136]....
        /*02fc*/ 	.word	0xffffffff


	//   ....[137]....
        /*0300*/ 	.word	0xffffffff


	//   ....[138]....
        /*0304*/ 	.word	0xffffffff


	//   ....[139]....
        /*0308*/ 	.word	0xffffffff


	//   ....[140]....
        /*030c*/ 	.word	0xffffffff


	//   ....[141]....
        /*0310*/ 	.word	0xffffffff


	//   ....[142]....
        /*0314*/ 	.word	0xffffffff


	//   ....[143]....
        /*0318*/ 	.word	0xffffffff


	//   ....[144]....
        /*031c*/ 	.word	0xffffffff


	//   ....[145]....
        /*0320*/ 	.word	0xffffffff


	//   ....[146]....
        /*0324*/ 	.word	0xffffffff


	//   ....[147]....
        /*0328*/ 	.word	0xffffffff


	//   ....[148]....
        /*032c*/ 	.word	0xffffffff


	//   ....[149]....
        /*0330*/ 	.word	0xffffffff


	//   ....[150]....
        /*0334*/ 	.word	0xffffffff


	//   ....[151]....
        /*0338*/ 	.word	0xffffffff


	//   ....[152]....
        /*033c*/ 	.word	0xffffffff


	//   ....[153]....
        /*0340*/ 	.word	0xffffffff


	//   ....[154]....
        /*0344*/ 	.word	0xffffffff


	//   ....[155]....
        /*0348*/ 	.word	0xffffffff


	//   ....[156]....
        /*034c*/ 	.word	0xffffffff


	//   ....[157]....
        /*0350*/ 	.word	0xffffffff


	//   ....[158]....
        /*0354*/ 	.word	0xffffffff


	//   ....[159]....
        /*0358*/ 	.word	0xffffffff


	//   ....[160]....
        /*035c*/ 	.word	0x05000006


	//   ....[161]....
        /*0360*/ 	.word	0xffffffff


	//   ....[162]....
        /*0364*/ 	.word	0xffffffff


	//   ....[163]....
        /*0368*/ 	.word	0xffffffff


	//   ....[164]....
        /*036c*/ 	.word	0xffffffff


	//   ....[165]....
        /*0370*/ 	.word	0xffffffff


	//   ....[166]....
        /*0374*/ 	.word	0xffffffff


	//   ....[167]....
        /*0378*/ 	.word	0xffffffff


	//   ....[168]....
        /*037c*/ 	.word	0xffffffff


	//   ....[169]....
        /*0380*/ 	.word	0xffffffff


	//   ....[170]....
        /*0384*/ 	.word	0xffffffff


	//   ....[171]....
        /*0388*/ 	.word	0xffffffff


	//   ....[172]....
        /*038c*/ 	.word	0xffffffff


	//   ....[173]....
        /*0390*/ 	.word	0xffffffff


	//   ....[174]....
        /*0394*/ 	.word	0xffffffff


	//   ....[175]....
        /*0398*/ 	.word	0xffffffff


	//   ....[176]....
        /*039c*/ 	.word	0xffffffff


	//   ....[177]....
        /*03a0*/ 	.word	0xffffffff


	//   ....[178]....
        /*03a4*/ 	.word	0xffffffff


	//   ....[179]....
        /*03a8*/ 	.word	0xffffffff


	//   ....[180]....
        /*03ac*/ 	.word	0xffffffff


	//   ....[181]....
        /*03b0*/ 	.word	0xffffffff


	//   ....[182]....
        /*03b4*/ 	.word	0xffffffff


	//   ....[183]....
        /*03b8*/ 	.word	0xffffffff


	//   ....[184]....
        /*03bc*/ 	.word	0xffffffff


	//   ....[185]....
        /*03c0*/ 	.word	0xffffffff


	//   ....[186]....
        /*03c4*/ 	.word	0xffffffff


	//   ....[187]....
        /*03c8*/ 	.word	0xffffffff


	//   ....[188]....
        /*03cc*/ 	.word	0xffffffff


	//   ....[189]....
        /*03d0*/ 	.word	0xffffffff


	//   ....[190]....
        /*03d4*/ 	.word	0xffffffff


	//   ....[191]....
        /*03d8*/ 	.word	0xffffffff


	//   ....[192]....
        /*03dc*/ 	.word	0xffffffff


	//   ....[193]....
        /*03e0*/ 	.word	0xffffffff


	//   ....[194]....
        /*03e4*/ 	.word	0xffffffff


	//   ....[195]....
        /*03e8*/ 	.word	0xffffffff


	//   ....[196]....
        /*03ec*/ 	.word	0xffffffff


	//   ....[197]....
        /*03f0*/ 	.word	0xffffffff


	//   ....[198]....
        /*03f4*/ 	.word	0xffffffff


	//   ....[199]....
        /*03f8*/ 	.word	0xffffffff


	//   ....[200]....
        /*03fc*/ 	.word	0xffffffff


	//   ....[201]....
        /*0400*/ 	.word	0xffffffff


	//   ....[202]....
        /*0404*/ 	.word	0xffffffff


	//   ....[203]....
        /*0408*/ 	.word	0xffffffff


	//   ....[204]....
        /*040c*/ 	.word	0xffffffff


	//   ....[205]....
        /*0410*/ 	.word	0xffffffff


	//   ....[206]....
        /*0414*/ 	.word	0xffffffff


	//   ....[207]....
        /*0418*/ 	.word	0xffffffff


	//   ....[208]....
        /*041c*/ 	.word	0xffffffff


	//   ....[209]....
        /*0420*/ 	.word	0xffffffff


	//   ....[210]....
        /*0424*/ 	.word	0xffffffff


	//   ....[211]....
        /*0428*/ 	.word	0xffffffff


	//   ....[212]....
        /*042c*/ 	.word	0xffffffff


	//   ....[213]....
        /*0430*/ 	.word	0xffffffff


	//   ....[214]....
        /*0434*/ 	.word	0xffffffff


	//   ....[215]....
        /*0438*/ 	.word	0xffffffff


	//   ....[216]....
        /*043c*/ 	.word	0xffffffff


	//   ....[217]....
        /*0440*/ 	.word	0xffffffff


	//   ....[218]....
        /*0444*/ 	.word	0xffffffff


	//   ....[219]....
        /*0448*/ 	.word	0xffffffff


	//   ....[220]....
        /*044c*/ 	.word	0xffffffff


	//   ....[221]....
        /*0450*/ 	.word	0xffffffff


	//   ....[222]....
        /*0454*/ 	.word	0xffffffff


	//   ....[223]....
        /*0458*/ 	.word	0xffffffff


	//   ....[224]....
        /*045c*/ 	.word	0xffffffff


	//   ....[225]....
        /*0460*/ 	.word	0xffffffff


	//   ....[226]....
        /*0464*/ 	.word	0xffffffff


	//   ....[227]....
        /*0468*/ 	.word	0xffffffff


	//   ....[228]....
        /*046c*/ 	.word	0xffffffff


	//   ....[229]....
        /*0470*/ 	.word	0x0500002f


	//   ....[230]....
        /*0474*/ 	.word	0x0500002f


	//   ....[231]....
        /*0478*/ 	.word	0x0500002f


	//   ....[232]....
        /*047c*/ 	.word	0x0500002f


	//   ....[233]....
        /*0480*/ 	.word	0x0500002f


	//----- nvinfo : EIATTR_COOP_GROUP_INSTR_OFFSETS
	.align		4
.L_144:
        /*0484*/ 	.byte	0x04, 0x28
        /*0486*/ 	.short	(.L_146 - .L_145)


	//   ....[0]....
.L_145:
        /*0488*/ 	.word	0x00000dd0


	//   ....[1]....
        /*048c*/ 	.word	0x00001820


	//   ....[2]....
        /*0490*/ 	.word	0x00002a60


	//   ....[3]....
        /*0494*/ 	.word	0x00002a80


	//   ....[4]....
        /*0498*/ 	.word	0x00002aa0


	//   ....[5]....
        /*049c*/ 	.word	0x00002ac0


	//   ....[6]....
        /*04a0*/ 	.word	0x00002ae0


	//   ....[7]....
        /*04a4*/ 	.word	0x00002f90


	//   ....[8]....
        /*04a8*/ 	.word	0x00002fa0


	//   ....[9]....
        /*04ac*/ 	.word	0x00002fc0


	//   ....[10]....
        /*04b0*/ 	.word	0x00002fe0


	//   ....[11]....
        /*04b4*/ 	.word	0x00003030


	//   ....[12]....
        /*04b8*/ 	.word	0x00003060


	//   ....[13]....
        /*04bc*/ 	.word	0x000030b0


	//   ....[14]....
        /*04c0*/ 	.word	0x000030f0


	//   ....[15]....
        /*04c4*/ 	.word	0x000031e0


	//   ....[16]....
        /*04c8*/ 	.word	0x00003210


	//   ....[17]....
        /*04cc*/ 	.word	0x00003220


	//   ....[18]....
        /*04d0*/ 	.word	0x00003240


	//   ....[19]....
        /*04d4*/ 	.word	0x00003280


	//   ....[20]....
        /*04d8*/ 	.word	0x000032b0


	//   ....[21]....
        /*04dc*/ 	.word	0x000032f0


	//   ....[22]....
        /*04e0*/ 	.word	0x00003310


	//   ....[23]....
        /*04e4*/ 	.word	0x00003330


	//   ....[24]....
        /*04e8*/ 	.word	0x00003420


	//   ....[25]....
        /*04ec*/ 	.word	0x00003450


	//   ....[26]....
        /*04f0*/ 	.word	0x00003460


	//   ....[27]....
        /*04f4*/ 	.word	0x00003480


	//   ....[28]....
        /*04f8*/ 	.word	0x000034c0


	//   ....[29]....
        /*04fc*/ 	.word	0x000034f0


	//   ....[30]....
        /*0500*/ 	.word	0x00003530


	//   ....[31]....
        /*0504*/ 	.word	0x00003550


	//   ....[32]....
        /*0508*/ 	.word	0x00003570


	//   ....[33]....
        /*050c*/ 	.word	0x00003660


	//   ....[34]....
        /*0510*/ 	.word	0x00003690


	//   ....[35]....
        /*0514*/ 	.word	0x000036a0


	//   ....[36]....
        /*0518*/ 	.word	0x000036c0


	//   ....[37]....
        /*051c*/ 	.word	0x00003700


	//   ....[38]....
        /*0520*/ 	.word	0x00003730


	//   ....[39]....
        /*0524*/ 	.word	0x00003770


	//   ....[40]....
        /*0528*/ 	.word	0x00003790


	//   ....[41]....
        /*052c*/ 	.word	0x000037b0


	//   ....[42]....
        /*0530*/ 	.word	0x000038c0


	//   ....[43]....
        /*0534*/ 	.word	0x000038f0


	//   ....[44]....
        /*0538*/ 	.word	0x00003900


	//   ....[45]....
        /*053c*/ 	.word	0x00003920


	//   ....[46]....
        /*0540*/ 	.word	0x00003960


	//   ....[47]....
        /*0544*/ 	.word	0x00003990


	//   ....[48]....
        /*0548*/ 	.word	0x000039d0


	//   ....[49]....
        /*054c*/ 	.word	0x000039f0


	//   ....[50]....
        /*0550*/ 	.word	0x00003a10


	//   ....[51]....
        /*0554*/ 	.word	0x00003b20


	//   ....[52]....
        /*0558*/ 	.word	0x00003b50


	//   ....[53]....
        /*055c*/ 	.word	0x00003b60


	//   ....[54]....
        /*0560*/ 	.word	0x00003b80


	//   ....[55]....
        /*0564*/ 	.word	0x00003bc0


	//   ....[56]....
        /*0568*/ 	.word	0x00003bf0


	//   ....[57]....
        /*056c*/ 	.word	0x00003c30


	//   ....[58]....
        /*0570*/ 	.word	0x00003c50


	//   ....[59]....
        /*0574*/ 	.word	0x00003c70


	//   ....[60]....
        /*0578*/ 	.word	0x00003d80


	//   ....[61]....
        /*057c*/ 	.word	0x00003db0


	//   ....[62]....
        /*0580*/ 	.word	0x00003dc0


	//   ....[63]....
        /*0584*/ 	.word	0x00003de0


	//   ....[64]....
        /*0588*/ 	.word	0x00003e20


	//   ....[65]....
        /*058c*/ 	.word	0x00003e50


	//   ....[66]....
        /*0590*/ 	.word	0x00003e90


	//   ....[67]....
        /*0594*/ 	.word	0x00003eb0


	//   ....[68]....
        /*0598*/ 	.word	0x00003ed0


	//   ....[69]....
        /*059c*/ 	.word	0x00003fe0


	//   ....[70]....
        /*05a0*/ 	.word	0x00004010


	//   ....[71]....
        /*05a4*/ 	.word	0x00004020


	//   ....[72]....
        /*05a8*/ 	.word	0x00004040


	//   ....[73]....
        /*05ac*/ 	.word	0x00004080


	//   ....[74]....
        /*05b0*/ 	.word	0x000040b0


	//   ....[75]....
        /*05b4*/ 	.word	0x000040f0


	//   ....[76]....
        /*05b8*/ 	.word	0x00004110


	//   ....[77]....
        /*05bc*/ 	.word	0x00004130


	//   ....[78]....
        /*05c0*/ 	.word	0x00004240


	//   ....[79]....
        /*05c4*/ 	.word	0x00004290


	//   ....[80]....
        /*05c8*/ 	.word	0x000042a0


	//   ....[81]....
        /*05cc*/ 	.word	0x000042c0


	//   ....[82]....
        /*05d0*/ 	.word	0x00004300


	//   ....[83]....
        /*05d4*/ 	.word	0x00004330


	//   ....[84]....
        /*05d8*/ 	.word	0x00004370


	//   ....[85]....
        /*05dc*/ 	.word	0x00004390


	//   ....[86]....
        /*05e0*/ 	.word	0x000043b0


	//   ....[87]....
        /*05e4*/ 	.word	0x000044a0


	//   ....[88]....
        /*05e8*/ 	.word	0x000044f0


	//   ....[89]....
        /*05ec*/ 	.word	0x00004500


	//   ....[90]....
        /*05f0*/ 	.word	0x00004530


	//   ....[91]....
        /*05f4*/ 	.word	0x00004550


	//   ....[92]....
        /*05f8*/ 	.word	0x000045a0


	//   ....[93]....
        /*05fc*/ 	.word	0x000045c0


	//   ....[94]....
        /*0600*/ 	.word	0x00004600


	//   ....[95]....
        /*0604*/ 	.word	0x00004620


	//   ....[96]....
        /*0608*/ 	.word	0x00004700


	//   ....[97]....
        /*060c*/ 	.word	0x00004750


	//   ....[98]....
        /*0610*/ 	.word	0x00004760


	//   ....[99]....
        /*0614*/ 	.word	0x000047b0


	//   ....[100]....
        /*0618*/ 	.word	0x000047e0


	//   ....[101]....
        /*061c*/ 	.word	0x00004810


	//   ....[102]....
        /*0620*/ 	.word	0x00004840


	//   ....[103]....
        /*0624*/ 	.word	0x00004870


	//   ....[104]....
        /*0628*/ 	.word	0x000048a0


	//   ....[105]....
        /*062c*/ 	.word	0x00004960


	//   ....[106]....
        /*0630*/ 	.word	0x000049b0


	//   ....[107]....
        /*0634*/ 	.word	0x000049c0


	//   ....[108]....
        /*0638*/ 	.word	0x00004a10


	//   ....[109]....
        /*063c*/ 	.word	0x00004a40


	//   ....[110]....
        /*0640*/ 	.word	0x00004a70


	//   ....[111]....
        /*0644*/ 	.word	0x00004aa0


	//   ....[112]....
        /*0648*/ 	.word	0x00004ad0


	//   ....[113]....
        /*064c*/ 	.word	0x00004b00


	//   ....[114]....
        /*0650*/ 	.word	0x00004bf0


	//   ....[115]....
        /*0654*/ 	.word	0x00004c10


	//   ....[116]....
        /*0658*/ 	.word	0x00004c20


	//   ....[117]....
        /*065c*/ 	.word	0x00004c70


	//   ....[118]....
        /*0660*/ 	.word	0x00004ca0


	//   ....[119]....
        /*0664*/ 	.word	0x00004cd0


	//   ....[120]....
        /*0668*/ 	.word	0x00004d00


	//   ....[121]....
        /*066c*/ 	.word	0x00004d30


	//   ....[122]....
        /*0670*/ 	.word	0x00004d60


	//   ....[123]....
        /*0674*/ 	.word	0x00004e50


	//   ....[124]....
        /*0678*/ 	.word	0x00004e90


	//   ....[125]....
        /*067c*/ 	.word	0x00004ea0


	//   ....[126]....
        /*0680*/ 	.word	0x00004ef0


	//   ....[127]....
        /*0684*/ 	.word	0x00004f20


	//   ....[128]....
        /*0688*/ 	.word	0x00004f50


	//   ....[129]....
        /*068c*/ 	.word	0x00004f80


	//   ....[130]....
        /*0690*/ 	.word	0x00004fb0


	//   ....[131]....
        /*0694*/ 	.word	0x00004fe0


	//   ....[132]....
        /*0698*/ 	.word	0x000050d0


	//   ....[133]....
        /*069c*/ 	.word	0x00005100


	//   ....[134]....
        /*06a0*/ 	.word	0x00005110


	//   ....[135]....
        /*06a4*/ 	.word	0x00005160


	//   ....[136]....
        /*06a8*/ 	.word	0x00005190


	//   ....[137]....
        /*06ac*/ 	.word	0x000051c0


	//   ....[138]....
        /*06b0*/ 	.word	0x000051f0


	//   ....[139]....
        /*06b4*/ 	.word	0x00005220


	//   ....[140]....
        /*06b8*/ 	.word	0x00005250


	//   ....[141]....
        /*06bc*/ 	.word	0x00005370


	//   ....[142]....
        /*06c0*/ 	.word	0x00005380


	//   ....[143]....
        /*06c4*/ 	.word	0x000053d0


	//   ....[144]....
        /*06c8*/ 	.word	0x00005400


	//   ....[145]....
        /*06cc*/ 	.word	0x00005430


	//   ....[146]....
        /*06d0*/ 	.word	0x00005460


	//   ....[147]....
        /*06d4*/ 	.word	0x00005490


	//   ....[148]....
        /*06d8*/ 	.word	0x000054c0


	//   ....[149]....
        /*06dc*/ 	.word	0x000054f0


	//   ....[150]....
        /*06e0*/ 	.word	0x00005590


	//   ....[151]....
        /*06e4*/ 	.word	0x000055b0


	//   ....[152]....
        /*06e8*/ 	.word	0x000055c0


	//   ....[153]....
        /*06ec*/ 	.word	0x00005610


	//   ....[154]....
        /*06f0*/ 	.word	0x00005640


	//   ....[155]....
        /*06f4*/ 	.word	0x00005670


	//   ....[156]....
        /*06f8*/ 	.word	0x000056a0


	//   ....[157]....
        /*06fc*/ 	.word	0x000056d0


	//   ....[158]....
        /*0700*/ 	.word	0x00005700


	//   ....[159]....
        /*0704*/ 	.word	0x00005830


	//   ....[160]....
        /*0708*/ 	.word	0x00005cd0


	//   ....[161]....
        /*070c*/ 	.word	0x00006000


	//   ....[162]....
        /*0710*/ 	.word	0x000060c0


	//   ....[163]....
        /*0714*/ 	.word	0x00006180


	//   ....[164]....
        /*0718*/ 	.word	0x00006240


	//   ....[165]....
        /*071c*/ 	.word	0x00006300


	//   ....[166]....
        /*0720*/ 	.word	0x000063c0


	//   ....[167]....
        /*0724*/ 	.word	0x00006480


	//   ....[168]....
        /*0728*/ 	.word	0x00006540


	//   ....[169]....
        /*072c*/ 	.word	0x00006600


	//   ....[170]....
        /*0730*/ 	.word	0x000066c0


	//   ....[171]....
        /*0734*/ 	.word	0x00006780


	//   ....[172]....
        /*0738*/ 	.word	0x00006840


	//   ....[173]....
        /*073c*/ 	.word	0x00006900


	//   ....[174]....
        /*0740*/ 	.word	0x000069c0


	//   ....[175]....
        /*0744*/ 	.word	0x00006a80


	//   ....[176]....
        /*0748*/ 	.word	0x00006b40


	//   ....[177]....
        /*074c*/ 	.word	0x00006c00


	//   ....[178]....
        /*0750*/ 	.word	0x00006df0


	//   ....[179]....
        /*0754*/ 	.word	0x00006f20


	//   ....[180]....
        /*0758*/ 	.word	0x00007050


	//   ....[181]....
        /*075c*/ 	.word	0x00007180


	//   ....[182]....
        /*0760*/ 	.word	0x000072b0


	//   ....[183]....
        /*0764*/ 	.word	0x000073e0


	//   ....[184]....
        /*0768*/ 	.word	0x00007510


	//   ....[185]....
        /*076c*/ 	.word	0x00007640


	//   ....[186]....
        /*0770*/ 	.word	0x00007770


	//   ....[187]....
        /*0774*/ 	.word	0x000078a0


	//   ....[188]....
        /*0778*/ 	.word	0x000079d0


	//   ....[189]....
        /*077c*/ 	.word	0x00007af0


	//   ....[190]....
        /*0780*/ 	.word	0x00007c00


	//   ....[191]....
        /*0784*/ 	.word	0x00007d10


	//   ....[192]....
        /*0788*/ 	.word	0x00007e20


	//   ....[193]....
        /*078c*/ 	.word	0x00007f30


	//   ....[194]....
        /*0790*/ 	.word	0x00008040


	//   ....[195]....
        /*0794*/ 	.word	0x00008e40


	//   ....[196]....
        /*0798*/ 	.word	0x00008ed0


	//   ....[197]....
        /*079c*/ 	.word	0x00008f50


	//   ....[198]....
        /*07a0*/ 	.word	0x00008fe0


	//   ....[199]....
        /*07a4*/ 	.word	0x00009060


	//   ....[200]....
        /*07a8*/ 	.word	0x000090f0


	//   ....[201]....
        /*07ac*/ 	.word	0x00009170


	//   ....[202]....
        /*07b0*/ 	.word	0x00009200


	//   ....[203]....
        /*07b4*/ 	.word	0x00009280


	//   ....[204]....
        /*07b8*/ 	.word	0x00009310


	//   ....[205]....
        /*07bc*/ 	.word	0x00009390


	//   ....[206]....
        /*07c0*/ 	.word	0x00009420


	//   ....[207]....
        /*07c4*/ 	.word	0x000094a0


	//   ....[208]....
        /*07c8*/ 	.word	0x00009530


	//   ....[209]....
        /*07cc*/ 	.word	0x000095b0


	//   ....[210]....
        /*07d0*/ 	.word	0x00009640


	//   ....[211]....
        /*07d4*/ 	.word	0x000096c0


	//   ....[212]....
        /*07d8*/ 	.word	0x00009820


	//   ....[213]....
        /*07dc*/ 	.word	0x000098f0


	//   ....[214]....
        /*07e0*/ 	.word	0x000099a0


	//   ....[215]....
        /*07e4*/ 	.word	0x00009a60


	//   ....[216]....
        /*07e8*/ 	.word	0x00009b10


	//   ....[217]....
        /*07ec*/ 	.word	0x00009bd0


	//   ....[218]....
        /*07f0*/ 	.word	0x00009c80


	//   ....[219]....
        /*07f4*/ 	.word	0x00009d40


	//   ....[220]....
        /*07f8*/ 	.word	0x00009df0


	//   ....[221]....
        /*07fc*/ 	.word	0x00009eb0


	//   ....[222]....
        /*0800*/ 	.word	0x00009f60


	//   ....[223]....
        /*0804*/ 	.word	0x0000a020


	//   ....[224]....
        /*0808*/ 	.word	0x0000a0d0


	//   ....[225]....
        /*080c*/ 	.word	0x0000a190


	//   ....[226]....
        /*0810*/ 	.word	0x0000a230


	//   ....[227]....
        /*0814*/ 	.word	0x0000a2f0


	//   ....[228]....
        /*0818*/ 	.word	0x0000a390


	//   ....[229]....
        /*081c*/ 	.word	0x0000a400


	//   ....[230]....
        /*0820*/ 	.word	0x0000a470


	//   ....[231]....
        /*0824*/ 	.word	0x0000a4e0


	//   ....[232]....
        /*0828*/ 	.word	0x0000a550


	//   ....[233]....
        /*082c*/ 	.word	0x0000a5c0


	//----- nvinfo : EIATTR_VRC_CTA_INIT_COUNT
	.align		4
.L_146:
        /*0830*/ 	.byte	0x02, 0x4a
	.zero		1
	.zero		1


	//----- nvinfo : EIATTR_EXIT_INSTR_OFFSETS
	.align		4
        /*0834*/ 	.byte	0x04, 0x1c
        /*0836*/ 	.short	(.L_148 - .L_147)


	//   ....[0]....
.L_147:
        /*0838*/ 	.word	0x00002500


	//   ....[1]....
        /*083c*/ 	.word	0x00002860


	//   ....[2]....
        /*0840*/ 	.word	0x00002880


	//   ....[3]....
        /*0844*/ 	.word	0x000096d0


	//   ....[4]....
        /*0848*/ 	.word	0x0000a3a0


	//----- nvinfo : EIATTR_MAX_THREADS
	.align		4
.L_148:
        /*084c*/ 	.byte	0x04, 0x05
        /*084e*/ 	.short	(.L_150 - .L_149)
.L_149:
        /*0850*/ 	.word	0x00000180
        /*0854*/ 	.word	0x00000001
        /*0858*/ 	.word	0x00000001


	//----- nvinfo : EIATTR_CRS_STACK_SIZE
	.align		4
.L_150:
        /*085c*/ 	.byte	0x04, 0x1e
        /*085e*/ 	.short	(.L_152 - .L_151)
.L_151:
        /*0860*/ 	.word	0x00000000


	//----- nvinfo : EIATTR_CBANK_PARAM_SIZE
	.align		4
.L_152:
        /*0864*/ 	.byte	0x03, 0x19
        /*0866*/ 	.short	0x004d


	//----- nvinfo : EIATTR_PARAM_CBANK
	.align		4
        /*0868*/ 	.byte	0x04, 0x0a
        /*086a*/ 	.short	(.L_154 - .L_153)
	.align		4
.L_153:
        /*086c*/ 	.word	index@(.nv.constant0._ZN3cub18CUB_300001_SM_10006detail10radix_sort29DeviceRadixSortOnesweepKernelINS1_5radix10policy_hubIjjyE10Policy1000ELNS0_9SortOrderE1EjjyiiNS1_21identity_decomposer_tEEEvPT5_SB_PT3_PKSC_PT1_PKSG_PT2_PKSK_T4_iiT6_)
        /*0870*/ 	.short	0x0380
        /*0872*/ 	.short	0x004d


	//----- nvinfo : EIATTR_SW_WAR
	.align		4
.L_154:
        /*0874*/ 	.byte	0x04, 0x36
        /*0876*/ 	.short	(.L_156 - .L_155)
.L_155:
        /*0878*/ 	.word	0x00000008
.L_156:


//--------------------- .nv.info._ZN3cub18CUB_300001_SM_10006detail10radix_sort33DeviceRadixSortExclusiveSumKernelINS1_5radix10policy_hubIjjyE10Policy1000EyEEvPT0_ --------------------------
	.section	.nv.info._ZN3cub18CUB_300001_SM_10006detail10radix_sort33DeviceRadixSortExclusiveSumKernelINS1_5radix10policy_hubIjjyE10Policy1000EyEEvPT0_,"",@"SHT_CUDA_INFO"
	.sectionflags	@""
	.align	4


	//----- nvinfo : EIATTR_CUDA_API_VERSION
	.align		4
        /*0000*/ 	.byte	0x04, 0x37
        /*0002*/ 	.short	(.L_158 - .L_157)
.L_157:
        /*0004*/ 	.word	0x00000082


	//----- nvinfo : EIATTR_KPARAM_INFO
	.align		4
.L_158:
        /*0008*/ 	.byte	0x04, 0x17
        /*000a*/ 	.short	(.L_160 - .L_159)
.L_159:
        /*000c*/ 	.word	0x00000000
        /*0010*/ 	.short	0x0000
        /*0012*/ 	.short	0x0000
        /*0014*/ 	.byte	0x00, 0xf5, 0x21, 0x00


	//----- nvinfo : EIATTR_SPARSE_MMA_MASK
	.align		4
.L_160:
        /*0018*/ 	.byte	0x03, 0x50
        /*001a*/ 	.short	0x0000


	//----- nvinfo : EIATTR_MAXREG_COUNT
	.align		4
        /*001c*/ 	.byte	0x03, 0x1b
        /*001e*/ 	.short	0x00ff


	//----- nvinfo : EIATTR_NUM_BARRIERS
	.align		4
        /*0020*/ 	.byte	0x02, 0x4c
        /*0022*/ 	.byte	0x01
	.zero		1


	//----- nvinfo : EIATTR_MERCURY_ISA_VERSION
	.align		4
        /*0024*/ 	.byte	0x03, 0x5f
        /*0026*/ 	.short	0x0101


	//----- nvinfo : EIATTR_COOP_GROUP_MASK_REGIDS
	.align		4
        /*0028*/ 	.byte	0x04, 0x29
        /*002a*/ 	.short	(.L_162 - .L_161)


	//   ....[0]....
.L_161:
        /*002c*/ 	.word	0xffffffff


	//   ....[1]....
        /*0030*/ 	.word	0xffffffff


	//   ....[2]....
        /*0034*/ 	.word	0xffffffff


	//   ....[3]....
        /*0038*/ 	.word	0xffffffff


	//   ....[4]....
        /*003c*/ 	.word	0xffffffff


	//   ....[5]....
        /*0040*/ 	.word	0xffffffff


	//   ....[6]....
        /*0044*/ 	.word	0xffffffff


	//   ....[7]....
        /*0048*/ 	.word	0xffffffff


	//   ....[8]....
        /*004c*/ 	.word	0xffffffff


	//   ....[9]....
        /*0050*/ 	.word	0xffffffff


	//   ....[10]....
        /*0054*/ 	.word	0x05000015


	//   ....[11]....
        /*0058*/ 	.word	0x05000015


	//   ....[12]....
        /*005c*/ 	.word	0x05000015


	//   ....[13]....
        /*0060*/ 	.word	0x05000015


	//   ....[14]....
        /*0064*/ 	.word	0x05000015


	//   ....[15]....
        /*0068*/ 	.word	0x05000015


	//   ....[16]....
        /*006c*/ 	.word	0x05000015


	//   ....[17]....
        /*0070*/ 	.word	0x05000015


	//   ....[18]....
        /*0074*/ 	.word	0x05000015


	//   ....[19]....
        /*0078*/ 	.word	0x05000015


	//----- nvinfo : EIATTR_COOP_GROUP_INSTR_OFFSETS
	.align		4
.L_162:
        /*007c*/ 	.byte	0x04, 0x28
        /*007e*/ 	.short	(.L_164 - .L_163)


	//   ....[0]....
.L_163:
        /*0080*/ 	.word	0x00000250


	//   ....[1]....
        /*0084*/ 	.word	0x00000260


	//   ....[2]....
        /*0088*/ 	.word	0x000002a0


	//   ....[3]....
        /*008c*/ 	.word	0x000002c0


	//   ....[4]....
        /*0090*/ 	.word	0x00000310


	//   ....[5]....
        /*0094*/ 	.word	0x00000320


	//   ....[6]....
        /*0098*/ 	.word	0x00000360


	//   ....[7]....
        /*009c*/ 	.word	0x00000380


	//   ....[8]....
        /*00a0*/ 	.word	0x000003d0


	//   ....[9]....
        /*00a4*/ 	.word	0x000003e0


	//   ....[10]....
        /*00a8*/ 	.word	0x00000660


	//   ....[11]....
        /*00ac*/ 	.word	0x000006b0


	//   ....[12]....
        /*00b0*/ 	.word	0x00000740


	//   ....[13]....
        /*00b4*/ 	.word	0x00000790


	//   ....[14]....
        /*00b8*/ 	.word	0x00000820


	//   ....[15]....
        /*00bc*/ 	.word	0x00000870


	//   ....[16]....
        /*00c0*/ 	.word	0x00000900


	//   ....[17]....
        /*00c4*/ 	.word	0x00000950


	//   ....[18]....
        /*00c8*/ 	.word	0x000009e0


	//   ....[19]....
        /*00cc*/ 	.word	0x00000a30


	//----- nvinfo : EIATTR_VRC_CTA_INIT_COUNT
	.align		4
.L_164:
        /*00d0*/ 	.byte	0x02, 0x4a
	.zero		1
	.zero		1


	//----- nvinfo : EIATTR_EXIT_INSTR_OFFSETS
	.align		4
        /*00d4*/ 	.byte	0x04, 0x1c
        /*00d6*/ 	.short	(.L_166 - .L_165)


	//   ....[0]....
.L_165:
        /*00d8*/ 	.word	0x000005d0


	//   ....[1]....
        /*00dc*/ 	.word	0x00000600


	//----- nvinfo : EIATTR_CRS_STACK_SIZE
	.align		4
.L_166:
        /*00e0*/ 	.byte	0x04, 0x1e
        /*00e2*/ 	.short	(.L_168 - .L_167)
.L_167:
        /*00e4*/ 	.word	0x00000000


	//----- nvinfo : EIATTR_CBANK_PARAM_SIZE
	.align		4
.L_168:
        /*00e8*/ 	.byte	0x03, 0x19
        /*00ea*/ 	.short	0x0008


	//----- nvinfo : EIATTR_PARAM_CBANK
	.align		4
        /*00ec*/ 	.byte	0x04, 0x0a
        /*00ee*/ 	.short	(.L_170 - .L_169)
	.align		4
.L_169:
        /*00f0*/ 	.word	index@(.nv.constant0._ZN3cub18CUB_300001_SM_10006detail10radix_sort33DeviceRadixSortExclusiveSumKernelINS1_5radix10policy_hubIjjyE10Policy1000EyEEvPT0_)
        /*00f4*/ 	.short	0x0380
        /*00f6*/ 	.short	0x0008


	//----- nvinfo : EIATTR_SW_WAR
	.align		4
.L_170:
        /*00f8*/ 	.byte	0x04, 0x36
        /*00fa*/ 	.short	(.L_172 - .L_171)
.L_171:
        /*00fc*/ 	.word	0x00000008
.L_172:


//--------------------- .nv.info._ZN3cub18CUB_300001_SM_10006detail10radix_sort30DeviceRadixSortHistogramKernelINS1_5radix10policy_hubIjjyE10Policy1000ELNS0_9SortOrderE1EjyNS1_21identity_decomposer_tEEEvPT2_PKT1_SA_iiT3_ --------------------------
	.section	.nv.info._ZN3cub18CUB_300001_SM_10006detail10radix_sort30DeviceRadixSortHistogramKernelINS1_5radix10policy_hubIjjyE10Policy1000ELNS0_9SortOrderE1EjyNS1_21identity_decomposer_tEEEvPT2_PKT1_SA_iiT3_,"",@"SHT_CUDA_INFO"
	.sectionflags	@""
	.align	4


	//----- nvinfo : EIATTR_CUDA_API_VERSION
	.align		4
        /*0000*/ 	.byte	0x04, 0x37
        /*0002*/ 	.short	(.L_174 - .L_173)
.L_173:
        /*0004*/ 	.word	0x00000082


	//----- nvinfo : EIATTR_KPARAM_INFO
	.align		4
.L_174:
        /*0008*/ 	.byte	0x04, 0x17
        /*000a*/ 	.short	(.L_176 - .L_175)
.L_175:
        /*000c*/ 	.word	0x00000000
        /*0010*/ 	.short	0x0005
        /*0012*/ 	.short	0x0020
        /*0014*/ 	.byte	0x00, 0xf0, 0x05, 0x00


	//----- nvinfo : EIATTR_KPARAM_INFO
	.align		4
.L_176:
        /*0018*/ 	.byte	0x04, 0x17
        /*001a*/ 	.short	(.L_178 - .L_177)
.L_177:
        /*001c*/ 	.word	0x00000000
        /*0020*/ 	.short	0x0004
        /*0022*/ 	.short	0x001c
        /*0024*/ 	.byte	0x00, 0xf0, 0x11, 0x00


	//----- nvinfo : EIATTR_KPARAM_INFO
	.align		4
.L_178:
        /*0028*/ 	.byte	0x04, 0x17
        /*002a*/ 	.short	(.L_180 - .L_179)
.L_179:
        /*002c*/ 	.word	0x00000000
        /*0030*/ 	.short	0x0003
        /*0032*/ 	.short	0x0018
        /*0034*/ 	.byte	0x00, 0xf0, 0x11, 0x00


	//----- nvinfo : EIATTR_KPARAM_INFO
	.align		4
.L_180:
        /*0038*/ 	.byte	0x04, 0x17
        /*003a*/ 	.short	(.L_182 - .L_181)
.L_181:
        /*003c*/ 	.word	0x00000000
        /*0040*/ 	.short	0x0002
        /*0042*/ 	.short	0x0010
        /*0044*/ 	.byte	0x00, 0xf0, 0x21, 0x00


	//----- nvinfo : EIATTR_KPARAM_INFO
	.align		4
.L_182:
        /*0048*/ 	.byte	0x04, 0x17
        /*004a*/ 	.short	(.L_184 - .L_183)
.L_183:
        /*004c*/ 	.word	0x00000000
        /*0050*/ 	.short	0x0001
        /*0052*/ 	.short	0x0008
        /*0054*/ 	.byte	0x00, 0xf5, 0x21, 0x00


	//----- nvinfo : EIATTR_KPARAM_INFO
	.align		4
.L_184:
        /*0058*/ 	.byte	0x04, 0x17
        /*005a*/ 	.short	(.L_186 - .L_185)
.L_185:
        /*005c*/ 	.word	0x00000000
        /*0060*/ 	.short	0x0000
        /*0062*/ 	.short	0x0000
        /*0064*/ 	.byte	0x00, 0xf5, 0x21, 0x00


	//----- nvinfo : EIATTR_SPARSE_MMA_MASK
	.align		4
.L_186:
        /*0068*/ 	.byte	0x03, 0x50
        /*006a*/ 	.short	0x0000


	//----- nvinfo : EIATTR_MAXREG_COUNT
	.align		4
        /*006c*/ 	.byte	0x03, 0x1b
        /*006e*/ 	.short	0x00ff


	//----- nvinfo : EIATTR_NUM_BARRIERS
	.align		4
        /*0070*/ 	.byte	0x02, 0x4c
        /*0072*/ 	.byte	0x01
	.zero		1


	//----- nvinfo : EIATTR_MERCURY_ISA_VERSION
	.align		4
        /*0074*/ 	.byte	0x03, 0x5f
        /*0076*/ 	.short	0x0101


	//----- nvinfo : EIATTR_VRC_CTA_INIT_COUNT
	.align		4
        /*0078*/ 	.byte	0x02, 0x4a
	.zero		1
	.zero		1


	//----- nvinfo : EIATTR_EXIT_INSTR_OFFSETS
	.align		4
        /*007c*/ 	.byte	0x04, 0x1c
        /*007e*/ 	.short	(.L_188 - .L_187)


	//   ....[0]....
.L_187:
        /*0080*/ 	.word	0x00000040


	//   ....[1]....
        /*0084*/ 	.word	0x00002e80


	//----- nvinfo : EIATTR_MAX_THREADS
	.align		4
.L_188:
        /*0088*/ 	.byte	0x04, 0x05
        /*008a*/ 	.short	(.L_190 - .L_189)
.L_189:
        /*008c*/ 	.word	0x00000080
        /*0090*/ 	.word	0x00000001
        /*0094*/ 	.word	0x00000001


	//----- nvinfo : EIATTR_CRS_STACK_SIZE
	.align		4
.L_190:
        /*0098*/ 	.byte	0x04, 0x1e
        /*009a*/ 	.short	(.L_192 - .L_191)
.L_191:
        /*009c*/ 	.word	0x00000000


	//----- nvinfo : EIATTR_CBANK_PARAM_SIZE
	.align		4
.L_192:
        /*00a0*/ 	.byte	0x03, 0x19
        /*00a2*/ 	.short	0x0021


	//----- nvinfo : EIATTR_PARAM_CBANK
	.align		4
        /*00a4*/ 	.byte	0x04, 0x0a
        /*00a6*/ 	.short	(.L_194 - .L_193)
	.align		4
.L_193:
        /*00a8*/ 	.word	index@(.nv.constant0._ZN3cub18CUB_300001_SM_10006detail10radix_sort30DeviceRadixSortHistogramKernelINS1_5radix10policy_hubIjjyE10Policy1000ELNS0_9SortOrderE1EjyNS1_21identity_decomposer_tEEEvPT2_PKT1_SA_iiT3_)
        /*00ac*/ 	.short	0x0380
        /*00ae*/ 	.short	0x0021


	//----- nvinfo : EIATTR_SW_WAR
	.align		4
.L_194:
        /*00b0*/ 	.byte	0x04, 0x36
        /*00b2*/ 	.short	(.L_196 - .L_195)
.L_195:
        /*00b4*/ 	.word	0x00000008
.L_196:


//--------------------- .nv.info._ZN3cub18CUB_300001_SM_10006detail10radix_sort31DeviceRadixSortSingleTileKernelINS1_5radix10policy_hubIjjyE10Policy1000ELNS0_9SortOrderE1EjjyNS1_21identity_decomposer_tEEEvPKT1_PSA_PKT2_PSE_T3_iiT4_ --------------------------
	.section	.nv.info._ZN3cub18CUB_300001_SM_10006detail10radix_sort31DeviceRadixSortSingleTileKernelINS1_5radix10policy_hubIjjyE10Policy1000ELNS0_9SortOrderE1EjjyNS1_21identity_decomposer_tEEEvPKT1_PSA_PKT2_PSE_T3_iiT4_,"",@"SHT_CUDA_INFO"
	.sectionflags	@""
	.align	4


	//----- nvinfo : EIATTR_CUDA_API_VERSION
	.align		4
        /*0000*/ 	.byte	0x04, 0x37
        /*0002*/ 	.short	(.L_198 - .L_197)
.L_197:
        /*0004*/ 	.word	0x00000082


	//----- nvinfo : EIATTR_KPARAM_INFO
	.align		4
.L_198:
        /*0008*/ 	.byte	0x04, 0x17
        /*000a*/ 	.short	(.L_200 - .L_199)
.L_199:
        /*000c*/ 	.word	0x00000000
        /*0010*/ 	.short	0x0007
        /*0012*/ 	.short	0x0030
        /*0014*/ 	.byte	0x00, 0xf0, 0x05, 0x00


	//----- nvinfo : EIATTR_KPARAM_INFO
	.align		4
.L_200:
        /*0018*/ 	.byte	0x04, 0x17
        /*001a*/ 	.short	(.L_202 - .L_201)
.L_201:
        /*001c*/ 	.word	0x00000000
        /*0020*/ 	.short	0x0006
        /*0022*/ 	.short	0x002c
        /*0024*/ 	.byte	0x00, 0xf0, 0x11, 0x00


	//----- nvinfo : EIATTR_KPARAM_INFO
	.align		4
.L_202:
        /*0028*/ 	.byte	0x04, 0x17
        /*002a*/ 	.short	(.L_204 - .L_203)
.L_203:
        /*002c*/ 	.word	0x00000000
        /*0030*/ 	.short	0x0005
        /*0032*/ 	.short	0x0028
        /*0034*/ 	.byte	0x00, 0xf0, 0x11, 0x00


	//----- nvinfo : EIATTR_KPARAM_INFO
	.align		4
.L_204:
        /*0038*/ 	.byte	0x04, 0x17
        /*003a*/ 	.short	(.L_206 - .L_205)
.L_205:
        /*003c*/ 	.word	0x00000000
        /*0040*/ 	.short	0x0004
        /*0042*/ 	.short	0x0020
        /*0044*/ 	.byte	0x00, 0xf0, 0x21, 0x00


	//----- nvinfo : EIATTR_KPARAM_INFO
	.align		4
.L_206:
        /*0048*/ 	.byte	0x04, 0x17
        /*004a*/ 	.short	(.L_208 - .L_207)
.L_207:
        /*004c*/ 	.word	0x00000000
        /*0050*/ 	.short	0x0003
        /*0052*/ 	.short	0x0018
        /*0054*/ 	.byte	0x00, 0xf5, 0x21, 0x00


	//----- nvinfo : EIATTR_KPARAM_INFO
	.align		4
.L_208:
        /*0058*/ 	.byte	0x04, 0x17
        /*005a*/ 	.short	(.L_210 - .L_209)
.L_209:
        /*005c*/ 	.word	0x00000000
        /*0060*/ 	.short	0x0002
        /*0062*/ 	.short	0x0010
        /*0064*/ 	.byte	0x00, 0xf5, 0x21, 0x00


	//----- nvinfo : EIATTR_KPARAM_INFO
	.align		4
.L_210:
        /*0068*/ 	.byte	0x04, 0x17
        /*006a*/ 	.short	(.L_212 - .L_211)
.L_211:
        /*006c*/ 	.word	0x00000000
        /*0070*/ 	.short	0x0001
        /*0072*/ 	.short	0x0008
        /*0074*/ 	.byte	0x00, 0xf5, 0x21, 0x00


	//----- nvinfo : EIATTR_KPARAM_INFO
	.align		4
.L_212:
        /*0078*/ 	.byte	0x04, 0x17
        /*007a*/ 	.short	(.L_214 - .L_213)
.L_213:
        /*007c*/ 	.word	0x00000000
        /*0080*/ 	.short	0x0000
        /*0082*/ 	.short	0x0000
        /*0084*/ 	.byte	0x00, 0xf5, 0x21, 0x00


	//----- nvinfo : EIATTR_SPARSE_MMA_MASK
	.align		4
.L_214:
        /*0088*/ 	.byte	0x03, 0x50
        /*008a*/ 	.short	0x0000


	//----- nvinfo : EIATTR_MAXREG_COUNT
	.align		4
        /*008c*/ 	.byte	0x03, 0x1b
        /*008e*/ 	.short	0x00ff


	//----- nvinfo : EIATTR_NUM_BARRIERS
	.align		4
        /*0090*/ 	.byte	0x02, 0x4c
        /*0092*/ 	.byte	0x01
	.zero		1


	//----- nvinfo : EIATTR_MERCURY_ISA_VERSION
	.align		4
        /*0094*/ 	.byte	0x03, 0x5f
        /*0096*/ 	.short	0x0101


	//----- nvinfo : EIATTR_COOP_GROUP_MASK_REGIDS
	.align		4
        /*0098*/ 	.byte	0x04, 0x29
        /*009a*/ 	.short	(.L_216 - .L_215)


	//   ....[0]....
.L_215:
        /*009c*/ 	.word	0xffffffff


	//   ....[1]....
        /*00a0*/ 	.word	0xffffffff


	//   ....[2]....
        /*00a4*/ 	.word	0xffffffff


	//   ....[3]....
        /*00a8*/ 	.word	0xffffffff


	//   ....[4]....
        /*00ac*/ 	.word	0xffffffff


	//----- nvinfo : EIATTR_COOP_GROUP_INSTR_OFFSETS
	.align		4
.L_216:
        /*00b0*/ 	.byte	0x04, 0x28
        /*00b2*/ 	.short	(.L_218 - .L_217)


	//   ....[0]....
.L_217:
        /*00b4*/ 	.word	0x00001c80


	//   ....[1]....
        /*00b8*/ 	.word	0x00001ca0


	//   ....[2]....
        /*00bc*/ 	.word	0x00001cc0


	//   ....[3]....
        /*00c0*/ 	.word	0x00001ce0


	//   ....[4]....
        /*00c4*/ 	.word	0x00001d00


	//----- nvinfo : EIATTR_VRC_CTA_INIT_COUNT
	.align		4
.L_218:
        /*00c8*/ 	.byte	0x02, 0x4a
	.zero		1
	.zero		1


	//----- nvinfo : EIATTR_EXIT_INSTR_OFFSETS
	.align		4
        /*00cc*/ 	.byte	0x04, 0x1c
        /*00ce*/ 	.short	(.L_220 - .L_219)


	//   ....[0]....
.L_219:
        /*00d0*/ 	.word	0x00003910


	//   ....[1]....
        /*00d4*/ 	.word	0x00003950


	//----- nvinfo : EIATTR_MAX_THREADS
	.align		4
.L_220:
        /*00d8*/ 	.byte	0x04, 0x05
        /*00da*/ 	.short	(.L_222 - .L_221)
.L_221:
        /*00dc*/ 	.word	0x00000100
        /*00e0*/ 	.word	0x00000001
        /*00e4*/ 	.word	0x00000001


	//----- nvinfo : EIATTR_CBANK_PARAM_SIZE
	.align		4
.L_222:
        /*00e8*/ 	.byte	0x03, 0x19
        /*00ea*/ 	.short	0x0031


	//----- nvinfo : EIATTR_PARAM_CBANK
	.align		4
        /*00ec*/ 	.byte	0x04, 0x0a
        /*00ee*/ 	.short	(.L_224 - .L_223)
	.align		4
.L_223:
        /*00f0*/ 	.word	index@(.nv.constant0._ZN3cub18CUB_300001_SM_10006detail10radix_sort31DeviceRadixSortSingleTileKernelINS1_5radix10policy_hubIjjyE10Policy1000ELNS0_9SortOrderE1EjjyNS1_21identity_decomposer_tEEEvPKT1_PSA_PKT2_PSE_T3_iiT4_)
        /*00f4*/ 	.short	0x0380
        /*00f6*/ 	.short	0x0031


	//----- nvinfo : EIATTR_SW_WAR
	.align		4
.L_224:
        /*00f8*/ 	.byte	0x04, 0x36
        /*00fa*/ 	.short	(.L_226 - .L_225)
.L_225:
        /*00fc*/ 	.word	0x00000008
.L_226:


//--------------------- .nv.info._ZN3cub18CUB_300001_SM_10006detail10radix_sort29DeviceRadixSortOnesweepKernelINS1_5radix10policy_hubIjiyE10Policy1000ELNS0_9SortOrderE1EjiyiiNS1_21identity_decomposer_tEEEvPT5_SB_PT3_PKSC_PT1_PKSG_PT2_PKSK_T4_iiT6_ --------------------------
	.section	.nv.info._ZN3cub18CUB_300001_SM_10006detail10radix_sort29DeviceRadixSortOnesweepKernelINS1_5radix10policy_hubIjiyE10Policy1000ELNS0_9SortOrderE1EjiyiiNS1_21identity_decomposer_tEEEvPT5_SB_PT3_PKSC_PT1_PKSG_PT2_PKSK_T4_iiT6_,"",@"SHT_CUDA_INFO"
	.sectionflags	@""
	.align	4


	//----- nvinfo : EIATTR_CUDA_API_VERSION
	.align		4
        /*0000*/ 	.byte	0x04, 0x37
        /*0002*/ 	.short	(.L_228 - .L_227)
.L_227:
        /*0004*/ 	.word	0x00000082


	//----- nvinfo : EIATTR_KPARAM_INFO
	.align		4
.L_228:
        /*0008*/ 	.byte	0x04, 0x17
        /*000a*/ 	.short	(.L_230 - .L_229)
.L_229:
        /*000c*/ 	.word	0x00000000
        /*0010*/ 	.short	0x000b
        /*0012*/ 	.short	0x004c
        /*0014*/ 	.byte	0x00, 0xf0, 0x05, 0x00


	//----- nvinfo : EIATTR_KPARAM_INFO
	.align		4
.L_230:
        /*0018*/ 	.byte	0x04, 0x17
        /*001a*/ 	.short	(.L_232 - .L_231)
.L_231:
        /*001c*/ 	.word	0x00000000
        /*0020*/ 	.short	0x000a
        /*0022*/ 	.short	0x0048
        /*0024*/ 	.byte	0x00, 0xf0, 0x11, 0x00


	//----- nvinfo : EIATTR_KPARAM_INFO
	.align		4
.L_232:
        /*0028*/ 	.byte	0x04, 0x17
        /*002a*/ 	.short	(.L_234 - .L_233)
.L_233:
        /*002c*/ 	.word	0x00000000
        /*0030*/ 	.short	0x0009
        /*0032*/ 	.short	0x0044
        /*0034*/ 	.byte	0x00, 0xf0, 0x11, 0x00


	//----- nvinfo : EIATTR_KPARAM_INFO
	.align		4
.L_234:
        /*0038*/ 	.byte	0x04, 0x17
        /*003a*/ 	.short	(.L_236 - .L_235)
.L_235:
        /*003c*/ 	.word	0x00000000
        /*0040*/ 	.short	0x0008
        /*0042*/ 	.short	0x0040
        /*0044*/ 	.byte	0x00, 0xf0, 0x11, 0x00


	//----- nvinfo : EIATTR_KPARAM_INFO
	.align		4
.L_236:
        /*0048*/ 	.byte	0x04, 0x17
        /*004a*/ 	.short	(.L_238 - .L_237)
.L_237:
        /*004c*/ 	.word	0x00000000
        /*0050*/ 	.short	0x0007
        /*0052*/ 	.short	0x0038
        /*0054*/ 	.byte	0x00, 0xf5, 0x21, 0x00


	//----- nvinfo : EIATTR_KPARAM_INFO
	.align		4
.L_238:
        /*0058*/ 	.byte	0x04, 0x17
        /*005a*/ 	.short	(.L_240 - .L_239)
.L_239:
        /*005c*/ 	.word	0x00000000
        /*0060*/ 	.short	0x0006
        /*0062*/ 	.short	0x0030
        /*0064*/ 	.byte	0x00, 0xf5, 0x21, 0x00


	//----- nvinfo : EIATTR_KPARAM_INFO
	.align		4
.L_240:
        /*0068*/ 	.byte	0x04, 0x17
        /*006a*/ 	.short	(.L_242 - .L_241)
.L_241:
        /*006c*/ 	.word	0x00000000
        /*0070*/ 	.short	0x0005
        /*0072*/ 	.short	0x0028
        /*0074*/ 	.byte	0x00, 0xf5, 0x21, 0x00


	//----- nvinfo : EIATTR_KPARAM_INFO
	.align		4
.L_242:
        /*0078*/ 	.byte	0x04, 0x17
        /*007a*/ 	.short	(.L_244 - .L_243)
.L_243:
        /*007c*/ 	.word	0x00000000
        /*0080*/ 	.short	0x0004
        /*0082*/ 	.short	0x0020
        /*0084*/ 	.byte	0x00, 0xf5, 0x21, 0x00


	//----- nvinfo : EIATTR_KPARAM_INFO
	.align		4
.L_244:
        /*0088*/ 	.byte	0x04, 0x17
        /*008a*/ 	.short	(.L_246 - .L_245)
.L_245:
        /*008c*/ 	.word	0x00000000
        /*0090*/ 	.short	0x0003
        /*0092*/ 	.short	0x0018
        /*0094*/ 	.byte	0x00, 0xf5, 0x21, 0x00


	//----- nvinfo : EIATTR_KPARAM_INFO
	.align		4
.L_246:
        /*0098*/ 	.byte	0x04, 0x17
        /*009a*/ 	.short	(.L_248 - .L_247)
.L_247:
        /*009c*/ 	.word	0x00000000
        /*00a0*/ 	.short	0x0002
        /*00a2*/ 	.short	0x0010
        /*00a4*/ 	.byte	0x00, 0xf5, 0x21, 0x00


	//----- nvinfo : EIATTR_KPARAM_INFO
	.align		4
.L_248:
        /*00a8*/ 	.byte	0x04, 0x17
        /*00aa*/ 	.short	(.L_250 - .L_249)
.L_249:
        /*00ac*/ 	.word	0x00000000
        /*00b0*/ 	.short	0x0001
        /*00b2*/ 	.short	0x0008
        /*00b4*/ 	.byte	0x00, 0xf5, 0x21, 0x00


	//----- nvinfo : EIATTR_KPARAM_INFO
	.align		4
.L_250:
        /*00b8*/ 	.byte	0x04, 0x17
        /*00ba*/ 	.short	(.L_252 - .L_251)
.L_251:
        /*00bc*/ 	.word	0x00000000
        /*00c0*/ 	.short	0x0000
        /*00c2*/ 	.short	0x0000
        /*00c4*/ 	.byte	0x00, 0xf5, 0x21, 0x00


	//----- nvinfo : EIATTR_SPARSE_MMA_MASK
	.align		4
.L_252:
        /*00c8*/ 	.byte	0x03, 0x50
        /*00ca*/ 	.short	0x0000


	//----- nvinfo : EIATTR_MAXREG_COUNT
	.align		4
        /*00cc*/ 	.byte	0x03, 0x1b
        /*00ce*/ 	.short	0x00a8


	//----- nvinfo : EIATTR_NUM_BARRIERS
	.align		4
        /*00d0*/ 	.byte	0x02, 0x4c
        /*00d2*/ 	.byte	0x01
	.zero		1


	//----- nvinfo : EIATTR_MERCURY_ISA_VERSION
	.align		4
        /*00d4*/ 	.byte	0x03, 0x5f
        /*00d6*/ 	.short	0x0101


	//----- nvinfo : EIATTR_COOP_GROUP_MASK_REGIDS
	.align		4
        /*00d8*/ 	.byte	0x04, 0x29
        /*00da*/ 	.short	(.L_254 - .L_253)


	//   ....[0]....
.L_253:
        /*00dc*/ 	.word	0xffffffff


	//   ....[1]....
        /*00e0*/ 	.word	0x05000006


	//   ....[2]....
        /*00e4*/ 	.word	0xffffffff


	//   ....[3]....
        /*00e8*/ 	.word	0xffffffff


	//   ....[4]....
        /*00ec*/ 	.word	0xffffffff


	//   ....[5]....
        /*00f0*/ 	.word	0xffffffff


	//   ....[6]....
        /*00f4*/ 	.word	0xffffffff


	//   ....[7]....
        /*00f8*/ 	.word	0xffffffff


	//   ....[8]....
        /*00fc*/ 	.word	0xffffffff


	//   ....[9]....
        /*0100*/ 	.word	0xffffffff


	//   ....[10]....
        /*0104*/ 	.word	0xffffffff


	//   ....[11]....
        /*0108*/ 	.word	0xffffffff


	//   ....[12]....
        /*010c*/ 	.word	0xffffffff


	//   ....[13]....
        /*0110*/ 	.word	0xffffffff


	//   ....[14]....
        /*0114*/ 	.word	0xffffffff


	//   ....[15]....
        /*0118*/ 	.word	0xffffffff


	//   ....[16]....
        /*011c*/ 	.word	0xffffffff


	//   ....[17]....
        /*0120*/ 	.word	0xffffffff


	//   ....[18]....
        /*0124*/ 	.word	0xffffffff


	//   ....[19]....
        /*0128*/ 	.word	0xffffffff


	//   ....[20]....
        /*012c*/ 	.word	0xffffffff


	//   ....[21]....
        /*0130*/ 	.word	0xffffffff


	//   ....[22]....
        /*0134*/ 	.word	0xffffffff


	//   ....[23]....
        /*0138*/ 	.word	0xffffffff


	//   ....[24]....
        /*013c*/ 	.word	0xffffffff


	//   ....[25]....
        /*0140*/ 	.word	0xffffffff


	//   ....[26]....
        /*0144*/ 	.word	0xffffffff


	//   ....[27]....
        /*0148*/ 	.word	0xffffffff


	//   ....[28]....
        /*014c*/ 	.word	0xffffffff


	//   ....[29]....
        /*0150*/ 	.word	0xffffffff


	//   ....[30]....
        /*0154*/ 	.word	0xffffffff


	//   ....[31]....
        /*0158*/ 	.word	0xffffffff


	//   ....[32]....
        /*015c*/ 	.word	0xffffffff


	//   ....[33]....
        /*0160*/ 	.word	0xffffffff


	//   ....[34]....
        /*0164*/ 	.word	0xffffffff


	//   ....[35]....
        /*0168*/ 	.word	0xffffffff


	//   ....[36]....
        /*016c*/ 	.word	0xffffffff


	//   ....[37]....
        /*0170*/ 	.word	0xffffffff


	//   ....[38]....
        /*0174*/ 	.word	0xffffffff


	//   ....[39]....
        /*0178*/ 	.word	0xffffffff


	//   ....[40]....
        /*017c*/ 	.word	0xffffffff


	//   ....[41]....
        /*0180*/ 	.word	0xffffffff


	//   ....[42]....
        /*0184*/ 	.word	0xffffffff


	//   ....[43]....
        /*0188*/ 	.word	0xffffffff


	//   ....[44]....
        /*018c*/ 	.word	0xffffffff


	//   ....[45]....
        /*0190*/ 	.word	0xffffffff


	//   ....[46]....
        /*0194*/ 	.word	0xffffffff


	//   ....[47]....
        /*0198*/ 	.word	0xffffffff


	//   ....[48]....
        /*019c*/ 	.word	0xffffffff


	//   ....[49]....
        /*01a0*/ 	.word	0xffffffff


	//   ....[50]....
        /*01a4*/ 	.word	0xffffffff


	//   ....[51]....
        /*01a8*/ 	.word	0xffffffff


	//   ....[52]....
        /*01ac*/ 	.word	0xffffffff


	//   ....[53]....
        /*01b0*/ 	.word	0xffffffff


	//   ....[54]....
        /*01b4*/ 	.word	0xffffffff


	//   ....[55]....
        /*01b8*/ 	.word	0xffffffff


	//   ....[56]....
        /*01bc*/ 	.word	0xffffffff


	//   ....[57]....
        /*01c0*/ 	.word	0xffffffff


	//   ....[58]....
        /*01c4*/ 	.word	0xffffffff


	//   ....[59]....
        /*01c8*/ 	.word	0xffffffff


	//   ....[60]....
        /*01cc*/ 	.word	0xffffffff


	//   ....[61]....
        /*01d0*/ 	.word	0xffffffff


	//   ....[62]....
        /*01d4*/ 	.word	0xffffffff


	//   ....[63]....
        /*01d8*/ 	.word	0xffffffff


	//   ....[64]....
        /*01dc*/ 	.word	0xffffffff


	//   ....[65]....
        /*01e0*/ 	.word	0xffffffff


	//   ....[66]....
        /*01e4*/ 	.word	0xffffffff


	//   ....[67]....
        /*01e8*/ 	.word	0xffffffff


	//   ....[68]....
        /*01ec*/ 	.word	0xffffffff


	//   ....[69]....
        /*01f0*/ 	.word	0xffffffff


	//   ....[70]....
        /*01f4*/ 	.word	0xffffffff


	//   ....[71]....
        /*01f8*/ 	.word	0xffffffff


	//   ....[72]....
        /*01fc*/ 	.word	0xffffffff


	//   ....[73]....
        /*0200*/ 	.word	0xffffffff


	//   ....[74]....
        /*0204*/ 	.word	0xffffffff


	//   ....[75]....
        /*0208*/ 	.word	0xffffffff


	//   ....[76]....
        /*020c*/ 	.word	0xffffffff


	//   ....[77]....
        /*0210*/ 	.word	0xffffffff


	//   ....[78]....
        /*0214*/ 	.word	0xffffffff


	//   ....[79]....
        /*0218*/ 	.word	0xffffffff


	//   ....[80]....
        /*021c*/ 	.word	0xffffffff


	//   ....[81]....
        /*0220*/ 	.word	0xffffffff


	//   ....[82]....
        /*0224*/ 	.word	0xffffffff


	//   ....[83]....
        /*0228*/ 	.word	0xffffffff


	//   ....[84]....
        /*022c*/ 	.word	0xffffffff


	//   ....[85]....
        /*0230*/ 	.word	0xffffffff


	//   ....[86]....
        /*0234*/ 	.word	0xffffffff


	//   ....[87]....
        /*0238*/ 	.word	0xffffffff


	//   ....[88]....
        /*023c*/ 	.word	0xffffffff


	//   ....[89]....
        /*0240*/ 	.word	0xffffffff


	//   ....[90]....
        /*0244*/ 	.word	0xffffffff


	//   ....[91]....
        /*0248*/ 	.word	0xffffffff


	//   ....[92]....
        /*024c*/ 	.word	0xffffffff


	//   ....[93]....
        /*0250*/ 	.word	0xffffffff


	//   ....[94]....
        /*0254*/ 	.word	0xffffffff


	//   ....[95]....
        /*0258*/ 	.word	0xffffffff


	//   ....[96]....
        /*025c*/ 	.word	0xffffffff


	//   ....[97]....
        /*0260*/ 	.word	0xffffffff


	//   ....[98]....
        /*0264*/ 	.word	0xffffffff


	//   ....[99]....
        /*0268*/ 	.word	0xffffffff


	//   ....[100]....
        /*026c*/ 	.word	0xffffffff


	//   ....[101]....
        /*0270*/ 	.word	0xffffffff


	//   ....[102]....
        /*0274*/ 	.word	0xffffffff


	//   ....[103]....
        /*0278*/ 	.word	0xffffffff


	//   ....[104]....
        /*027c*/ 	.word	0xffffffff


	//   ....[105]....
        /*0280*/ 	.word	0xffffffff


	//   ....[106]....
        /*0284*/ 	.word	0xffffffff


	//   ....[107]....
        /*0288*/ 	.word	0xffffffff


	//   ....[108]....
        /*028c*/ 	.word	0xffffffff


	//   ....[109]....
        /*0290*/ 	.word	0xffffffff


	//   ....[110]....
        /*0294*/ 	.word	0xffffffff


	//   ....[111]....
        /*0298*/ 	.word	0xffffffff


	//   ....[112]....
        /*029c*/ 	.word	0xffffffff


	//   ....[113]....
        /*02a0*/ 	.word	0xffffffff


	//   ....[114]....
        /*02a4*/ 	.word	0xffffffff


	//   ....[115]....
        /*02a8*/ 	.word	0xffffffff


	//   ....[116]....
        /*02ac*/ 	.word	0xffffffff


	//   ....[117]....
        /*02b0*/ 	.word	0xffffffff


	//   ....[118]....
        /*02b4*/ 	.word	0xffffffff


	//   ....[119]....
        /*02b8*/ 	.word	0xffffffff


	//   ....[120]....
        /*02bc*/ 	.word	0xffffffff


	//   ....[121]....
        /*02c0*/ 	.word	0xffffffff


	//   ....[122]....
        /*02c4*/ 	.word	0xffffffff


	//   ....[123]....
        /*02c8*/ 	.word	0xffffffff


	//   ....[124]....
        /*02cc*/ 	.word	0xffffffff


	//   ....[125]....
        /*02d0*/ 	.word	0xffffffff


	//   ....[126]....
        /*02d4*/ 	.word	0xffffffff


	//   ....[127]....
        /*02d8*/ 	.word	0xffffffff


	//   ....[128]....
        /*02dc*/ 	.word	0xffffffff


	//   ....[129]....
        /*02e0*/ 	.word	0xffffffff


	//   ....[130]....
        /*02e4*/ 	.word	0xffffffff


	//   ....[131]....
        /*02e8*/ 	.word	0xffffffff


	//   ....[132]....
        /*02ec*/ 	.word	0xffffffff


	//   ....[133]....
        /*02f0*/ 	.word	0xffffffff


	//   ....[134]....
        /*02f4*/ 	.word	0xffffffff


	//   ....[135]....
        /*02f8*/ 	.word	0xffffffff


	//   ....[136]....
        /*02fc*/ 	.word	0xffffffff


	//   ....[137]....
        /*0300*/ 	.word	0xffffffff


	//   ....[138]....
        /*0304*/ 	.word	0xffffffff


	//   ....[139]....
        /*0308*/ 	.word	0xffffffff


	//   ....[140]....
        /*030c*/ 	.word	0xffffffff


	//   ....[141]....
        /*0310*/ 	.word	0xffffffff


	//   ....[142]....
        /*0314*/ 	.word	0xffffffff


	//   ....[143]....
        /*0318*/ 	.word	0xffffffff


	//   ....[144]....
        /*031c*/ 	.word	0xffffffff


	//   ....[145]....
        /*0320*/ 	.word	0xffffffff


	//   ....[146]....
        /*0324*/ 	.word	0xffffffff


	//   ....[147]....
        /*0328*/ 	.word	0xffffffff


	//   ....[148]....
        /*032c*/ 	.word	0xffffffff


	//   ....[149]....
        /*0330*/ 	.word	0xffffffff


	//   ....[150]....
        /*0334*/ 	.word	0xffffffff


	//   ....[151]....
        /*0338*/ 	.word	0xffffffff


	//   ....[152]....
        /*033c*/ 	.word	0xffffffff


	//   ....[153]....
        /*0340*/ 	.word	0xffffffff


	//   ....[154]....
        /*0344*/ 	.word	0xffffffff


	//   ....[155]....
        /*0348*/ 	.word	0xffffffff


	//   ....[156]....
        /*034c*/ 	.word	0xffffffff


	//   ....[157]....
        /*0350*/ 	.word	0xffffffff


	//   ....[158]....
        /*0354*/ 	.word	0xffffffff


	//   ....[159]....
        /*0358*/ 	.word	0xffffffff


	//   ....[160]....
        /*035c*/ 	.word	0x05000006


	//   ....[161]....
        /*0360*/ 	.word	0xffffffff


	//   ....[162]....
        /*0364*/ 	.word	0xffffffff


	//   ....[163]....
        /*0368*/ 	.word	0xffffffff


	//   ....[164]....
        /*036c*/ 	.word	0xffffffff


	//   ....[165]....
        /*0370*/ 	.word	0xffffffff


	//   ....[166]....
        /*0374*/ 	.word	0xffffffff


	//   ....[167]....
        /*0378*/ 	.word	0xffffffff


	//   ....[168]....
        /*037c*/ 	.word	0xffffffff


	//   ....[169]....
        /*0380*/ 	.word	0xffffffff


	//   ....[170]....
        /*0384*/ 	.word	0xffffffff


	//   ....[171]....
        /*0388*/ 	.word	0xffffffff


	//   ....[172]....
        /*038c*/ 	.word	0xffffffff


	//   ....[173]....
        /*0390*/ 	.word	0xffffffff


	//   ....[174]....
        /*0394*/ 	.word	0xffffffff


	//   ....[175]....
        /*0398*/ 	.word	0xffffffff


	//   ....[176]....
        /*039c*/ 	.word	0xffffffff


	//   ....[177]....
        /*03a0*/ 	.word	0xffffffff


	//   ....[178]....
        /*03a4*/ 	.word	0xffffffff


	//   ....[179]....
        /*03a8*/ 	.word	0xffffffff


	//   ....[180]....
        /*03ac*/ 	.word	0xffffffff


	//   ....[181]....
        /*03b0*/ 	.word	0xffffffff


	//   ....[182]....
        /*03b4*/ 	.word	0xffffffff


	//   ....[183]....
        /*03b8*/ 	.word	0xffffffff


	//   ....[184]....
        /*03bc*/ 	.word	0xffffffff


	//   ....[185]....
        /*03c0*/ 	.word	0xffffffff


	//   ....[186]....
        /*03c4*/ 	.word	0xffffffff


	//   ....[187]....
        /*03c8*/ 	.word	0xffffffff


	//   ....[188]....
        /*03cc*/ 	.word	0xffffffff


	//   ....[189]....
        /*03d0*/ 	.word	0xffffffff


	//   ....[190]....
        /*03d4*/ 	.word	0xffffffff


	//   ....[191]....
        /*03d8*/ 	.word	0xffffffff


	//   ....[192]....
        /*03dc*/ 	.word	0xffffffff


	//   ....[193]....
        /*03e0*/ 	.word	0xffffffff


	//   ....[194]....
        /*03e4*/ 	.word	0xffffffff


	//   ....[195]....
        /*03e8*/ 	.word	0xffffffff


	//   ....[196]....
        /*03ec*/ 	.word	0xffffffff


	//   ....[197]....
        /*03f0*/ 	.word	0xffffffff


	//   ....[198]....
        /*03f4*/ 	.word	0xffffffff


	//   ....[199]....
        /*03f8*/ 	.word	0xffffffff


	//   ....[200]....
        /*03fc*/ 	.word	0xffffffff


	//   ....[201]....
        /*0400*/ 	.word	0xffffffff


	//   ....[202]....
        /*0404*/ 	.word	0xffffffff


	//   ....[203]....
        /*0408*/ 	.word	0xffffffff


	//   ....[204]....
        /*040c*/ 	.word	0xffffffff


	//   ....[205]....
        /*0410*/ 	.word	0xffffffff


	//   ....[206]....
        /*0414*/ 	.word	0xffffffff


	//   ....[207]....
        /*0418*/ 	.word	0xffffffff


	//   ....[208]....
        /*041c*/ 	.word	0xffffffff


	//   ....[209]....
        /*0420*/ 	.word	0xffffffff


	//   ....[210]....
        /*0424*/ 	.word	0xffffffff


	//   ....[211]....
        /*0428*/ 	.word	0xffffffff


	//   ....[212]....
        /*042c*/ 	.word	0xffffffff


	//   ....[213]....
        /*0430*/ 	.word	0xffffffff


	//   ....[214]....
        /*0434*/ 	.word	0xffffffff


	//   ....[215]....
        /*0438*/ 	.word	0xffffffff


	//   ....[216]....
        /*043c*/ 	.word	0xffffffff


	//   ....[217]....
        /*0440*/ 	.word	0xffffffff


	//   ....[218]....
        /*0444*/ 	.word	0xffffffff


	//   ....[219]....
        /*0448*/ 	.word	0xffffffff


	//   ....[220]....
        /*044c*/ 	.word	0xffffffff


	//   ....[221]....
        /*0450*/ 	.word	0xffffffff


	//   ....[222]....
        /*0454*/ 	.word	0xffffffff


	//   ....[223]....
        /*0458*/ 	.word	0xffffffff


	//   ....[224]....
        /*045c*/ 	.word	0xffffffff


	//   ....[225]....
        /*0460*/ 	.word	0xffffffff


	//   ....[226]....
        /*0464*/ 	.word	0xffffffff


	//   ....[227]....
        /*0468*/ 	.word	0xffffffff


	//   ....[228]....
        /*046c*/ 	.word	0xffffffff


	//   ....[229]....
        /*0470*/ 	.word	0x0500002f


	//   ....[230]....
        /*0474*/ 	.word	0x0500002f


	//   ....[231]....
        /*0478*/ 	.word	0x0500002f


	//   ....[232]....
        /*047c*/ 	.word	0x0500002f


	//   ....[233]....
        /*0480*/ 	.word	0x0500002f


	//----- nvinfo : EIATTR_COOP_GROUP_INSTR_OFFSETS
	.align		4
.L_254:
        /*0484*/ 	.byte	0x04, 0x28
        /*0486*/ 	.short	(.L_256 - .L_255)


	//   ....[0]....
.L_255:
        /*0488*/ 	.word	0x00000dd0


	//   ....[1]....
        /*048c*/ 	.word	0x00001820


	//   ....[2]....
        /*0490*/ 	.word	0x00002a60


	//   ....[3]....
        /*0494*/ 	.word	0x00002a80


	//   ....[4]....
        /*0498*/ 	.word	0x00002aa0


	//   ....[5]....
        /*049c*/ 	.word	0x00002ac0


	//   ....[6]....
        /*04a0*/ 	.word	0x00002ae0


	//   ....[7]....
        /*04a4*/ 	.word	0x00002f90


	//   ....[8]....
        /*04a8*/ 	.word	0x00002fa0


	//   ....[9]....
        /*04ac*/ 	.word	0x00002fc0


	//   ....[10]....
        /*04b0*/ 	.word	0x00002fe0


	//   ....[11]....
        /*04b4*/ 	.word	0x00003030


	//   ....[12]....
        /*04b8*/ 	.word	0x00003060


	//   ....[13]....
        /*04bc*/ 	.word	0x000030b0


	//   ....[14]....
        /*04c0*/ 	.word	0x000030f0


	//   ....[15]....
        /*04c4*/ 	.word	0x000031e0


	//   ....[16]....
        /*04c8*/ 	.word	0x00003210


	//   ....[17]....
        /*04cc*/ 	.word	0x00003220


	//   ....[18]....
        /*04d0*/ 	.word	0x00003240


	//   ....[19]....
        /*04d4*/ 	.word	0x00003280


	//   ....[20]....
        /*04d8*/ 	.word	0x000032b0


	//   ....[21]....
        /*04dc*/ 	.word	0x000032f0


	//   ....[22]....
        /*04e0*/ 	.word	0x00003310


	//   ....[23]....
        /*04e4*/ 	.word	0x00003330


	//   ....[24]....
        /*04e8*/ 	.word	0x00003420


	//   ....[25]....
        /*04ec*/ 	.word	0x00003450


	//   ....[26]....
        /*04f0*/ 	.word	0x00003460


	//   ....[27]....
        /*04f4*/ 	.word	0x00003480


	//   ....[28]....
        /*04f8*/ 	.word	0x000034c0


	//   ....[29]....
        /*04fc*/ 	.word	0x000034f0


	//   ....[30]....
        /*0500*/ 	.word	0x00003530


	//   ....[31]....
        /*0504*/ 	.word	0x00003550


	//   ....[32]....
        /*0508*/ 	.word	0x00003570


	//   ....[33]....
        /*050c*/ 	.word	0x00003660


	//   ....[34]....
        /*0510*/ 	.word	0x00003690


	//   ....[35]....
        /*0514*/ 	.word	0x000036a0


	//   ....[36]....
        /*0518*/ 	.word	0x000036c0


	//   ....[37]....
        /*051c*/ 	.word	0x00003700


	//   ....[38]....
        /*0520*/ 	.word	0x00003730


	//   ....[39]....
        /*0524*/ 	.word	0x00003770


	//   ....[40]....
        /*0528*/ 	.word	0x00003790


	//   ....[41]....
        /*052c*/ 	.word	0x000037b0


	//   ....[42]....
        /*0530*/ 	.word	0x000038c0


	//   ....[43]....
        /*0534*/ 	.word	0x000038f0


	//   ....[44]....
        /*0538*/ 	.word	0x00003900


	//   ....[45]....
        /*053c*/ 	.word	0x00003920


	//   ....[46]....
        /*0540*/ 	.word	0x00003960


	//   ....[47]....
        /*0544*/ 	.word	0x00003990


	//   ....[48]....
        /*0548*/ 	.word	0x000039d0


	//   ....[49]....
        /*054c*/ 	.word	0x000039f0


	//   ....[50]....
        /*0550*/ 	.word	0x00003a10


	//   ....[51]....
        /*0554*/ 	.word	0x00003b20


	//   ....[52]....
        /*0558*/ 	.word	0x00003b50


	//   ....[53]....
        /*055c*/ 	.word	0x00003b60


	//   ....[54]....
        /*0560*/ 	.word	0x00003b80


	//   ....[55]....
        /*0564*/ 	.word	0x00003bc0


	//   ....[56]....
        /*0568*/ 	.word	0x00003bf0


	//   ....[57]....
        /*056c*/ 	.word	0x00003c30


	//   ....[58]....
        /*0570*/ 	.word	0x00003c50


	//   ....[59]....
        /*0574*/ 	.word	0x00003c70


	//   ....[60]....
        /*0578*/ 	.word	0x00003d80


	//   ....[61]....
        /*057c*/ 	.word	0x00003db0


	//   ....[62]....
        /*0580*/ 	.word	0x00003dc0


	//   ....[63]....
        /*0584*/ 	.word	0x00003de0


	//   ....[64]....
        /*0588*/ 	.word	0x00003e20


	//   ....[65]....
        /*058c*/ 	.word	0x00003e50


	//   ....[66]....
        /*0590*/ 	.word	0x00003e90


	//   ....[67]....
        /*0594*/ 	.word	0x00003eb0


	//   ....[68]....
        /*0598*/ 	.word	0x00003ed0


	//   ....[69]....
        /*059c*/ 	.word	0x00003fe0


	//   ....[70]....
        /*05a0*/ 	.word	0x00004010


	//   ....[71]....
        /*05a4*/ 	.word	0x00004020


	//   ....[72]....
        /*05a8*/ 	.word	0x00004040


	//   ....[73]....
        /*05ac*/ 	.word	0x00004080


	//   ....[74]....
        /*05b0*/ 	.word	0x000040b0


	//   ....[75]....
        /*05b4*/ 	.word	0x000040f0


	//   ....[76]....
        /*05b8*/ 	.word	0x00004110


	//   ....[77]....
        /*05bc*/ 	.word	0x00004130


	//   ....[78]....
        /*05c0*/ 	.word	0x00004240


	//   ....[79]....
        /*05c4*/ 	.word	0x00004290


	//   ....[80]....
        /*05c8*/ 	.word	0x000042a0


	//   ....[81]....
        /*05cc*/ 	.word	0x000042c0


	//   ....[82]....
        /*05d0*/ 	.word	0x00004300


	//   ....[83]....
        /*05d4*/ 	.word	0x00004330


	//   ....[84]....
        /*05d8*/ 	.word	0x00004370


	//   ....[85]....
        /*05dc*/ 	.word	0x00004390


	//   ....[86]....
        /*05e0*/ 	.word	0x000043b0


	//   ....[87]....
        /*05e4*/ 	.word	0x000044a0


	//   ....[88]....
        /*05e8*/ 	.word	0x000044f0


	//   ....[89]....
        /*05ec*/ 	.word	0x00004500


	//   ....[90]....
        /*05f0*/ 	.word	0x00004530


	//   ....[91]....
        /*05f4*/ 	.word	0x00004550


	//   ....[92]....
        /*05f8*/ 	.word	0x000045a0


	//   ....[93]....
        /*05fc*/ 	.word	0x000045c0


	//   ....[94]....
        /*0600*/ 	.word	0x00004600


	//   ....[95]....
        /*0604*/ 	.word	0x00004620


	//   ....[96]....
        /*0608*/ 	.word	0x00004700


	//   ....[97]....
        /*060c*/ 	.word	0x00004750


	//   ....[98]....
        /*0610*/ 	.word	0x00004760


	//   ....[99]....
        /*0614*/ 	.word	0x000047b0


	//   ....[100]....
        /*0618*/ 	.word	0x000047e0


	//   ....[101]....
        /*061c*/ 	.word	0x00004810


	//   ....[102]....
        /*0620*/ 	.word	0x00004840


	//   ....[103]....
        /*0624*/ 	.word	0x00004870


	//   ....[104]....
        /*0628*/ 	.word	0x000048a0


	//   ....[105]....
        /*062c*/ 	.word	0x00004960


	//   ....[106]....
        /*0630*/ 	.word	0x000049b0


	//   ....[107]....
        /*0634*/ 	.word	0x000049c0


	//   ....[108]....
        /*0638*/ 	.word	0x00004a10


	//   ....[109]....
        /*063c*/ 	.word	0x00004a40


	//   ....[110]....
        /*0640*/ 	.word	0x00004a70


	//   ....[111]....
        /*0644*/ 	.word	0x00004aa0


	//   ....[112]....
        /*0648*/ 	.word	0x00004ad0


	//   ....[113]....
        /*064c*/ 	.word	0x00004b00


	//   ....[114]....
        /*0650*/ 	.word	0x00004bf0


	//   ....[115]....
        /*0654*/ 	.word	0x00004c10


	//   ....[116]....
        /*0658*/ 	.word	0x00004c20


	//   ....[117]....
        /*065c*/ 	.word	0x00004c70


	//   ....[118]....
        /*0660*/ 	.word	0x00004ca0


	//   ....[119]....
        /*0664*/ 	.word	0x00004cd0


	//   ....[120]....
        /*0668*/ 	.word	0x00004d00


	//   ....[121]....
        /*066c*/ 	.word	0x00004d30


	//   ....[122]....
        /*0670*/ 	.word	0x00004d60


	//   ....[123]....
        /*0674*/ 	.word	0x00004e50


	//   ....[124]....
        /*0678*/ 	.word	0x00004e90


	//   ....[125]....
        /*067c*/ 	.word	0x00004ea0


	//   ....[126]....
        /*0680*/ 	.word	0x00004ef0


	//   ....[127]....
        /*0684*/ 	.word	0x00004f20


	//   ....[128]....
        /*0688*/ 	.word	0x00004f50


	//   ....[129]....
        /*068c*/ 	.word	0x00004f80


	//   ....[130]....
        /*0690*/ 	.word	0x00004fb0


	//   ....[131]....
        /*0694*/ 	.word	0x00004fe0


	//   ....[132]....
        /*0698*/ 	.word	0x000050d0


	//   ....[133]....
        /*069c*/ 	.word	0x00005100


	//   ....[134]....
        /*06a0*/ 	.word	0x00005110


	//   ....[135]....
        /*06a4*/ 	.word	0x00005160


	//   ....[136]....
        /*06a8*/ 	.word	0x00005190


	//   ....[137]....
        /*06ac*/ 	.word	0x000051c0


	//   ....[138]....
        /*06b0*/ 	.word	0x000051f0


	//   ....[139]....
        /*06b4*/ 	.word	0x00005220


	//   ....[140]....
        /*06b8*/ 	.word	0x00005250


	//   ....[141]....
        /*06bc*/ 	.word	0x00005370


	//   ....[142]....
        /*06c0*/ 	.word	0x00005380


	//   ....[143]....
        /*06c4*/ 	.word	0x000053d0


	//   ....[144]....
        /*06c8*/ 	.word	0x00005400


	//   ....[145]....
        /*06cc*/ 	.word	0x00005430


	//   ....[146]....
        /*06d0*/ 	.word	0x00005460


	//   ....[147]....
        /*06d4*/ 	.word	0x00005490


	//   ....[148]....
        /*06d8*/ 	.word	0x000054c0


	//   ....[149]....
        /*06dc*/ 	.word	0x000054f0


	//   ....[150]....
        /*06e0*/ 	.word	0x00005590


	//   ....[151]....
        /*06e4*/ 	.word	0x000055b0


	//   ....[152]....
        /*06e8*/ 	.word	0x000055c0


	//   ....[153]....
        /*06ec*/ 	.word	0x00005610


	//   ....[154]....
        /*06f0*/ 	.word	0x00005640


	//   ....[155]....
        /*06f4*/ 	.word	0x00005670


	//   ....[156]....
        /*06f8*/ 	.word	0x000056a0


	//   ....[157]....
        /*06fc*/ 	.word	0x000056d0


	//   ....[158]....
        /*0700*/ 	.word	0x00005700


	//   ....[159]....
        /*0704*/ 	.word	0x00005830


	//   ....[160]....
        /*0708*/ 	.word	0x00005cd0


	//   ....[161]....
        /*070c*/ 	.word	0x00006000


	//   ....[162]....
        /*0710*/ 	.word	0x000060c0


	//   ....[163]....
        /*0714*/ 	.word	0x00006180


	//   ....[164]....
        /*0718*/ 	.word	0x00006240


	//   ....[165]....
        /*071c*/ 	.word	0x00006300


	//   ....[166]....
        /*0720*/ 	.word	0x000063c0


	//   ....[167]....
        /*0724*/ 	.word	0x00006480


	//   ....[168]....
        /*0728*/ 	.word	0x00006540


	//   ....[169]....
        /*072c*/ 	.word	0x00006600


	//   ....[170]....
        /*0730*/ 	.word	0x000066c0


	//   ....[171]....
        /*0734*/ 	.word	0x00006780


	//   ....[172]....
        /*0738*/ 	.word	0x00006840


	//   ....[173]....
        /*073c*/ 	.word	0x00006900


	//   ....[174]....
        /*0740*/ 	.word	0x000069c0


	//   ....[175]....
        /*0744*/ 	.word	0x00006a80


	//   ....[176]....
        /*0748*/ 	.word	0x00006b40


	//   ....[177]....
        /*074c*/ 	.word	0x00006c00


	//   ....[178]....
        /*0750*/ 	.word	0x00006df0


	//   ....[179]....
        /*0754*/ 	.word	0x00006f20


	//   ....[180]....
        /*0758*/ 	.word	0x00007050


	//   ....[181]....
        /*075c*/ 	.word	0x00007180


	//   ....[182]....
        /*0760*/ 	.word	0x000072b0


	//   ....[183]....
        /*0764*/ 	.word	0x000073e0


	//   ....[184]....
        /*0768*/ 	.word	0x00007510


	//   ....[185]....
        /*076c*/ 	.word	0x00007640


	//   ....[186]....
        /*0770*/ 	.word	0x00007770


	//   ....[187]....
        /*0774*/ 	.word	0x000078a0


	//   ....[188]....
        /*0778*/ 	.word	0x000079d0


	//   ....[189]....
        /*077c*/ 	.word	0x00007af0


	//   ....[190]....
        /*0780*/ 	.word	0x00007c00


	//   ....[191]....
        /*0784*/ 	.word	0x00007d10


	//   ....[192]....
        /*0788*/ 	.word	0x00007e20


	//   ....[193]....
        /*078c*/ 	.word	0x00007f30


	//   ....[194]....
        /*0790*/ 	.word	0x00008040


	//   ....[195]....
        /*0794*/ 	.word	0x00008e40


	//   ....[196]....
        /*0798*/ 	.word	0x00008ed0


	//   ....[197]....
        /*079c*/ 	.word	0x00008f50


	//   ....[198]....
        /*07a0*/ 	.word	0x00008fe0


	//   ....[199]....
        /*07a4*/ 	.word	0x00009060


	//   ....[200]....
        /*07a8*/ 	.word	0x000090f0


	//   ....[201]....
        /*07ac*/ 	.word	0x00009170


	//   ....[202]....
        /*07b0*/ 	.word	0x00009200


	//   ....[203]....
        /*07b4*/ 	.word	0x00009280


	//   ....[204]....
        /*07b8*/ 	.word	0x00009310


	//   ....[205]....
        /*07bc*/ 	.word	0x00009390


	//   ....[206]....
        /*07c0*/ 	.word	0x00009420


	//   ....[207]....
        /*07c4*/ 	.word	0x000094a0


	//   ....[208]....
        /*07c8*/ 	.word	0x00009530


	//   ....[209]....
        /*07cc*/ 	.word	0x000095b0


	//   ....[210]....
        /*07d0*/ 	.word	0x00009640


	//   ....[211]....
        /*07d4*/ 	.word	0x000096c0


	//   ....[212]....
        /*07d8*/ 	.word	0x00009820


	//   ....[213]....
        /*07dc*/ 	.word	0x000098f0


	//   ....[214]....
        /*07e0*/ 	.word	0x000099a0


	//   ....[215]....
        /*07e4*/ 	.word	0x00009a60


	//   ....[216]....
        /*07e8*/ 	.word	0x00009b10


	//   ....[217]....
        /*07ec*/ 	.word	0x00009bd0


	//   ....[218]....
        /*07f0*/ 	.word	0x00009c80


	//   ....[219]....
        /*07f4*/ 	.word	0x00009d40


	//   ....[220]....
        /*07f8*/ 	.word	0x00009df0


	//   ....[221]....
        /*07fc*/ 	.word	0x00009eb0


	//   ....[222]....
        /*0800*/ 	.word	0x00009f60


	//   ....[223]....
        /*0804*/ 	.word	0x0000a020


	//   ....[224]....
        /*0808*/ 	.word	0x0000a0d0


	//   ....[225]....
        /*080c*/ 	.word	0x0000a190


	//   ....[226]....
        /*0810*/ 	.word	0x0000a230


	//   ....[227]....
        /*0814*/ 	.word	0x0000a2f0


	//   ....[228]....
        /*0818*/ 	.word	0x0000a390


	//   ....[229]....
        /*081c*/ 	.word	0x0000a400


	//   ....[230]....
        /*0820*/ 	.word	0x0000a470


	//   ....[231]....
        /*0824*/ 	.word	0x0000a4e0


	//   ....[232]....
        /*0828*/ 	.word	0x0000a550


	//   ....[233]....
        /*082c*/ 	.word	0x0000a5c0


	//----- nvinfo : EIATTR_VRC_CTA_INIT_COUNT
	.align		4
.L_256:
        /*0830*/ 	.byte	0x02, 0x4a
	.zero		1
	.zero		1


	//----- nvinfo : EIATTR_EXIT_INSTR_OFFSETS
	.align		4
        /*0834*/ 	.byte	0x04, 0x1c
        /*0836*/ 	.short	(.L_258 - .L_257)


	//   ....[0]....
.L_257:
        /*0838*/ 	.word	0x00002500


	//   ....[1]....
        /*083c*/ 	.word	0x00002860


	//   ....[2]....
        /*0840*/ 	.word	0x00002880


	//   ....[3]....
        /*0844*/ 	.word	0x000096d0


	//   ....[4]....
        /*0848*/ 	.word	0x0000a3a0


	//----- nvinfo : EIATTR_MAX_THREADS
	.align		4
.L_258:
        /*084c*/ 	.byte	0x04, 0x05
        /*084e*/ 	.short	(.L_260 - .L_259)
.L_259:
        /*0850*/ 	.word	0x00000180
        /*0854*/ 	.word	0x00000001
        /*0858*/ 	.word	0x00000001


	//----- nvinfo : EIATTR_CRS_STACK_SIZE
	.align		4
.L_260:
        /*085c*/ 	.byte	0x04, 0x1e
        /*085e*/ 	.short	(.L_262 - .L_261)
.L_261:
        /*0860*/ 	.word	0x00000000


	//----- nvinfo : EIATTR_CBANK_PARAM_SIZE
	.align		4
.L_262:
        /*0864*/ 	.byte	0x03, 0x19
        /*0866*/ 	.short	0x004d


	//----- nvinfo : EIATTR_PARAM_CBANK
	.align		4
        /*0868*/ 	.byte	0x04, 0x0a
        /*086a*/ 	.short	(.L_264 - .L_263)
	.align		4
.L_263:
        /*086c*/ 	.word	index@(.nv.constant0._ZN3cub18CUB_300001_SM_10006detail10radix_sort29DeviceRadixSortOnesweepKernelINS1_5radix10policy_hubIjiyE10Policy1000ELNS0_9SortOrderE1EjiyiiNS1_21identity_decomposer_tEEEvPT5_SB_PT3_PKSC_PT1_PKSG_PT2_PKSK_T4_iiT6_)
        /*0870*/ 	.short	0x0380
        /*0872*/ 	.short	0x004d


	//----- nvinfo : EIATTR_SW_WAR
	.align		4
.L_264:
        /*0874*/ 	.byte	0x04, 0x36
        /*0876*/ 	.short	(.L_266 - .L_265)
.L_265:
        /*0878*/ 	.word	0x00000008
.L_266:


//--------------------- .nv.info._ZN3cub18CUB_300001_SM_10006detail10radix_sort33DeviceRadixSortExclusiveSumKernelINS1_5radix10policy_hubIjiyE10Policy1000EyEEvPT0_ --------------------------
	.section	.nv.info._ZN3cub18CUB_300001_SM_10006detail10radix_sort33DeviceRadixSortExclusiveSumKernelINS1_5radix10policy_hubIjiyE10Policy1000EyEEvPT0_,"",@"SHT_CUDA_INFO"
	.sectionflags	@""
	.align	4


	//----- nvinfo : EIATTR_CUDA_API_VERSION
	.align		4
        /*0000*/ 	.byte	0x04, 0x37
        /*0002*/ 	.short	(.L_268 - .L_267)
.L_267:
        /*0004*/ 	.word	0x00000082


	//----- nvinfo : EIATTR_KPARAM_INFO
	.align		4
.L_268:
        /*0008*/ 	.byte	0x04, 0x17
        /*000a*/ 	.short	(.L_270 - .L_269)
.L_269:
        /*000c*/ 	.word	0x00000000
        /*0010*/ 	.short	0x0000
        /*0012*/ 	.short	0x0000
        /*0014*/ 	.byte	0x00, 0xf5, 0x21, 0x00


	//----- nvinfo : EIATTR_SPARSE_MMA_MASK
	.align		4
.L_270:
        /*0018*/ 	.byte	0x03, 0x50
        /*001a*/ 	.short	0x0000


	//----- nvinfo : EIATTR_MAXREG_COUNT
	.align		4
        /*001c*/ 	.byte	0x03, 0x1b
        /*001e*/ 	.short	0x00ff


	//----- nvinfo : EIATTR_NUM_BARRIERS
	.align		4
        /*0020*/ 	.byte	0x02, 0x4c
        /*0022*/ 	.byte	0x01
	.zero		1


	//----- nvinfo : EIATTR_MERCURY_ISA_VERSION
	.align		4
        /*0024*/ 	.byte	0x03, 0x5f
        /*0026*/ 	.short	0x0101


	//----- nvinfo : EIATTR_COOP_GROUP_MASK_REGIDS
	.align		4
        /*0028*/ 	.byte	0x04, 0x29
        /*002a*/ 	.short	(.L_272 - .L_271)


	//   ....[0]....
.L_271:
        /*002c*/ 	.word	0xffffffff


	//   ....[1]....
        /*0030*/ 	.word	0xffffffff


	//   ....[2]....
        /*0034*/ 	.word	0xffffffff


	//   ....[3]....
        /*0038*/ 	.word	0xffffffff


	//   ....[4]....
        /*003c*/ 	.word	0xffffffff


	//   ....[5]....
        /*0040*/ 	.word	0xffffffff


	//   ....[6]....
        /*0044*/ 	.word	0xffffffff


	//   ....[7]....
        /*0048*/ 	.word	0xffffffff


	//   ....[8]....
        /*004c*/ 	.word	0xffffffff


	//   ....[9]....
        /*0050*/ 	.word	0xffffffff


	//   ....[10]....
        /*0054*/ 	.word	0x05000015


	//   ....[11]....
        /*0058*/ 	.word	0x05000015


	//   ....[12]....
        /*005c*/ 	.word	0x05000015


	//   ....[13]....
        /*0060*/ 	.word	0x05000015


	//   ....[14]....
        /*0064*/ 	.word	0x05000015


	//   ....[15]....
        /*0068*/ 	.word	0x05000015


	//   ....[16]....
        /*006c*/ 	.word	0x05000015


	//   ....[17]....
        /*0070*/ 	.word	0x05000015


	//   ....[18]....
        /*0074*/ 	.word	0x05000015


	//   ....[19]....
        /*0078*/ 	.word	0x05000015


	//----- nvinfo : EIATTR_COOP_GROUP_INSTR_OFFSETS
	.align		4
.L_272:
        /*007c*/ 	.byte	0x04, 0x28
        /*007e*/ 	.short	(.L_274 - .L_273)


	//   ....[0]....
.L_273:
        /*0080*/ 	.word	0x00000250


	//   ....[1]....
        /*0084*/ 	.word	0x00000260


	//   ....[2]....
        /*0088*/ 	.word	0x000002a0


	//   ....[3]....
        /*008c*/ 	.word	0x000002c0


	//   ....[4]....
        /*0090*/ 	.word	0x00000310


	//   ....[5]....
        /*0094*/ 	.word	0x00000320


	//   ....[6]....
        /*0098*/ 	.word	0x00000360


	//   ....[7]....
        /*009c*/ 	.word	0x00000380


	//   ....[8]....
        /*00a0*/ 	.word	0x000003d0


	//   ....[9]....
        /*00a4*/ 	.word	0x000003e0


	//   ....[10]....
        /*00a8*/ 	.word	0x00000660


	//   ....[11]....
        /*00ac*/ 	.word	0x000006b0


	//   ....[12]....
        /*00b0*/ 	.word	0x00000740


	//   ....[13]....
        /*00b4*/ 	.word	0x00000790


	//   ....[14]....
        /*00b8*/ 	.word	0x00000820


	//   ....[15]....
        /*00bc*/ 	.word	0x00000870


	//   ....[16]....
        /*00c0*/ 	.word	0x00000900


	//   ....[17]....
        /*00c4*/ 	.word	0x00000950


	//   ....[18]....
        /*00c8*/ 	.word	0x000009e0


	//   ....[19]....
        /*00cc*/ 	.word	0x00000a30


	//----- nvinfo : EIATTR_VRC_CTA_INIT_COUNT
	.align		4
.L_274:
        /*00d0*/ 	.byte	0x02, 0x4a
	.zero		1
	.zero		1


	//----- nvinfo : EIATTR_EXIT_INSTR_OFFSETS
	.align		4
        /*00d4*/ 	.byte	0x04, 0x1c
        /*00d6*/ 	.short	(.L_276 - .L_275)


	//   ....[0]....
.L_275:
        /*00d8*/ 	.word	0x000005d0


	//   ....[1]....
        /*00dc*/ 	.word	0x00000600


	//----- nvinfo : EIATTR_CRS_STACK_SIZE
	.align		4
.L_276:
        /*00e0*/ 	.byte	0x04, 0x1e
        /*00e2*/ 	.short	(.L_278 - .L_277)
.L_277:
        /*00e4*/ 	.word	0x00000000


	//----- nvinfo : EIATTR_CBANK_PARAM_SIZE
	.align		4
.L_278:
        /*00e8*/ 	.byte	0x03, 0x19
        /*00ea*/ 	.short	0x0008


	//----- nvinfo : EIATTR_PARAM_CBANK
	.align		4
        /*00ec*/ 	.byte	0x04, 0x0a
        /*00ee*/ 	.short	(.L_280 - .L_279)
	.align		4
.L_279:
        /*00f0*/ 	.word	index@(.nv.constant0._ZN3cub18CUB_300001_SM_10006detail10radix_sort33DeviceRadixSortExclusiveSumKernelINS1_5radix10policy_hubIjiyE10Policy1000EyEEvPT0_)
        /*00f4*/ 	.short	0x0380
        /*00f6*/ 	.short	0x0008


	//----- nvinfo : EIATTR_SW_WAR
	.align		4
.L_280:
        /*00f8*/ 	.byte	0x04, 0x36
        /*00fa*/ 	.short	(.L_282 - .L_281)
.L_281:
        /*00fc*/ 	.word	0x00000008
.L_282:


//--------------------- .nv.info._ZN3cub18CUB_300001_SM_10006detail10radix_sort30DeviceRadixSortHistogramKernelINS1_5radix10policy_hubIjiyE10Policy1000ELNS0_9SortOrderE1EjyNS1_21identity_decomposer_tEEEvPT2_PKT1_SA_iiT3_ --------------------------
	.section	.nv.info._ZN3cub18CUB_300001_SM_10006detail10radix_sort30DeviceRadixSortHistogramKernelINS1_5radix10policy_hubIjiyE10Policy1000ELNS0_9SortOrderE1EjyNS1_21identity_decomposer_tEEEvPT2_PKT1_SA_iiT3_,"",@"SHT_CUDA_INFO"
	.sectionflags	@""
	.align	4


	//----- nvinfo : EIATTR_CUDA_API_VERSION
	.align		4
        /*0000*/ 	.byte	0x04, 0x37
        /*0002*/ 	.short	(.L_284 - .L_283)
.L_283:
        /*0004*/ 	.word	0x00000082


	//----- nvinfo : EIATTR_KPARAM_INFO
	.align		4
.L_284:
        /*0008*/ 	.byte	0x04, 0x17
        /*000a*/ 	.short	(.L_286 - .L_285)
.L_285:
        /*000c*/ 	.word	0x00000000
        /*0010*/ 	.short	0x0005
        /*0012*/ 	.short	0x0020
        /*0014*/ 	.byte	0x00, 0xf0, 0x05, 0x00


	//----- nvinfo : EIATTR_KPARAM_INFO
	.align		4
.L_286:
        /*0018*/ 	.byte	0x04, 0x17
        /*001a*/ 	.short	(.L_288 - .L_287)
.L_287:
        /*001c*/ 	.word	0x00000000
        /*0020*/ 	.short	0x0004
        /*0022*/ 	.short	0x001c
        /*0024*/ 	.byte	0x00, 0xf0, 0x11, 0x00


	//----- nvinfo : EIATTR_KPARAM_INFO
	.align		4
.L_288:
        /*0028*/ 	.byte	0x04, 0x17
        /*002a*/ 	.short	(.L_290 - .L_289)
.L_289:
        /*002c*/ 	.word	0x00000000
        /*0030*/ 	.short	0x0003
        /*0032*/ 	.short	0x0018
        /*0034*/ 	.byte	0x00, 0xf0, 0x11, 0x00


	//----- nvinfo : EIATTR_KPARAM_INFO
	.align		4
.L_290:
        /*0038*/ 	.byte	0x04, 0x17
        /*003a*/ 	.short	(.L_292 - .L_291)
.L_291:
        /*003c*/ 	.word	0x00000000
        /*0040*/ 	.short	0x0002
        /*0042*/ 	.short	0x0010
        /*0044*/ 	.byte	0x00, 0xf0, 0x21, 0x00


	//----- nvinfo : EIATTR_KPARAM_INFO
	.align		4
.L_292:
        /*0048*/ 	.byte	0x04, 0x17
        /*004a*/ 	.short	(.L_294 - .L_293)
.L_293:
        /*004c*/ 	.word	0x00000000
        /*0050*/ 	.short	0x0001
        /*0052*/ 	.short	0x0008
        /*0054*/ 	.byte	0x00, 0xf5, 0x21, 0x00


	//----- nvinfo : EIATTR_KPARAM_INFO
	.align		4
.L_294:
        /*0058*/ 	.byte	0x04, 0x17
        /*005a*/ 	.short	(.L_296 - .L_295)
.L_295:
        /*005c*/ 	.word	0x00000000
        /*0060*/ 	.short	0x0000
        /*0062*/ 	.short	0x0000
        /*0064*/ 	.byte	0x00, 0xf5, 0x21, 0x00


	//----- nvinfo : EIATTR_SPARSE_MMA_MASK
	.align		4
.L_296:
        /*0068*/ 	.byte	0x03, 0x50
        /*006a*/ 	.short	0x0000


	//----- nvinfo : EIATTR_MAXREG_COUNT
	.align		4
        /*006c*/ 	.byte	0x03, 0x1b
        /*006e*/ 	.short	0x00ff


	//----- nvinfo : EIATTR_NUM_BARRIERS
	.align		4
        /*0070*/ 	.byte	0x02, 0x4c
        /*0072*/ 	.byte	0x01
	.zero		1


	//----- nvinfo : EIATTR_MERCURY_ISA_VERSION
	.align		4
        /*0074*/ 	.byte	0x03, 0x5f
        /*0076*/ 	.short	0x0101


	//----- nvinfo : EIATTR_VRC_CTA_INIT_COUNT
	.align		4
        /*0078*/ 	.byte	0x02, 0x4a
	.zero		1
	.zero		1


	//----- nvinfo : EIATTR_EXIT_INSTR_OFFSETS
	.align		4
        /*007c*/ 	.byte	0x04, 0x1c
        /*007e*/ 	.short	(.L_298 - .L_297)


	//   ....[0]....
.L_297:
        /*0080*/ 	.word	0x00000040


	//   ....[1]....
        /*0084*/ 	.word	0x00002e80


	//----- nvinfo : EIATTR_MAX_THREADS
	.align		4
.L_298:
        /*0088*/ 	.byte	0x04, 0x05
        /*008a*/ 	.short	(.L_300 - .L_299)
.L_299:
        /*008c*/ 	.word	0x00000080
        /*0090*/ 	.word	0x00000001
        /*0094*/ 	.word	0x00000001


	//----- nvinfo : EIATTR_CRS_STACK_SIZE
	.align		4
.L_300:
        /*0098*/ 	.byte	0x04, 0x1e
        /*009a*/ 	.short	(.L_302 - .L_301)
.L_301:
        /*009c*/ 	.word	0x00000000


	//----- nvinfo : EIATTR_CBANK_PARAM_SIZE
	.align		4
.L_302:
        /*00a0*/ 	.byte	0x03, 0x19
        /*00a2*/ 	.short	0x0021


	//----- nvinfo : EIATTR_PARAM_CBANK
	.align		4
        /*00a4*/ 	.byte	0x04, 0x0a
        /*00a6*/ 	.short	(.L_304 - .L_303)
	.align		4
.L_303:
        /*00a8*/ 	.word	index@(.nv.constant0._ZN3cub18CUB_300001_SM_10006detail10radix_sort30DeviceRadixSortHistogramKernelINS1_5radix10policy_hubIjiyE10Policy1000ELNS0_9SortOrderE1EjyNS1_21identity_decomposer_tEEEvPT2_PKT1_SA_iiT3_)
        /*00ac*/ 	.short	0x0380
        /*00ae*/ 	.short	0x0021


	//----- nvinfo : EIATTR_SW_WAR
	.align		4
.L_304:
        /*00b0*/ 	.byte	0x04, 0x36
        /*00b2*/ 	.short	(.L_306 - .L_305)
.L_305:
        /*00b4*/ 	.word	0x00000008
.L_306:


//--------------------- .nv.info._ZN3cub18CUB_300001_SM_10006detail10radix_sort31DeviceRadixSortSingleTileKernelINS1_5radix10policy_hubIjiyE10Policy1000ELNS0_9SortOrderE1EjiyNS1_21identity_decomposer_tEEEvPKT1_PSA_PKT2_PSE_T3_iiT4_ --------------------------
	.section	.nv.info._ZN3cub18CUB_300001_SM_10006detail10radix_sort31DeviceRadixSortSingleTileKernelINS1_5radix10policy_hubIjiyE10Policy1000ELNS0_9SortOrderE1EjiyNS1_21identity_decomposer_tEEEvPKT1_PSA_PKT2_PSE_T3_iiT4_,"",@"SHT_CUDA_INFO"
	.sectionflags	@""
	.align	4


	//----- nvinfo : EIATTR_CUDA_API_VERSION
	.align		4
        /*0000*/ 	.byte	0x04, 0x37
        /*0002*/ 	.short	(.L_308 - .L_307)
.L_307:
        /*0004*/ 	.word	0x00000082


	//----- nvinfo : EIATTR_KPARAM_INFO
	.align		4
.L_308:
        /*0008*/ 	.byte	0x04, 0x17
        /*000a*/ 	.short	(.L_310 - .L_309)
.L_309:
        /*000c*/ 	.word	0x00000000
        /*0010*/ 	.short	0x0007
        /*0012*/ 	.short	0x0030
        /*0014*/ 	.byte	0x00, 0xf0, 0x05, 0x00


	//----- nvinfo : EIATTR_KPARAM_INFO
	.align		4
.L_310:
        /*0018*/ 	.byte	0x04, 0x17
        /*001a*/ 	.short	(.L_312 - .L_311)
.L_311:
        /*001c*/ 	.word	0x00000000
        /*0020*/ 	.short	0x0006
        /*0022*/ 	.short	0x002c
        /*0024*/ 	.byte	0x00, 0xf0, 0x11, 0x00


	//----- nvinfo : EIATTR_KPARAM_INFO
	.align		4
.L_312:
        /*0028*/ 	.byte	0x04, 0x17
        /*002a*/ 	.short	(.L_314 - .L_313)
.L_313:
        /*002c*/ 	.word	0x00000000
        /*0030*/ 	.short	0x0005
        /*0032*/ 	.short	0x0028
        /*0034*/ 	.byte	0x00, 0xf0, 0x11, 0x00


	//----- nvinfo : EIATTR_KPARAM_INFO
	.align		4
.L_314:
        /*0038*/ 	.byte	0x04, 0x17
        /*003a*/ 	.short	(.L_316 - .L_315)
.L_315:
        /*003c*/ 	.word	0x00000000
        /*0040*/ 	.short	0x0004
        /*0042*/ 	.short	0x0020
        /*0044*/ 	.byte	0x00, 0xf0, 0x21, 0x00


	//----- nvinfo : EIATTR_KPARAM_INFO
	.align		4
.L_316:
        /*0048*/ 	.byte	0x04, 0x17
        /*004a*/ 	.short	(.L_318 - .L_317)
.L_317:
        /*004c*/ 	.word	0x00000000
        /*0050*/ 	.short	0x0003
        /*0052*/ 	.short	0x0018
        /*0054*/ 	.byte	0x00, 0xf5, 0x21, 0x00


	//----- nvinfo : EIATTR_KPARAM_INFO
	.align		4
.L_318:
        /*0058*/ 	.byte	0x04, 0x17
        /*005a*/ 	.short	(.L_320 - .L_319)
.L_319:
        /*005c*/ 	.word	0x00000000
        /*0060*/ 	.short	0x0002
        /*0062*/ 	.short	0x0010
        /*0064*/ 	.byte	0x00, 0xf5, 0x21, 0x00


	//----- nvinfo : EIATTR_KPARAM_INFO
	.align		4
.L_320:
        /*0068*/ 	.byte	0x04, 0x17
        /*006a*/ 	.short	(.L_322 - .L_321)
.L_321:
        /*006c*/ 	.word	0x00000000
        /*0070*/ 	.short	0x0001
        /*0072*/ 	.short	0x0008
        /*0074*/ 	.byte	0x00, 0xf5, 0x21, 0x00


	//----- nvinfo : EIATTR_KPARAM_INFO
	.align		4
.L_322:
        /*0078*/ 	.byte	0x04, 0x17
        /*007a*/ 	.short	(.L_324 - .L_323)
.L_323:
        /*007c*/ 	.word	0x00000000
        /*0080*/ 	.short	0x0000
        /*0082*/ 	.short	0x0000
        /*0084*/ 	.byte	0x00, 0xf5, 0x21, 0x00


	//----- nvinfo : EIATTR_SPARSE_MMA_MASK
	.align		4
.L_324:
        /*0088*/ 	.byte	0x03, 0x50
        /*008a*/ 	.short	0x0000


	//----- nvinfo : EIATTR_MAXREG_COUNT
	.align		4
        /*008c*/ 	.byte	0x03, 0x1b
        /*008e*/ 	.short	0x00ff


	//----- nvinfo : EIATTR_NUM_BARRIERS
	.align		4
        /*0090*/ 	.byte	0x02, 0x4c
        /*0092*/ 	.byte	0x01
	.zero		1


	//----- nvinfo : EIATTR_MERCURY_ISA_VERSION
	.align		4
        /*0094*/ 	.byte	0x03, 0x5f
        /*0096*/ 	.short	0x0101


	//----- nvinfo : EIATTR_COOP_GROUP_MASK_REGIDS
	.align		4
        /*0098*/ 	.byte	0x04, 0x29
        /*009a*/ 	.short	(.L_326 - .L_325)


	//   ....[0]....
.L_325:
        /*009c*/ 	.word	0xffffffff


	//   ....[1]....
        /*00a0*/ 	.word	0xffffffff


	//   ....[2]....
        /*00a4*/ 	.word	0xffffffff


	//   ....[3]....
        /*00a8*/ 	.word	0xffffffff


	//   ....[4]....
        /*00ac*/ 	.word	0xffffffff


	//----- nvinfo : EIATTR_COOP_GROUP_INSTR_OFFSETS
	.align		4
.L_326:
        /*00b0*/ 	.byte	0x04, 0x28
        /*00b2*/ 	.short	(.L_328 - .L_327)


	//   ....[0]....
.L_327:
        /*00b4*/ 	.word	0x00001c80


	//   ....[1]....
        /*00b8*/ 	.word	0x00001ca0


	//   ....[2]....
        /*00bc*/ 	.word	0x00001cc0


	//   ....[3]....
        /*00c0*/ 	.word	0x00001ce0


	//   ....[4]....
        /*00c4*/ 	.word	0x00001d00


	//----- nvinfo : EIATTR_VRC_CTA_INIT_COUNT
	.align		4
.L_328:
        /*00c8*/ 	.byte	0x02, 0x4a
	.zero		1
	.zero		1


	//----- nvinfo : EIATTR_EXIT_INSTR_OFFSETS
	.align		4
        /*00cc*/ 	.byte	0x04, 0x1c
        /*00ce*/ 	.short	(.L_330 - .L_329)


	//   ....[0]....
.L_329:
        /*00d0*/ 	.word	0x00003910


	//   ....[1]....
        /*00d4*/ 	.word	0x00003950


	//----- nvinfo : EIATTR_MAX_THREADS
	.align		4
.L_330:
        /*00d8*/ 	.byte	0x04, 0x05
        /*00da*/ 	.short	(.L_332 - .L_331)
.L_331:
        /*00dc*/ 	.word	0x00000100
        /*00e0*/ 	.word	0x00000001
        /*00e4*/ 	.word	0x00000001


	//----- nvinfo : EIATTR_CBANK_PARAM_SIZE
	.align		4
.L_332:
        /*00e8*/ 	.byte	0x03, 0x19
        /*00ea*/ 	.short	0x0031


	//----- nvinfo : EIATTR_PARAM_CBANK
	.align		4
        /*00ec*/ 	.byte	0x04, 0x0a
        /*00ee*/ 	.short	(.L_334 - .L_333)
	.align		4
.L_333:
        /*00f0*/ 	.word	index@(.nv.constant0._ZN3cub18CUB_300001_SM_10006detail10radix_sort31DeviceRadixSortSingleTileKernelINS1_5radix10policy_hubIjiyE10Policy1000ELNS0_9SortOrderE1EjiyNS1_21identity_decomposer_tEEEvPKT1_PSA_PKT2_PSE_T3_iiT4_)
        /*00f4*/ 	.short	0x0380
        /*00f6*/ 	.short	0x0031


	//----- nvinfo : EIATTR_SW_WAR
	.align		4
.L_334:
        /*00f8*/ 	.byte	0x04, 0x36
        /*00fa*/ 	.short	(.L_336 - .L_335)
.L_335:
        /*00fc*/ 	.word	0x00000008
.L_336:


//--------------------- .nv.info._ZN3cub18CUB_300001_SM_10006detail8for_each13static_kernelINS2_12policy_hub_t12policy_500_tElN6thrust24THRUST_300001_SM_1000_NS8cuda_cub10__tabulate7functorINS7_10device_ptrIiEENS7_6system6detail7generic6detail22compute_sequence_valueIivEElEEEEvT0_T1_ --------------------------
	.section	.nv.info._ZN3cub18CUB_300001_SM_10006detail8for_each13static_kernelINS2_12policy_hub_t12policy_500_tElN6thrust24THRUST_300001_SM_1000_NS8cuda_cub10__tabulate7functorINS7_10device_ptrIiEENS7_6system6detail7generic6detail22compute_sequence_valueIivEElEEEEvT0_T1_,"",@"SHT_CUDA_INFO"
	.sectionflags	@""
	.align	4


	//----- nvinfo : EIATTR_CUDA_API_VERSION
	.align		4
        /*0000*/ 	.byte	0x04, 0x37
        /*0002*/ 	.short	(.L_338 - .L_337)
.L_337:
        /*0004*/ 	.word	0x00000082


	//----- nvinfo : EIATTR_KPARAM_INFO
	.align		4
.L_338:
        /*0008*/ 	.byte	0x04, 0x17
        /*000a*/ 	.short	(.L_340 - .L_339)
.L_339:
        /*000c*/ 	.word	0x00000000
        /*0010*/ 	.short	0x0001
        /*0012*/ 	.short	0x0008
        /*0014*/ 	.byte	0x00, 0xf0, 0x41, 0x00


	//----- nvinfo : EIATTR_KPARAM_INFO
	.align		4
.L_340:
        /*0018*/ 	.byte	0x04, 0x17
        /*001a*/ 	.short	(.L_342 - .L_341)
.L_341:
        /*001c*/ 	.word	0x00000000
        /*0020*/ 	.short	0x0000
        /*0022*/ 	.short	0x0000
        /*0024*/ 	.byte	0x00, 0xf0, 0x21, 0x00


	//----- nvinfo : EIATTR_SPARSE_MMA_MASK
	.align		4
.L_342:
        /*0028*/ 	.byte	0x03, 0x50
        /*002a*/ 	.short	0x0000


	//----- nvinfo : EIATTR_MAXREG_COUNT
	.align		4
        /*002c*/ 	.byte	0x03, 0x1b
        /*002e*/ 	.short	0x00ff


	//----- nvinfo : EIATTR_MERCURY_ISA_VERSION
	.align		4
        /*0030*/ 	.byte	0x03, 0x5f
        /*0032*/ 	.short	0x0101


	//----- nvinfo : EIATTR_VRC_CTA_INIT_COUNT
	.align		4
        /*0034*/ 	.byte	0x02, 0x4a
	.zero		1
	.zero		1


	//----- nvinfo : EIATTR_EXIT_INSTR_OFFSETS
	.align		4
        /*0038*/ 	.byte	0x04, 0x1c
        /*003a*/ 	.short	(.L_344 - .L_343)


	//   ....[0]....
.L_343:
        /*003c*/ 	.word	0x00000160


	//   ....[1]....
        /*0040*/ 	.word	0x000002b0


	//   ....[2]....
        /*0044*/ 	.word	0x00000340


	//----- nvinfo : EIATTR_MAX_THREADS
	.align		4
.L_344:
        /*0048*/ 	.byte	0x04, 0x05
        /*004a*/ 	.short	(.L_346 - .L_345)
.L_345:
        /*004c*/ 	.word	0x00000100
        /*0050*/ 	.word	0x00000001
        /*0054*/ 	.word	0x00000001


	//----- nvinfo : EIATTR_CRS_STACK_SIZE
	.align		4
.L_346:
        /*0058*/ 	.byte	0x04, 0x1e
        /*005a*/ 	.short	(.L_348 - .L_347)
.L_347:
        /*005c*/ 	.word	0x00000000


	//----- nvinfo : EIATTR_CBANK_PARAM_SIZE
	.align		4
.L_348:
        /*0060*/ 	.byte	0x03, 0x19
        /*0062*/ 	.short	0x0018


	//----- nvinfo : EIATTR_PARAM_CBANK
	.align		4
        /*0064*/ 	.byte	0x04, 0x0a
        /*0066*/ 	.short	(.L_350 - .L_349)
	.align		4
.L_349:
        /*0068*/ 	.word	index@(.nv.constant0._ZN3cub18CUB_300001_SM_10006detail8for_each13static_kernelINS2_12policy_hub_t12policy_500_tElN6thrust24THRUST_300001_SM_1000_NS8cuda_cub10__tabulate7functorINS7_10device_ptrIiEENS7_6system6detail7generic6detail22compute_sequence_valueIivEElEEEEvT0_T1_)
        /*006c*/ 	.short	0x0380
        /*006e*/ 	.short	0x0018


	//----- nvinfo : EIATTR_SW_WAR
	.align		4
.L_350:
        /*0070*/ 	.byte	0x04, 0x36
        /*0072*/ 	.short	(.L_352 - .L_351)
.L_351:
        /*0074*/ 	.word	0x00000008
.L_352:


//--------------------- .nv.info._ZN3cub18CUB_300001_SM_10006detail11EmptyKernelIvEEvv --------------------------
	.section	.nv.info._ZN3cub18CUB_300001_SM_10006detail11EmptyKernelIvEEvv,"",@"SHT_CUDA_INFO"
	.sectionflags	@""
	.align	4


	//----- nvinfo : EIATTR_CUDA_API_VERSION
	.align		4
        /*0000*/ 	.byte	0x04, 0x37
        /*0002*/ 	.short	(.L_354 - .L_353)
.L_353:
        /*0004*/ 	.word	0x00000082


	//----- nvinfo : EIATTR_SPARSE_MMA_MASK
	.align		4
.L_354:
        /*0008*/ 	.byte	0x03, 0x50
        /*000a*/ 	.short	0x0000


	//----- nvinfo : EIATTR_MAXREG_COUNT
	.align		4
        /*000c*/ 	.byte	0x03, 0x1b
        /*000e*/ 	.short	0x00ff


	//----- nvinfo : EIATTR_MERCURY_ISA_VERSION
	.align		4
        /*0010*/ 	.byte	0x03, 0x5f
        /*0012*/ 	.short	0x0101


	//----- nvinfo : EIATTR_VRC_CTA_INIT_COUNT
	.align		4
        /*0014*/ 	.byte	0x02, 0x4a
	.zero		1
	.zero		1


	//----- nvinfo : EIATTR_EXIT_INSTR_OFFSETS
	.align		4
        /*0018*/ 	.byte	0x04, 0x1c
        /*001a*/ 	.short	(.L_356 - .L_355)


	//   ....[0]....
.L_355:
        /*001c*/ 	.word	0x00000010


	//----- nvinfo : EIATTR_SW_WAR
	.align		4
.L_356:
        /*0020*/ 	.byte	0x04, 0x36
        /*0022*/ 	.short	(.L_358 - .L_357)
.L_357:
        /*0024*/ 	.word	0x00000008
.L_358:


//--------------------- .nv.info.dudux_and_popcount_scores_indexed --------------------------
	.section	.nv.info.dudux_and_popcount_scores_indexed,"",@"SHT_CUDA_INFO"
	.sectionflags	@""
	.align	4


	//----- nvinfo : EIATTR_CUDA_API_VERSION
	.align		4
        /*0000*/ 	.byte	0x04, 0x37
        /*0002*/ 	.short	(.L_360 - .L_359)
.L_359:
        /*0004*/ 	.word	0x00000082


	//----- nvinfo : EIATTR_KPARAM_INFO
	.align		4
.L_360:
        /*0008*/ 	.byte	0x04, 0x17
        /*000a*/ 	.short	(.L_362 - .L_361)
.L_361:
        /*000c*/ 	.word	0x00000000
        /*0010*/ 	.short	0x0005
        /*0012*/ 	.short	0x0020
        /*0014*/ 	.byte	0x00, 0xf5, 0x21, 0x00


	//----- nvinfo : EIATTR_KPARAM_INFO
	.align		4
.L_362:
        /*0018*/ 	.byte	0x04, 0x17
        /*001a*/ 	.short	(.L_364 - .L_363)
.L_363:
        /*001c*/ 	.word	0x00000000
        /*0020*/ 	.short	0x0004
        /*0022*/ 	.short	0x001c
        /*0024*/ 	.byte	0x00, 0xf0, 0x11, 0x00


	//----- nvinfo : EIATTR_KPARAM_INFO
	.align		4
.L_364:
        /*0028*/ 	.byte	0x04, 0x17
        /*002a*/ 	.short	(.L_366 - .L_365)
.L_365:
        /*002c*/ 	.word	0x00000000
        /*0030*/ 	.short	0x0003
        /*0032*/ 	.short	0x0018
        /*0034*/ 	.byte	0x00, 0xf0, 0x11, 0x00


	//----- nvinfo : EIATTR_KPARAM_INFO
	.align		4
.L_366:
        /*0038*/ 	.byte	0x04, 0x17
        /*003a*/ 	.short	(.L_368 - .L_367)
.L_367:
        /*003c*/ 	.word	0x00000000
        /*0040*/ 	.short	0x0002
        /*0042*/ 	.short	0x0010
        /*0044*/ 	.byte	0x00, 0xf5, 0x21, 0x00


	//----- nvinfo : EIATTR_KPARAM_INFO
	.align		4
.L_368:
        /*0048*/ 	.byte	0x04, 0x17
        /*004a*/ 	.short	(.L_370 - .L_369)
.L_369:
        /*004c*/ 	.word	0x00000000
        /*0050*/ 	.short	0x0001
        /*0052*/ 	.short	0x0008
        /*0054*/ 	.byte	0x00, 0xf5, 0x21, 0x00


	//----- nvinfo : EIATTR_KPARAM_INFO
	.align		4
.L_370:
        /*0058*/ 	.byte	0x04, 0x17
        /*005a*/ 	.short	(.L_372 - .L_371)
.L_371:
        /*005c*/ 	.word	0x00000000
        /*0060*/ 	.short	0x0000
        /*0062*/ 	.short	0x0000
        /*0064*/ 	.byte	0x00, 0xf5, 0x21, 0x00


	//----- nvinfo : EIATTR_SPARSE_MMA_MASK
	.align		4
.L_372:
        /*0068*/ 	.byte	0x03, 0x50
        /*006a*/ 	.short	0x0000


	//----- nvinfo : EIATTR_MAXREG_COUNT
	.align		4
        /*006c*/ 	.byte	0x03, 0x1b
        /*006e*/ 	.short	0x00ff


	//----- nvinfo : EIATTR_MERCURY_ISA_VERSION
	.align		4
        /*0070*/ 	.byte	0x03, 0x5f
        /*0072*/ 	.short	0x0101


	//----- nvinfo : EIATTR_VRC_CTA_INIT_COUNT
	.align		4
        /*0074*/ 	.byte	0x02, 0x4a
	.zero		1
	.zero		1


	//----- nvinfo : EIATTR_EXIT_INSTR_OFFSETS
	.align		4
        /*0078*/ 	.byte	0x04, 0x1c
        /*007a*/ 	.short	(.L_374 - .L_373)


	//   ....[0]....
.L_373:
        /*007c*/ 	.word	0x00000070


	//   ....[1]....
        /*0080*/ 	.word	0x00000b90


	//----- nvinfo : EIATTR_CBANK_PARAM_SIZE
	.align		4
.L_374:
        /*0084*/ 	.byte	0x03, 0x19
        /*0086*/ 	.short	0x0028


	//----- nvinfo : EIATTR_PARAM_CBANK
	.align		4
        /*0088*/ 	.byte	0x04, 0x0a
        /*008a*/ 	.short	(.L_376 - .L_375)
	.align		4
.L_375:
        /*008c*/ 	.word	index@(.nv.constant0.dudux_and_popcount_scores_indexed)
        /*0090*/ 	.short	0x0380
        /*0092*/ 	.short	0x0028


	//----- nvinfo : EIATTR_SW_WAR
	.align		4
.L_376:
        /*0094*/ 	.byte	0x04, 0x36
        /*0096*/ 	.short	(.L_378 - .L_377)
.L_377:
        /*0098*/ 	.word	0x00000008
.L_378:


//--------------------- .nv.info.dudux_and_popcount_scores --------------------------
	.section	.nv.info.dudux_and_popcount_scores,"",@"SHT_CUDA_INFO"
	.sectionflags	@""
	.align	4


	//----- nvinfo : EIATTR_CUDA_API_VERSION
	.align		4
        /*0000*/ 	.byte	0x04, 0x37
        /*0002*/ 	.short	(.L_380 - .L_379)
.L_379:
        /*0004*/ 	.word	0x00000082


	//----- nvinfo : EIATTR_KPARAM_INFO
	.align		4
.L_380:
        /*0008*/ 	.byte	0x04, 0x17
        /*000a*/ 	.short	(.L_382 - .L_381)
.L_381:
        /*000c*/ 	.word	0x00000000
        /*0010*/ 	.short	0x0004
        /*0012*/ 	.short	0x0018
        /*0014*/ 	.byte	0x00, 0xf5, 0x21, 0x00


	//----- nvinfo : EIATTR_KPARAM_INFO
	.align		4
.L_382:
        /*0018*/ 	.byte	0x04, 0x17
        /*001a*/ 	.short	(.L_384 - .L_383)
.L_383:
        /*001c*/ 	.word	0x00000000
        /*0020*/ 	.short	0x0003
        /*0022*/ 	.short	0x0014
        /*0024*/ 	.byte	0x00, 0xf0, 0x11, 0x00


	//----- nvinfo : EIATTR_KPARAM_INFO
	.align		4
.L_384:
        /*0028*/ 	.byte	0x04, 0x17
        /*002a*/ 	.short	(.L_386 - .L_385)
.L_385:
        /*002c*/ 	.word	0x00000000
        /*0030*/ 	.short	0x0002
        /*0032*/ 	.short	0x0010
        /*0034*/ 	.byte	0x00, 0xf0, 0x11, 0x00


	//----- nvinfo : EIATTR_KPARAM_INFO
	.align		4
.L_386:
        /*0038*/ 	.byte	0x04, 0x17
        /*003a*/ 	.short	(.L_388 - .L_387)
.L_387:
        /*003c*/ 	.word	0x00000000
        /*0040*/ 	.short	0x0001
        /*0042*/ 	.short	0x0008
        /*0044*/ 	.byte	0x00, 0xf5, 0x21, 0x00


	//----- nvinfo : EIATTR_KPARAM_INFO
	.align		4
.L_388:
        /*0048*/ 	.byte	0x04, 0x17
        /*004a*/ 	.short	(.L_390 - .L_389)
.L_389:
        /*004c*/ 	.word	0x00000000
        /*0050*/ 	.short	0x0000
        /*0052*/ 	.short	0x0000
        /*0054*/ 	.byte	0x00, 0xf5, 0x21, 0x00


	//----- nvinfo : EIATTR_SPARSE_MMA_MASK
	.align		4
.L_390:
        /*0058*/ 	.byte	0x03, 0x50
        /*005a*/ 	.short	0x0000


	//----- nvinfo : EIATTR_MAXREG_COUNT
	.align		4
        /*005c*/ 	.byte	0x03, 0x1b
        /*005e*/ 	.short	0x00ff


	//----- nvinfo : EIATTR_MERCURY_ISA_VERSION
	.align		4
        /*0060*/ 	.byte	0x03, 0x5f
        /*0062*/ 	.short	0x0101


	//----- nvinfo : EIATTR_VRC_CTA_INIT_COUNT
	.align		4
        /*0064*/ 	.byte	0x02, 0x4a
	.zero		1
	.zero		1


	//----- nvinfo : EIATTR_EXIT_INSTR_OFFSETS
	.align		4
        /*0068*/ 	.byte	0x04, 0x1c
        /*006a*/ 	.short	(.L_392 - .L_391)


	//   ....[0]....
.L_391:
        /*006c*/ 	.word	0x00000070


	//   ....[1]....
        /*0070*/ 	.word	0x00000b60


	//----- nvinfo : EIATTR_CBANK_PARAM_SIZE
	.align		4
.L_392:
        /*0074*/ 	.byte	0x03, 0x19
        /*0076*/ 	.short	0x0020


	//----- nvinfo : EIATTR_PARAM_CBANK
	.align		4
        /*0078*/ 	.byte	0x04, 0x0a
        /*007a*/ 	.short	(.L_394 - .L_393)
	.align		4
.L_393:
        /*007c*/ 	.word	index@(.nv.constant0.dudux_and_popcount_scores)
        /*0080*/ 	.short	0x0380
        /*0082*/ 	.short	0x0020


	//----- nvinfo : EIATTR_SW_WAR
	.align		4
.L_394:
        /*0084*/ 	.byte	0x04, 0x36
        /*0086*/ 	.short	(.L_396 - .L_395)
.L_395:
        /*0088*/ 	.word	0x00000008
.L_396:


//--------------------- .nv.callgraph             --------------------------
	.section	.nv.callgraph,"",@"SHT_CUDA_CALLGRAPH"
	.align	4
	.sectionentsize	8
	.align		4
        /*0000*/ 	.word	0x00000000
	.align		4
        /*0004*/ 	.word	0xffffffff
	.align		4
        /*0008*/ 	.word	0x00000000
	.align		4
        /*000c*/ 	.word	0xfffffffe
	.align		4
        /*0010*/ 	.word	0x00000000
	.align		4
        /*0014*/ 	.word	0xfffffffd
	.align		4
        /*0018*/ 	.word	0x00000000
	.align		4
        /*001c*/ 	.word	0xfffffffc


//--------------------- .nv.constant4             --------------------------
	.section	.nv.constant4,"a",@progbits
	.align	8
	.align		8
.nv.constant4:
        /*0000*/ 	.dword	_ZN34_INTERNAL_e4414c36_4_k_cu_64727b344cuda3std3__45__cpo5beginE
	.align		8
        /*0008*/ 	.dword	_ZN34_INTERNAL_e4414c36_4_k_cu_64727b344cuda3std3__45__cpo3endE
	.align		8
        /*0010*/ 	.dword	_ZN34_INTERNAL_e4414c36_4_k_cu_64727b344cuda3std3__45__cpo6cbeginE
	.align		8
        /*0018*/ 	.dword	_ZN34_INTERNAL_e4414c36_4_k_cu_64727b344cuda3std3__45__cpo4cendE
	.align		8
        /*0020*/ 	.dword	_ZN34_INTERNAL_e4414c36_4_k_cu_64727b344cuda3std3__45__cpo6rbeginE
	.align		8
        /*0028*/ 	.dword	_ZN34_INTERNAL_e4414c36_4_k_cu_64727b344cuda3std3__45__cpo4rendE
	.align		8
        /*0030*/ 	.dword	_ZN34_INTERNAL_e4414c36_4_k_cu_64727b344cuda3std3__45__cpo7crbeginE
	.align		8
        /*0038*/ 	.dword	_ZN34_INTERNAL_e4414c36_4_k_cu_64727b344cuda3std3__45__cpo5crendE
	.align		8
        /*0040*/ 	.dword	_ZN34_INTERNAL_e4414c36_4_k_cu_64727b344cuda3std3__436_GLOBAL__N__e4414c36_4_k_cu_64727b346ignoreE
	.align		8
        /*0048*/ 	.dword	_ZN34_INTERNAL_e4414c36_4_k_cu_64727b344cuda3std3__419piecewise_constructE
	.align		8
        /*0050*/ 	.dword	_ZN34_INTERNAL_e4414c36_4_k_cu_64727b344cuda3std3__48in_placeE
	.align		8
        /*0058*/ 	.dword	_ZN34_INTERNAL_e4414c36_4_k_cu_64727b344cuda3std3__420unreachable_sentinelE
	.align		8
        /*0060*/ 	.dword	_ZN34_INTERNAL_e4414c36_4_k_cu_64727b344cuda3std3__47nulloptE
	.align		8
        /*0068*/ 	.dword	_ZN34_INTERNAL_e4414c36_4_k_cu_64727b344cuda3std3__48unexpectE
	.align		8
        /*0070*/ 	.dword	_ZN34_INTERNAL_e4414c36_4_k_cu_64727b344cuda3std6ranges3__45__cpo4swapE
	.align		8
        /*0078*/ 	.dword	_ZN34_INTERNAL_e4414c36_4_k_cu_64727b344cuda3std6ranges3__45__cpo9iter_moveE
	.align		8
        /*0080*/ 	.dword	_ZN34_INTERNAL_e4414c36_4_k_cu_64727b344cuda3std6ranges3__45__cpo5beginE
	.align		8
        /*0088*/ 	.dword	_ZN34_INTERNAL_e4414c36_4_k_cu_64727b344cuda3std6ranges3__45__cpo3endE
	.align		8
        /*0090*/ 	.dword	_ZN34_INTERNAL_e4414c36_4_k_cu_64727b344cuda3std6ranges3__45__cpo6cbeginE
	.align		8
        /*0098*/ 	.dword	_ZN34_INTERNAL_e4414c36_4_k_cu_64727b344cuda3std6ranges3__45__cpo4cendE
	.align		8
        /*00a0*/ 	.dword	_ZN34_INTERNAL_e4414c36_4_k_cu_64727b344cuda3std6ranges3__45__cpo7advanceE
	.align		8
        /*00a8*/ 	.dword	_ZN34_INTERNAL_e4414c36_4_k_cu_64727b344cuda3std6ranges3__45__cpo9iter_swapE
	.align		8
        /*00b0*/ 	.dword	_ZN34_INTERNAL_e4414c36_4_k_cu_64727b344cuda3std6ranges3__45__cpo4nextE
	.align		8
        /*00b8*/ 	.dword	_ZN34_INTERNAL_e4414c36_4_k_cu_64727b344cuda3std6ranges3__45__cpo4prevE
	.align		8
        /*00c0*/ 	.dword	_ZN34_INTERNAL_e4414c36_4_k_cu_64727b344cuda3std6ranges3__45__cpo4dataE
	.align		8
        /*00c8*/ 	.dword	_ZN34_INTERNAL_e4414c36_4_k_cu_64727b344cuda3std6ranges3__45__cpo5cdataE
	.align		8
        /*00d0*/ 	.dword	_ZN34_INTERNAL_e4414c36_4_k_cu_64727b344cuda3std6ranges3__45__cpo4sizeE
	.align		8
        /*00d8*/ 	.dword	_ZN34_INTERNAL_e4414c36_4_k_cu_64727b344cuda3std6ranges3__45__cpo5ssizeE
	.align		8
        /*00e0*/ 	.dword	_ZN34_INTERNAL_e4414c36_4_k_cu_64727b344cuda3std6ranges3__45__cpo8distanceE
	.align		8
        /*00e8*/ 	.dword	_ZN34_INTERNAL_e4414c36_4_k_cu_64727b346thrust24THRUST_300001_SM_1000_NS8cuda_cub3parE
	.align		8
        /*00f0*/ 	.dword	_ZN34_INTERNAL_e4414c36_4_k_cu_64727b346thrust24THRUST_300001_SM_1000_NS8cuda_cub10par_nosyncE
	.align		8
        /*00f8*/ 	.dword	_ZN34_INTERNAL_e4414c36_4_k_cu_64727b346thrust24THRUST_300001_SM_1000_NS6system6detail10sequential3seqE
	.align		8
        /*0100*/ 	.dword	_ZN34_INTERNAL_e4414c36_4_k_cu_64727b346thrust24THRUST_300001_SM_1000_NS6system3cpp3parE
	.align		8
        /*0108*/ 	.dword	_ZN34_INTERNAL_e4414c36_4_k_cu_64727b346thrust24THRUST_300001_SM_1000_NS12placeholders2_1E
	.align		8
        /*0110*/ 	.dword	_ZN34_INTERNAL_e4414c36_4_k_cu_64727b346thrust24THRUST_300001_SM_1000_NS12placeholders2_2E
	.align		8
        /*0118*/ 	.dword	_ZN34_INTERNAL_e4414c36_4_k_cu_64727b346thrust24THRUST_300001_SM_1000_NS12placeholders2_3E
	.align		8
        /*0120*/ 	.dword	_ZN34_INTERNAL_e4414c36_4_k_cu_64727b346thrust24THRUST_300001_SM_1000_NS12placeholders2_4E
	.align		8
        /*0128*/ 	.dword	_ZN34_INTERNAL_e4414c36_4_k_cu_64727b346thrust24THRUST_300001_SM_1000_NS12placeholders2_5E
	.align		8
        /*0130*/ 	.dword	_ZN34_INTERNAL_e4414c36_4_k_cu_64727b346thrust24THRUST_300001_SM_1000_NS12placeholders2_6E
	.align		8
        /*0138*/ 	.dword	_ZN34_INTERNAL_e4414c36_4_k_cu_64727b346thrust24THRUST_300001_SM_1000_NS12placeholders2_7E
	.align		8
        /*0140*/ 	.dword	_ZN34_INTERNAL_e4414c36_4_k_cu_64727b346thrust24THRUST_300001_SM_1000_NS12placeholders2_8E
	.align		8
        /*0148*/ 	.dword	_ZN34_INTERNAL_e4414c36_4_k_cu_64727b346thrust24THRUST_300001_SM_1000_NS12placeholders2_9E
	.align		8
        /*0150*/ 	.dword	_ZN34_INTERNAL_e4414c36_4_k_cu_64727b346thrust24THRUST_300001_SM_1000_NS12placeholders3_10E
	.align		8
        /*0158*/ 	.dword	_ZN34_INTERNAL_e4414c36_4_k_cu_64727b346thrust24THRUST_300001_SM_1000_NS3seqE
	.align		8
        /*0160*/ 	.dword	_ZN34_INTERNAL_e4414c36_4_k_cu_64727b346thrust24THRUST_300001_SM_1000_NS6deviceE


//--------------------- .text._ZN3cub18CUB_300001_SM_10006detail10radix_sort29DeviceRadixSortOnesweepKernelINS1_5radix10policy_hubIjjyE10Policy1000ELNS0_9SortOrderE1EjjyiiNS1_21identity_decomposer_tEEEvPT5_SB_PT3_PKSC_PT1_PKSG_PT2_PKSK_T4_iiT6_ --------------------------
	.section	.text._ZN3cub18CUB_300001_SM_10006detail10radix_sort29DeviceRadixSortOnesweepKernelINS1_5radix10policy_hubIjjyE10Policy1000ELNS0_9SortOrderE1EjjyiiNS1_21identity_decomposer_tEEEvPT5_SB_PT3_PKSC_PT1_PKSG_PT2_PKSK_T4_iiT6_,"ax",@progbits
	.align	128
        .global         _ZN3cub18CUB_300001_SM_10006detail10radix_sort29DeviceRadixSortOnesweepKernelINS1_5radix10policy_hubIjjyE10Policy1000ELNS0_9SortOrderE1EjjyiiNS1_21identity_decomposer_tEEEvPT5_SB_PT3_PKSC_PT1_PKSG_PT2_PKSK_T4_iiT6_
        .type           _ZN3cub18CUB_300001_SM_10006detail10radix_sort29DeviceRadixSortOnesweepKernelINS1_5radix10policy_hubIjjyE10Policy1000ELNS0_9SortOrderE1EjjyiiNS1_21identity_decomposer_tEEEvPT5_SB_PT3_PKSC_PT1_PKSG_PT2_PKSK_T4_iiT6_,@function
        .size           _ZN3cub18CUB_300001_SM_10006detail10radix_sort29DeviceRadixSortOnesweepKernelINS1_5radix10policy_hubIjjyE10Policy1000ELNS0_9SortOrderE1EjjyiiNS1_21identity_decomposer_tEEEvPT5_SB_PT3_PKSC_PT1_PKSG_PT2_PKSK_T4_iiT6_,(.L_x_465 - _ZN3cub18CUB_300001_SM_10006detail10radix_sort29DeviceRadixSortOnesweepKernelINS1_5radix10policy_hubIjjyE10Policy1000ELNS0_9SortOrderE1EjjyiiNS1_21identity_decomposer_tEEEvPT5_SB_PT3_PKSC_PT1_PKSG_PT2_PKSK_T4_iiT6_)
        .other          _ZN3cub18CUB_300001_SM_10006detail10radix_sort29DeviceRadixSortOnesweepKernelINS1_5radix10policy_hubIjjyE10Policy1000ELNS0_9SortOrderE1EjjyiiNS1_21identity_decomposer_tEEEvPT5_SB_PT3_PKSC_PT1_PKSG_PT2_PKSK_T4_iiT6_,@"STO_CUDA_ENTRY STV_DEFAULT"
_ZN3cub18CUB_300001_SM_10006detail10radix_sort29DeviceRadixSortOnesweepKernelINS1_5radix10policy_hubIjjyE10Policy1000ELNS0_9SortOrderE1EjjyiiNS1_21identity_decomposer_tEEEvPT5_SB_PT3_PKSC_PT1_PKSG_PT2_PKSK_T4_iiT6_:
.text._ZN3cub18CUB_300001_SM_10006detail10radix_sort29DeviceRadixSortOnesweepKernelINS1_5radix10policy_hubIjjyE10Policy1000ELNS0_9SortOrderE1EjjyiiNS1_21identity_decomposer_tEEEvPT5_SB_PT3_PKSC_PT1_PKSG_PT2_PKSK_T4_iiT6_:
[----:B------:R-:W-:Y:S01]  /*0000*/  LDC R1, c[0x0][0x37c] ;  /* 0x0000df00ff017b82 */ /* 0x000fe20000000800 */
[----:B------:R-:W0:Y:S01]  /*0010*/  S2R R3, SR_TID.X ;  /* 0x0000000000037919 */ /* 0x000e220000002100 */
[----:B------:R-:W-:Y:S01]  /*0020*/  MOV R7, 0x400 ;  /* 0x0000040000077802 */ /* 0x000fe20000000f00 */
[----:B------:R-:W1:Y:S01]  /*0030*/  LDCU.64 UR6, c[0x0][0x358] ;  /* 0x00006b00ff0677ac */ /* 0x000e620008000a00 */
[----:B------:R-:W-:Y:S01]  /*0040*/  BSSY.RECONVERGENT B0, `(.L_x_0) ;  /* 0x000000c000007945 */ /* 0x000fe20003800200 */
[----:B------:R-:W2:Y:S01]  /*0050*/  S2R R0, SR_CgaCtaId ;  /* 0x0000000000007919 */ /* 0x000ea20000008800 */
[----:B0-----:R-:W-:Y:S02]  /*0060*/  ISETP.NE.AND P0, PT, R3, RZ, PT ;  /* 0x000000ff0300720c */ /* 0x001fe40003f05270 */
[----:B--2---:R-:W-:-:S11]  /*0070*/  LEA R7, R0, R7, 0x18 ;  /* 0x0000000700077211 */ /* 0x004fd600078ec0ff */
[----:B-1----:R-:W-:Y:S05]  /*0080*/  @P0 BRA `(.L_x_1) ;  /* 0x00000000001c0947 */ /* 0x002fea0003800000 */
[----:B------:R-:W0:Y:S01]  /*0090*/  LDC.64 R4, c[0x0][0x388] ;  /* 0x0000e200ff047b82 */ /* 0x000e220000000a00 */
[----:B------:R-:W-:-:S05]  /*00a0*/  IMAD.MOV.U32 R9, RZ, RZ, 0x1 ;  /* 0x00000001ff097424 */ /* 0x000fca00078e00ff */
[----:B0-----:R-:W2:Y:S02]  /*00b0*/  ATOMG.E.ADD.STRONG.GPU PT, R4, desc[UR6][R4.64], R9 ;  /* 0x80000009040479a8 */ /* 0x001ea400081ef106 */
[----:B------:R-:W0:Y:S01]  /*00c0*/  S2UR UR5, SR_CgaCtaId ;  /* 0x00000000000579c3 */ /* 0x000e220000008800 */
[----:B------:R-:W-:Y:S02]  /*00d0*/  UMOV UR4, 0x400 ;  /* 0x0000040000047882 */ /* 0x000fe40000000000 */
[----:B0-----:R-:W-:-:S09]  /*00e0*/  ULEA UR4, UR5, UR4, 0x18 ;  /* 0x0000000405047291 */ /* 0x001fd2000f8ec0ff */
[----:B--2---:R0:W-:Y:S03]  /*00f0*/  STS [UR4+0x6600], R4 ;  /* 0x00660004ff007988 */ /* 0x0041e60008000804 */
.L_x_1:
[----:B------:R-:W-:Y:S05]  /*0100*/  BSYNC.RECONVERGENT B0 ;  /* 0x0000000000007941 */ /* 0x000fea0003800200 */
.L_x_0:
[----:B------:R-:W-:Y:S06]  /*0110*/  BAR.SYNC.DEFER_BLOCKING 0x0 ;  /* 0x0000000000007b1d */ /* 0x000fec0000010000 */
[----:B------:R-:W1:Y:S01]  /*0120*/  LDCU UR4, c[0x0][0x3c0] ;  /* 0x00007800ff0477ac */ /* 0x000e620008000800 */
[----:B------:R-:W2:Y:S01]  /*0130*/  S2R R24, SR_LANEID ;  /* 0x0000000000187919 */ /* 0x000ea20000000000 */
[----:B------:R-:W3:Y:S02]  /*0140*/  LDS R42, [R7+0x6600] ;  /* 0x00660000072a7984 */ /* 0x000ee40000000800 */
[----:B---3--:R-:W-:-:S04]  /*0150*/  IMAD R0, R42, 0x1980, RZ ;  /* 0x000019802a007824 */ /* 0x008fc800078e02ff */
[----:B------:R-:W-:Y:S01]  /*0160*/  VIADD R47, R0, 0x1980 ;  /* 0x00001980002f7836 */ /* 0x000fe20000000000 */
[----:B------:R-:W-:-:S04]  /*0170*/  SHF.R.S32.HI R9, RZ, 0x1f, R0 ;  /* 0x0000001fff097819 */ /* 0x000fc80000011400 */
[----:B-1----:R-:W-:-:S13]  /*0180*/  ISETP.GT.AND P0, PT, R47, UR4, PT ;  /* 0x000000042f007c0c */ /* 0x002fda000bf04270 */
[----:B--2---:R-:W-:Y:S05]  /*0190*/  @P0 BRA `(.L_x_2) ;  /* 0x0000000000680947 */ /* 0x004fea0003800000 */
[----:B------:R-:W1:Y:S01]  /*01a0*/  LDCU.64 UR4, c[0x0][0x3a8] ;  /* 0x00007500ff0477ac */ /* 0x000e620008000a00 */
[C---:B0-----:R-:W-:Y:S02]  /*01b0*/  LOP3.LUT R4, R3.reuse, 0x1f, RZ, 0xc0, !PT ;  /* 0x0000001f03047812 */ /* 0x041fe400078ec0ff */
[----:B------:R-:W-:-:S05]  /*01c0*/  LOP3.LUT R41, R3, 0x3e0, RZ, 0xc0, !PT ;  /* 0x000003e003297812 */ /* 0x000fca00078ec0ff */
[----:B------:R-:W-:-:S05]  /*01d0*/  IMAD R5, R41, 0x11, R4 ;  /* 0x0000001129057824 */ /* 0x000fca00078e0204 */
[----:B------:R-:W-:-:S05]  /*01e0*/  IADD3 R5, P0, PT, R0, R5, RZ ;  /* 0x0000000500057210 */ /* 0x000fca0007f1e0ff */
[----:B------:R-:W-:Y:S01]  /*01f0*/  IMAD.X R0, RZ, RZ, R9, P0 ;  /* 0x000000ffff007224 */ /* 0x000fe200000e0609 */
[----:B-1----:R-:W-:-:S04]  /*0200*/  LEA R8, P0, R5, UR4, 0x2 ;  /* 0x0000000405087c11 */ /* 0x002fc8000f8010ff */
[----:B------:R-:W-:-:S05]  /*0210*/  LEA.HI.X R9, R5, UR5, R0, 0x2, P0 ;  /* 0x0000000505097c11 */ /* 0x000fca00080f1400 */
[----:B------:R0:W5:Y:S04]  /*0220*/  LDG.E R28, desc[UR6][R8.64] ;  /* 0x00000006081c7981 */ /* 0x000168000c1e1900 */
        /* <DEDUP_REMOVED lines=15> */
[----:B------:R0:W5:Y:S01]  /*0320*/  LDG.E R46, desc[UR6][R8.64+0x800] ;  /* 0x00080006082e7981 */ /* 0x000162000c1e1900 */
[----:B------:R-:W-:Y:S05]  /*0330*/  BRA `(.L_x_3) ;  /* 0x0000000400147947 */ /* 0x000fea0003800000 */
.L_x_2:
[----:B------:R-:W1:Y:S01]  /*0340*/  LDCU.64 UR8, c[0x0][0x3a8] ;  /* 0x00007500ff0877ac */ /* 0x000e620008000a00 */
[C---:B0-----:R-:W-:Y:S02]  /*0350*/  LOP3.LUT R4, R3.reuse, 0x1f, RZ, 0xc0, !PT ;  /* 0x0000001f03047812 */ /* 0x041fe400078ec0ff */
[----:B------:R-:W-:Y:S02]  /*0360*/  CS2R R28, SRZ ;  /* 0x00000000001c7805 */ /* 0x000fe4000001ff00 */
[----:B------:R-:W-:Y:S02]  /*0370*/  LOP3.LUT R41, R3, 0x3e0, RZ, 0xc0, !PT ;  /* 0x000003e003297812 */ /* 0x000fe400078ec0ff */
[----:B------:R-:W-:-:S03]  /*0380*/  IADD3 R5, PT, PT, -R0, UR4, RZ ;  /* 0x0000000400057c10 */ /* 0x000fc6000fffe1ff */
[----:B------:R-:W-:-:S04]  /*0390*/  IMAD R10, R41, 0x11, R4 ;  /* 0x00000011290a7824 */ /* 0x000fc800078e0204 */
[----:B------:R-:W-:Y:S01]  /*03a0*/  VIADD R8, R10, 0x40 ;  /* 0x000000400a087836 */ /* 0x000fe20000000000 */
[----:B------:R-:W-:Y:S01]  /*03b0*/  IADD3 R11, P0, PT, R0, R10, RZ ;  /* 0x0000000a000b7210 */ /* 0x000fe20007f1e0ff */
[C---:B------:R-:W-:Y:S01]  /*03c0*/  VIADD R0, R10.reuse, 0x60 ;  /* 0x000000600a007836 */ /* 0x040fe20000000000 */
[CC--:B------:R-:W-:Y:S01]  /*03d0*/  ISETP.GE.AND P2, PT, R10.reuse, R5.reuse, PT ;  /* 0x000000050a00720c */ /* 0x0c0fe20003f46270 */
[----:B------:R-:W-:Y:S01]  /*03e0*/  VIADD R6, R10, 0x20 ;  /* 0x000000200a067836 */ /* 0x000fe20000000000 */
[-C--:B------:R-:W-:Y:S01]  /*03f0*/  ISETP.GE.AND P4, PT, R8, R5.reuse, PT ;  /* 0x000000050800720c */ /* 0x080fe20003f86270 */
[----:B------:R-:W-:Y:S01]  /*0400*/  IMAD.X R12, RZ, RZ, R9, P0 ;  /* 0x000000ffff0c7224 */ /* 0x000fe200000e0609 */
[-C--:B------:R-:W-:Y:S01]  /*0410*/  ISETP.GE.AND P5, PT, R0, R5.reuse, PT ;  /* 0x000000050000720c */ /* 0x080fe20003fa6270 */
[----:B------:R-:W-:Y:S01]  /*0420*/  VIADD R0, R10, 0xa0 ;  /* 0x000000a00a007836 */ /* 0x000fe20000000000 */
[C---:B-1----:R-:W-:Y:S02]  /*0430*/  LEA R8, P0, R11.reuse, UR8, 0x2 ;  /* 0x000000080b087c11 */ /* 0x042fe4000f8010ff */
[----:B------:R-:W-:Y:S01]  /*0440*/  ISETP.GE.AND P3, PT, R6, R5, PT ;  /* 0x000000050600720c */ /* 0x000fe20003f66270 */
[----:B------:R-:W-:Y:S01]  /*0450*/  VIADD R6, R10, 0x80 ;  /* 0x000000800a067836 */ /* 0x000fe20000000000 */
[----:B------:R-:W-:-:S02]  /*0460*/  LEA.HI.X R9, R11, UR9, R12, 0x2, P0 ;  /* 0x000000090b097c11 */ /* 0x000fc400080f140c */
[-C--:B------:R-:W-:Y:S01]  /*0470*/  ISETP.GE.AND P0, PT, R0, R5.reuse, PT ;  /* 0x000000050000720c */ /* 0x080fe20003f06270 */
[----:B------:R-:W-:Y:S01]  /*0480*/  VIADD R0, R10, 0xe0 ;  /* 0x000000e00a007836 */ /* 0x000fe20000000000 */
[-C--:B------:R-:W-:Y:S01]  /*0490*/  ISETP.GE.AND P6, PT, R6, R5.reuse, PT ;  /* 0x000000050600720c */ /* 0x080fe20003fc6270 */
[----:B------:R1:W5:Y:S01]  /*04a0*/  @!P2 LDG.E R28, desc[UR6][R8.64] ;  /* 0x00000006081ca981 */ /* 0x000362000c1e1900 */
[----:B------:R-:W-:Y:S02]  /*04b0*/  VIADD R6, R10, 0xc0 ;  /* 0x000000c00a067836 */ /* 0x000fe40000000000 */
[-C--:B------:R-:W-:Y:S01]  /*04c0*/  ISETP.GE.AND P2, PT, R0, R5.reuse, PT ;  /* 0x000000050000720c */ /* 0x080fe20003f46270 */
[----:B------:R-:W-:Y:S01]  /*04d0*/  VIADD R0, R10, 0x100 ;  /* 0x000001000a007836 */ /* 0x000fe20000000000 */
[----:B------:R-:W-:Y:S01]  /*04e0*/  CS2R R30, SRZ ;  /* 0x00000000001e7805 */ /* 0x000fe2000001ff00 */
[----:B------:R1:W5:Y:S01]  /*04f0*/  @!P3 LDG.E R29, desc[UR6][R8.64+0x80] ;  /* 0x00008006081db981 */ /* 0x000362000c1e1900 */
[----:B------:R-:W-:-:S02]  /*0500*/  ISETP.GE.AND P1, PT, R6, R5, PT ;  /* 0x000000050600720c */ /* 0x000fc40003f26270 */
[----:B------:R-:W-:Y:S01]  /*0510*/  ISETP.GE.AND P3, PT, R0, R5, PT ;  /* 0x000000050000720c */ /* 0x000fe20003f66270 */
[----:B------:R-:W-:Y:S01]  /*0520*/  VIADD R0, R10, 0x140 ;  /* 0x000001400a007836 */ /* 0x000fe20000000000 */
[----:B------:R1:W5:Y:S01]  /*0530*/  @!P5 LDG.E R31, desc[UR6][R8.64+0x180] ;  /* 0x00018006081fd981 */ /* 0x000362000c1e1900 */
[----:B------:R-:W-:-:S03]  /*0540*/  CS2R R32, SRZ ;  /* 0x0000000000207805 */ /* 0x000fc6000001ff00 */
[-C--:B------:R-:W-:Y:S01]  /*0550*/  ISETP.GE.AND P5, PT, R0, R5.reuse, PT ;  /* 0x000000050000720c */ /* 0x080fe20003fa6270 */
[C---:B------:R-:W-:Y:S01]  /*0560*/  VIADD R0, R10.reuse, 0x160 ;  /* 0x000001600a007836 */ /* 0x040fe20000000000 */
[----:B------:R-:W-:Y:S01]  /*0570*/  CS2R R34, SRZ ;  /* 0x0000000000227805 */ /* 0x000fe2000001ff00 */
[----:B------:R-:W-:Y:S01]  /*0580*/  VIADD R6, R10, 0x120 ;  /* 0x000001200a067836 */ /* 0x000fe20000000000 */
[----:B------:R1:W5:Y:S02]  /*0590*/  @!P6 LDG.E R32, desc[UR6][R8.64+0x200] ;  /* 0x000200060820e981 */ /* 0x000364000c1e1900 */
[-C--:B------:R-:W-:Y:S01]  /*05a0*/  ISETP.GE.AND P6, PT, R0, R5.reuse, PT ;  /* 0x000000050000720c */ /* 0x080fe20003fc6270 */
[----:B------:R-:W-:Y:S01]  /*05b0*/  VIADD R0, R10, 0x1a0 ;  /* 0x000001a00a007836 */ /* 0x000fe20000000000 */
[----:B------:R1:W5:Y:S01]  /*05c0*/  @!P4 LDG.E R30, desc[UR6][R8.64+0x100] ;  /* 0x00010006081ec981 */ /* 0x000362000c1e1900 */
[----:B------:R-:W-:Y:S01]  /*05d0*/  ISETP.GE.AND P4, PT, R6, R5, PT ;  /* 0x000000050600720c */ /* 0x000fe20003f86270 */
[----:B------:R-:W-:-:S02]  /*05e0*/  VIADD R6, R10, 0x180 ;  /* 0x000001800a067836 */ /* 0x000fc40000000000 */
[----:B------:R1:W5:Y:S01]  /*05f0*/  @!P1 LDG.E R34, desc[UR6][R8.64+0x300] ;  /* 0x0003000608229981 */ /* 0x000362000c1e1900 */
[-C--:B------:R-:W-:Y:S01]  /*0600*/  ISETP.GE.AND P1, PT, R0, R5.reuse, PT ;  /* 0x000000050000720c */ /* 0x080fe20003f26270 */
[----:B------:R-:W-:Y:S01]  /*0610*/  VIADD R0, R10, 0x1c0 ;  /* 0x000001c00a007836 */ /* 0x000fe20000000000 */
[----:B------:R-:W-:Y:S01]  /*0620*/  CS2R R36, SRZ ;  /* 0x0000000000247805 */ /* 0x000fe2000001ff00 */
[----:B------:R1:W5:Y:S01]  /*0630*/  @!P0 LDG.E R33, desc[UR6][R8.64+0x280] ;  /* 0x0002800608218981 */ /* 0x000362000c1e1900 */
[-C--:B------:R-:W-:Y:S01]  /*0640*/  ISETP.GE.AND P0, PT, R6, R5.reuse, PT ;  /* 0x000000050600720c */ /* 0x080fe20003f06270 */
[----:B------:R-:W-:Y:S02]  /*0650*/  VIADD R6, R10, 0x1e0 ;  /* 0x000001e00a067836 */ /* 0x000fe40000000000 */
[----:B------:R1:W5:Y:S01]  /*0660*/  @!P2 LDG.E R35, desc[UR6][R8.64+0x380] ;  /* 0x000380060823a981 */ /* 0x000362000c1e1900 */
[----:B------:R-:W-:Y:S01]  /*0670*/  ISETP.GE.AND P2, PT, R0, R5, PT ;  /* 0x000000050000720c */ /* 0x000fe20003f46270 */
[----:B------:R-:W-:-:S02]  /*0680*/  VIADD R0, R10, 0x200 ;  /* 0x000002000a007836 */ /* 0x000fc40000000000 */
[----:B------:R1:W5:Y:S01]  /*0690*/  @!P3 LDG.E R36, desc[UR6][R8.64+0x400] ;  /* 0x000400060824b981 */ /* 0x000362000c1e1900 */
[----:B------:R-:W-:-:S03]  /*06a0*/  ISETP.GE.AND P3, PT, R6, R5, PT ;  /* 0x000000050600720c */ /* 0x000fc60003f66270 */
[----:B------:R1:W5:Y:S01]  /*06b0*/  @!P4 LDG.E R37, desc[UR6][R8.64+0x480] ;  /* 0x000480060825c981 */ /* 0x000362000c1e1900 */
[----:B------:R-:W-:Y:S02]  /*06c0*/  ISETP.GE.AND P4, PT, R0, R5, PT ;  /* 0x000000050000720c */ /* 0x000fe40003f86270 */
[----:B------:R-:W-:Y:S01]  /*06d0*/  CS2R R38, SRZ ;  /* 0x0000000000267805 */ /* 0x000fe2000001ff00 */
[----:B------:R-:W-:Y:S01]  /*06e0*/  IMAD.MOV.U32 R40, RZ, RZ, RZ ;  /* 0x000000ffff287224 */ /* 0x000fe200078e00ff */
[----:B------:R-:W-:Y:S01]  /*06f0*/  CS2R R44, SRZ ;  /* 0x00000000002c7805 */ /* 0x000fe2000001ff00 */
[----:B------:R-:W-:Y:S02]  /*0700*/  IMAD.MOV.U32 R43, RZ, RZ, RZ ;  /* 0x000000ffff2b7224 */ /* 0x000fe400078e00ff */
[----:B------:R-:W-:Y:S01]  /*0710*/  IMAD.MOV.U32 R46, RZ, RZ, RZ ;  /* 0x000000ffff2e7224 */ /* 0x000fe200078e00ff */
[----:B------:R1:W5:Y:S04]  /*0720*/  @!P5 LDG.E R38, desc[UR6][R8.64+0x500] ;  /* 0x000500060826d981 */ /* 0x000368000c1e1900 */
[----:B------:R1:W5:Y:S04]  /*0730*/  @!P6 LDG.E R39, desc[UR6][R8.64+0x580] ;  /* 0x000580060827e981 */ /* 0x000368000c1e1900 */
[----:B------:R1:W5:Y:S04]  /*0740*/  @!P0 LDG.E R40, desc[UR6][R8.64+0x600] ;  /* 0x0006000608288981 */ /* 0x000368000c1e1900 */
[----:B------:R1:W5:Y:S04]  /*0750*/  @!P1 LDG.E R43, desc[UR6][R8.64+0x680] ;  /* 0x00068006082b9981 */ /* 0x000368000c1e1900 */
[----:B------:R1:W5:Y:S04]  /*0760*/  @!P2 LDG.E R44, desc[UR6][R8.64+0x700] ;  /* 0x00070006082ca981 */ /* 0x000368000c1e1900 */
[----:B------:R1:W5:Y:S04]  /*0770*/  @!P3 LDG.E R45, desc[UR6][R8.64+0x780] ;  /* 0x00078006082db981 */ /* 0x000368000c1e1900 */
[----:B------:R1:W5:Y:S02]  /*0780*/  @!P4 LDG.E R46, desc[UR6][R8.64+0x800] ;  /* 0x00080006082ec981 */ /* 0x000364000c1e1900 */
.L_x_3:
[----:B------:R-:W-:Y:S01]  /*0790*/  VIMNMX R5, PT, PT, R24, 0xe0, !PT ;  /* 0x000000e018057848 */ /* 0x000fe20007fe0100 */
[----:B------:R-:W2:Y:S01]  /*07a0*/  LDCU UR4, c[0x0][0x3c8] ;  /* 0x00007900ff0477ac */ /* 0x000ea20008000800 */
[----:B------:R-:W-:Y:S01]  /*07b0*/  SHF.R.U32.HI R0, RZ, 0x5, R3 ;  /* 0x00000005ff007819 */ /* 0x000fe20000011603 */
[----:B------:R-:W-:Y:S01]  /*07c0*/  BSSY.RECONVERGENT B0, `(.L_x_4) ;  /* 0x0000025000007945 */ /* 0x000fe20003800200 */
[--C-:B------:R-:W-:Y:S01]  /*07d0*/  IADD3 R5, PT, PT, R5, 0x1f, -R24.reuse ;  /* 0x0000001f05057810 */ /* 0x100fe20007ffe818 */
[----:B------:R-:W-:Y:S01]  /*07e0*/  UMOV UR5, 0xffffffff ;  /* 0xffffffff00057882 */ /* 0x000fe20000000000 */
[----:B01----:R-:W-:Y:S02]  /*07f0*/  IMAD.MOV.U32 R8, RZ, RZ, R24 ;  /* 0x000000ffff087224 */ /* 0x003fe400078e0018 */
[C---:B------:R-:W-:Y:S01]  /*0800*/  ISETP.GE.U32.AND P0, PT, R5.reuse, 0x1e0, PT ;  /* 0x000001e00500780c */ /* 0x040fe20003f06070 */
[----:B------:R-:W-:Y:S01]  /*0810*/  IMAD.SHL.U32 R0, R0, 0x400, RZ ;  /* 0x0000040000007824 */ /* 0x000fe200078e00ff */
[----:B------:R-:W-:-:S04]  /*0820*/  LEA.HI R6, R5, 0x1, RZ, 0x1b ;  /* 0x0000000105067811 */ /* 0x000fc800078fd8ff */
[----:B------:R-:W-:-:S04]  /*0830*/  LOP3.LUT R9, R6, 0xf, RZ, 0xc0, !PT ;  /* 0x0000000f06097812 */ /* 0x000fc800078ec0ff */
[----:B------:R-:W-:Y:S01]  /*0840*/  ISETP.NE.AND P1, PT, R9, RZ, PT ;  /* 0x000000ff0900720c */ /* 0x000fe20003f25270 */
[----:B--2---:R-:W-:Y:S02]  /*0850*/  USHF.L.U32 UR4, UR5, UR4, URZ ;  /* 0x0000000405047299 */ /* 0x004fe400080006ff */
[----:B------:R-:W-:Y:S10]  /*0860*/  @!P0 BRA `(.L_x_5) ;  /* 0x0000000000688947 */ /* 0x000ff40003800000 */
[----:B------:R-:W-:Y:S01]  /*0870*/  IMAD R10, R24, 0x4, R0 ;  /* 0x00000004180a7824 */ /* 0x000fe200078e0200 */
[----:B------:R-:W-:Y:S01]  /*0880*/  LOP3.LUT R5, R6, 0xffffff0, RZ, 0xc0, !PT ;  /* 0x0ffffff006057812 */ /* 0x000fe200078ec0ff */
[----:B------:R-:W-:-:S03]  /*0890*/  IMAD.MOV.U32 R8, RZ, RZ, R24 ;  /* 0x000000ffff087224 */ /* 0x000fc600078e0018 */
[----:B------:R-:W-:Y:S01]  /*08a0*/  IADD3 R10, PT, PT, R10, 0x400, R7 ;  /* 0x000004000a0a7810 */ /* 0x000fe20007ffe007 */
[----:B------:R-:W-:-:S07]  /*08b0*/  IMAD.MOV R5, RZ, RZ, -R5 ;  /* 0x000000ffff057224 */ /* 0x000fce00078e0a05 */
.L_x_6:
[----:B------:R-:W-:Y:S01]  /*08c0*/  VIADD R5, R5, 0x10 ;  /* 0x0000001005057836 */ /* 0x000fe20000000000 */
[----:B------:R-:W-:Y:S01]  /*08d0*/  STS [R10+-0x400], RZ ;  /* 0xfffc00ff0a007388 */ /* 0x000fe20000000800 */
[----:B------:R-:W-:-:S03]  /*08e0*/  VIADD R8, R8, 0x200 ;  /* 0x0000020008087836 */ /* 0x000fc60000000000 */
[----:B------:R-:W-:Y:S01]  /*08f0*/  ISETP.NE.AND P0, PT, R5, RZ, PT ;  /* 0x000000ff0500720c */ /* 0x000fe20003f05270 */
[----:B------:R-:W-:Y:S04]  /*0900*/  STS [R10+-0x380], RZ ;  /* 0xfffc80ff0a007388 */ /* 0x000fe80000000800 */
[----:B------:R-:W-:Y:S04]  /*0910*/  STS [R10+-0x300], RZ ;  /* 0xfffd00ff0a007388 */ /* 0x000fe80000000800 */
[----:B------:R-:W-:Y:S04]  /*0920*/  STS [R10+-0x280], RZ ;  /* 0xfffd80ff0a007388 */ /* 0x000fe80000000800 */
[----:B------:R-:W-:Y:S04]  /*0930*/  STS [R10+-0x200], RZ ;  /* 0xfffe00ff0a007388 */ /* 0x000fe80000000800 */
[----:B------:R-:W-:Y:S04]  /*0940*/  STS [R10+-0x180], RZ ;  /* 0xfffe80ff0a007388 */ /* 0x000fe80000000800 */
[----:B------:R-:W-:Y:S04]  /*0950*/  STS [R10+-0x100], RZ ;  /* 0xffff00ff0a007388 */ /* 0x000fe80000000800 */
[----:B------:R-:W-:Y:S04]  /*0960*/  STS [R10+-0x80], RZ ;  /* 0xffff80ff0a007388 */ /* 0x000fe80000000800 */
[----:B------:R-:W-:Y:S04]  /*0970*/  STS [R10], RZ ;  /* 0x000000ff0a007388 */ /* 0x000fe80000000800 */
[----:B------:R-:W-:Y:S04]  /*0980*/  STS [R10+0x80], RZ ;  /* 0x000080ff0a007388 */ /* 0x000fe80000000800 */
[----:B------:R-:W-:Y:S04]  /*0990*/  STS [R10+0x100], RZ ;  /* 0x000100ff0a007388 */ /* 0x000fe80000000800 */
[----:B------:R-:W-:Y:S04]  /*09a0*/  STS [R10+0x180], RZ ;  /* 0x000180ff0a007388 */ /* 0x000fe80000000800 */
[----:B------:R-:W-:Y:S04]  /*09b0*/  STS [R10+0x200], RZ ;  /* 0x000200ff0a007388 */ /* 0x000fe80000000800 */
[----:B------:R-:W-:Y:S04]  /*09c0*/  STS [R10+0x280], RZ ;  /* 0x000280ff0a007388 */ /* 0x000fe80000000800 */
[----:B------:R-:W-:Y:S04]  /*09d0*/  STS [R10+0x300], RZ ;  /* 0x000300ff0a007388 */ /* 0x000fe80000000800 */
[----:B------:R0:W-:Y:S02]  /*09e0*/  STS [R10+0x380], RZ ;  /* 0x000380ff0a007388 */ /* 0x0001e40000000800 */
[----:B0-----:R-:W-:Y:S01]  /*09f0*/  VIADD R10, R10, 0x800 ;  /* 0x000008000a0a7836 */ /* 0x001fe20000000000 */
[----:B------:R-:W-:Y:S06]  /*0a00*/  @P0 BRA `(.L_x_6) ;  /* 0xfffffffc00ac0947 */ /* 0x000fec000383ffff */
.L_x_5:
[----:B------:R-:W-:Y:S05]  /*0a10*/  BSYNC.RECONVERGENT B0 ;  /* 0x0000000000007941 */ /* 0x000fea0003800200 */
.L_x_4:
[----:B------:R-:W-:Y:S01]  /*0a20*/  BSSY.RECONVERGENT B0, `(.L_x_7) ;  /* 0x0000026000007945 */ /* 0x000fe20003800200 */
[----:B------:R-:W-:-:S03]  /*0a30*/  IMAD.IADD R5, R7, 0x1, R0 ;  /* 0x0000000107057824 */ /* 0x000fc600078e0200 */
[----:B------:R-:W-:Y:S05]  /*0a40*/  @!P1 BRA `(.L_x_8) ;  /* 0x00000000008c9947 */ /* 0x000fea0003800000 */
[----:B------:R-:W-:Y:S01]  /*0a50*/  ISETP.GE.U32.AND P0, PT, R9, 0x8, PT ;  /* 0x000000080900780c */ /* 0x000fe20003f06070 */
[----:B------:R-:W-:Y:S01]  /*0a60*/  BSSY.RECONVERGENT B1, `(.L_x_9) ;  /* 0x000000e000017945 */ /* 0x000fe20003800200 */
[----:B------:R-:W-:-:S04]  /*0a70*/  LOP3.LUT R10, R6, 0x7, RZ, 0xc0, !PT ;  /* 0x00000007060a7812 */ /* 0x000fc800078ec0ff */
[----:B------:R-:W-:-:S07]  /*0a80*/  ISETP.NE.AND P1, PT, R10, RZ, PT ;  /* 0x000000ff0a00720c */ /* 0x000fce0003f25270 */
[----:B------:R-:W-:Y:S06]  /*0a90*/  @!P0 BRA `(.L_x_10) ;  /* 0x0000000000288947 */ /* 0x000fec0003800000 */
[C---:B------:R-:W-:Y:S02]  /*0aa0*/  IMAD R9, R8.reuse, 0x4, R5 ;  /* 0x0000000408097824 */ /* 0x040fe400078e0205 */
[----:B------:R-:W-:-:S03]  /*0ab0*/  VIADD R8, R8, 0x100 ;  /* 0x0000010008087836 */ /* 0x000fc60000000000 */
[----:B------:R0:W-:Y:S04]  /*0ac0*/  STS [R9], RZ ;  /* 0x000000ff09007388 */ /* 0x0001e80000000800 */
[----:B------:R0:W-:Y:S04]  /*0ad0*/  STS [R9+0x80], RZ ;  /* 0x000080ff09007388 */ /* 0x0001e80000000800 */
[----:B------:R0:W-:Y:S04]  /*0ae0*/  STS [R9+0x100], RZ ;  /* 0x000100ff09007388 */ /* 0x0001e80000000800 */
[----:B------:R0:W-:Y:S04]  /*0af0*/  STS [R9+0x180], RZ ;  /* 0x000180ff09007388 */ /* 0x0001e80000000800 */
[----:B------:R0:W-:Y:S04]  /*0b00*/  STS [R9+0x200], RZ ;  /* 0x000200ff09007388 */ /* 0x0001e80000000800 */
[----:B------:R0:W-:Y:S04]  /*0b10*/  STS [R9+0x280], RZ ;  /* 0x000280ff09007388 */ /* 0x0001e80000000800 */
[----:B------:R0:W-:Y:S04]  /*0b20*/  STS [R9+0x300], RZ ;  /* 0x000300ff09007388 */ /* 0x0001e80000000800 */
[----:B------:R0:W-:Y:S02]  /*0b30*/  STS [R9+0x380], RZ ;  /* 0x000380ff09007388 */ /* 0x0001e40000000800 */
.L_x_10:
[----:B------:R-:W-:Y:S05]  /*0b40*/  BSYNC.RECONVERGENT B1 ;  /* 0x0000000000017941 */ /* 0x000fea0003800200 */
.L_x_9:
[----:B------:R-:W-:Y:S05]  /*0b50*/  @!P1 BRA `(.L_x_8) ;  /* 0x0000000000489947 */ /* 0x000fea0003800000 */
[----:B------:R-:W-:Y:S02]  /*0b60*/  ISETP.GE.U32.AND P0, PT, R10, 0x4, PT ;  /* 0x000000040a00780c */ /* 0x000fe40003f06070 */
[----:B------:R-:W-:-:S04]  /*0b70*/  LOP3.LUT R6, R6, 0x3, RZ, 0xc0, !PT ;  /* 0x0000000306067812 */ /* 0x000fc800078ec0ff */
[----:B------:R-:W-:-:S07]  /*0b80*/  ISETP.NE.AND P1, PT, R6, RZ, PT ;  /* 0x000000ff0600720c */ /* 0x000fce0003f25270 */
[C---:B0-----:R-:W-:Y:S02]  /*0b90*/  @P0 IMAD R9, R8.reuse, 0x4, R5 ;  /* 0x0000000408090824 */ /* 0x041fe400078e0205 */
[----:B------:R-:W-:-:S03]  /*0ba0*/  @P0 VIADD R8, R8, 0x80 ;  /* 0x0000008008080836 */ /* 0x000fc60000000000 */
[----:B------:R1:W-:Y:S04]  /*0bb0*/  @P0 STS [R9], RZ ;  /* 0x000000ff09000388 */ /* 0x0003e80000000800 */
[----:B------:R1:W-:Y:S04]  /*0bc0*/  @P0 STS [R9+0x80], RZ ;  /* 0x000080ff09000388 */ /* 0x0003e80000000800 */
[----:B------:R1:W-:Y:S04]  /*0bd0*/  @P0 STS [R9+0x100], RZ ;  /* 0x000100ff09000388 */ /* 0x0003e80000000800 */
[----:B------:R1:W-:Y:S01]  /*0be0*/  @P0 STS [R9+0x180], RZ ;  /* 0x000180ff09000388 */ /* 0x0003e20000000800 */
[----:B------:R-:W-:Y:S05]  /*0bf0*/  @!P1 BRA `(.L_x_8) ;  /* 0x0000000000209947 */ /* 0x000fea0003800000 */
[----:B------:R-:W-:Y:S02]  /*0c00*/  IMAD R0, R8, 0x4, R0 ;  /* 0x0000000408007824 */ /* 0x000fe400078e0200 */
[----:B------:R-:W-:Y:S02]  /*0c10*/  IMAD.MOV R6, RZ, RZ, -R6 ;  /* 0x000000ffff067224 */ /* 0x000fe400078e0a06 */
[----:B------:R-:W-:-:S07]  /*0c20*/  IMAD.IADD R0, R7, 0x1, R0 ;  /* 0x0000000107007824 */ /* 0x000fce00078e0200 */
.L_x_11:
[----:B------:R-:W-:Y:S01]  /*0c30*/  VIADD R6, R6, 0x1 ;  /* 0x0000000106067836 */ /* 0x000fe20000000000 */
[----:B------:R0:W-:Y:S04]  /*0c40*/  STS [R0], RZ ;  /* 0x000000ff00007388 */ /* 0x0001e80000000800 */
[----:B------:R-:W-:Y:S01]  /*0c50*/  ISETP.NE.AND P0, PT, R6, RZ, PT ;  /* 0x000000ff0600720c */ /* 0x000fe20003f05270 */
[----:B0-----:R-:W-:-:S12]  /*0c60*/  VIADD R0, R0, 0x80 ;  /* 0x0000008000007836 */ /* 0x001fd80000000000 */
[----:B------:R-:W-:Y:S05]  /*0c70*/  @P0 BRA `(.L_x_11) ;  /* 0xfffffffc00ec0947 */ /* 0x000fea000383ffff */
.L_x_8:
[----:B------:R-:W-:Y:S05]  /*0c80*/  BSYNC.RECONVERGENT B0 ;  /* 0x0000000000007941 */ /* 0x000fea0003800200 */
.L_x_7:
[----:B------:R-:W2:Y:S01]  /*0c90*/  LDCU UR5, c[0x0][0x3c4] ;  /* 0x00007880ff0577ac */ /* 0x000ea20008000800 */
[----:B-----5:R-:W-:Y:S01]  /*0ca0*/  LOP3.LUT R27, RZ, R28, RZ, 0x33, !PT ;  /* 0x0000001cff1b7212 */ /* 0x020fe200078e33ff */
[----:B------:R-:W-:Y:S01]  /*0cb0*/  BSSY.RECONVERGENT B0, `(.L_x_12) ;  /* 0x0000080000007945 */ /* 0x000fe20003800200 */
[----:B------:R-:W-:Y:S02]  /*0cc0*/  LOP3.LUT R22, RZ, R29, RZ, 0x33, !PT ;  /* 0x0000001dff167212 */ /* 0x000fe400078e33ff */
[----:B------:R-:W-:Y:S02]  /*0cd0*/  LOP3.LUT R21, RZ, R30, RZ, 0x33, !PT ;  /* 0x0000001eff157212 */ /* 0x000fe400078e33ff */
[----:B------:R-:W-:Y:S02]  /*0ce0*/  LOP3.LUT R18, RZ, R31, RZ, 0x33, !PT ;  /* 0x0000001fff127212 */ /* 0x000fe400078e33ff */
[----:B------:R-:W-:Y:S02]  /*0cf0*/  LOP3.LUT R20, RZ, R33, RZ, 0x33, !PT ;  /* 0x00000021ff147212 */ /* 0x000fe400078e33ff */
[----:B------:R-:W-:-:S02]  /*0d00*/  LOP3.LUT R23, RZ, R32, RZ, 0x33, !PT ;  /* 0x00000020ff177212 */ /* 0x000fc400078e33ff */
[----:B------:R-:W-:Y:S02]  /*0d10*/  LOP3.LUT R25, RZ, R34, RZ, 0x33, !PT ;  /* 0x00000022ff197212 */ /* 0x000fe400078e33ff */
[----:B------:R-:W-:Y:S02]  /*0d20*/  LOP3.LUT R17, RZ, R36, RZ, 0x33, !PT ;  /* 0x00000024ff117212 */ /* 0x000fe400078e33ff */
[----:B------:R-:W-:Y:S02]  /*0d30*/  LOP3.LUT R19, RZ, R38, RZ, 0x33, !PT ;  /* 0x00000026ff137212 */ /* 0x000fe400078e33ff */
[----:B--2---:R-:W-:Y:S02]  /*0d40*/  SHF.R.U32.HI R49, RZ, UR5, R27 ;  /* 0x00000005ff317c19 */ /* 0x004fe4000801161b */
[----:B------:R-:W-:Y:S02]  /*0d50*/  SHF.R.U32.HI R52, RZ, UR5, R22 ;  /* 0x00000005ff347c19 */ /* 0x000fe40008011616 */
[----:B------:R-:W-:-:S02]  /*0d60*/  LOP3.LUT R49, R49, UR4, RZ, 0x30, !PT ;  /* 0x0000000431317c12 */ /* 0x000fc4000f8e30ff */
[----:B------:R-:W-:Y:S02]  /*0d70*/  LOP3.LUT R52, R52, UR4, RZ, 0x30, !PT ;  /* 0x0000000434347c12 */ /* 0x000fe4000f8e30ff */
[----:B------:R-:W-:Y:S01]  /*0d80*/  SHF.R.U32.HI R56, RZ, UR5, R21 ;  /* 0x00000005ff387c19 */ /* 0x000fe20008011615 */
[--C-:B------:R-:W-:Y:S01]  /*0d90*/  IMAD R0, R49, 0x4, R5.reuse ;  /* 0x0000000431007824 */ /* 0x100fe200078e0205 */
[----:B------:R-:W-:Y:S01]  /*0da0*/  SHF.R.U32.HI R48, RZ, UR5, R18 ;  /* 0x00000005ff307c19 */ /* 0x000fe20008011612 */
[----:B------:R-:W-:Y:S01]  /*0db0*/  IMAD R6, R52, 0x4, R5 ;  /* 0x0000000434067824 */ /* 0x000fe200078e0205 */
[----:B------:R-:W-:Y:S01]  /*0dc0*/  LOP3.LUT R56, R56, UR4, RZ, 0x30, !PT ;  /* 0x0000000438387c12 */ /* 0x000fe2000f8e30ff */
[----:B------:R-:W-:Y:S01]  /*0dd0*/  NOP ;  /* 0x0000000000007918 */ /* 0x000fe20000000000 */
[----:B01----:R-:W-:Y:S01]  /*0de0*/  SHF.R.U32.HI R9, RZ, UR5, R20 ;  /* 0x00000005ff097c19 */ /* 0x003fe20008011614 */
[----:B------:R0:W-:Y:S01]  /*0df0*/  ATOMS.POPC.INC.32 RZ, [R0+URZ] ;  /* 0x0000000000ff7f8c */ /* 0x0001e2000d8000ff */
[----:B------:R-:W-:-:S02]  /*0e00*/  LOP3.LUT R48, R48, UR4, RZ, 0x30, !PT ;  /* 0x0000000430307c12 */ /* 0x000fc4000f8e30ff */
[----:B------:R-:W-:Y:S01]  /*0e10*/  SHF.R.U32.HI R8, RZ, UR5, R23 ;  /* 0x00000005ff087c19 */ /* 0x000fe20008011617 */
[----:B------:R1:W-:Y:S01]  /*0e20*/  ATOMS.POPC.INC.32 RZ, [R6+URZ] ;  /* 0x0000000006ff7f8c */ /* 0x0003e2000d8000ff */
[----:B------:R-:W-:Y:S02]  /*0e30*/  SHF.R.U32.HI R11, RZ, UR5, R25 ;  /* 0x00000005ff0b7c19 */ /* 0x000fe40008011619 */
[----:B------:R-:W-:Y:S01]  /*0e40*/  LOP3.LUT R10, R9, UR4, RZ, 0x30, !PT ;  /* 0x00000004090a7c12 */ /* 0x000fe2000f8e30ff */
[--C-:B0-----:R-:W-:Y:S01]  /*0e50*/  IMAD R0, R56, 0x4, R5.reuse ;  /* 0x0000000438007824 */ /* 0x101fe200078e0205 */
[----:B------:R-:W-:Y:S02]  /*0e60*/  LOP3.LUT R8, R8, UR4, RZ, 0x30, !PT ;  /* 0x0000000408087c12 */ /* 0x000fe4000f8e30ff */
[----:B------:R-:W-:Y:S01]  /*0e70*/  LOP3.LUT R12, R11, UR4, RZ, 0x30, !PT ;  /* 0x000000040b0c7c12 */ /* 0x000fe2000f8e30ff */
[--C-:B-1----:R-:W-:Y:S01]  /*0e80*/  IMAD R6, R48, 0x4, R5.reuse ;  /* 0x0000000430067824 */ /* 0x102fe200078e0205 */
[----:B------:R0:W-:Y:S01]  /*0e90*/  ATOMS.POPC.INC.32 RZ, [R0+URZ] ;  /* 0x0000000000ff7f8c */ /* 0x0001e2000d8000ff */
[--C-:B------:R-:W-:Y:S01]  /*0ea0*/  IMAD R9, R10, 0x4, R5.reuse ;  /* 0x000000040a097824 */ /* 0x100fe200078e0205 */
[----:B------:R-:W-:Y:S01]  /*0eb0*/  LOP3.LUT R10, RZ, R35, RZ, 0x33, !PT ;  /* 0x00000023ff0a7212 */ /* 0x000fe200078e33ff */
[--C-:B------:R-:W-:Y:S01]  /*0ec0*/  IMAD R8, R8, 0x4, R5.reuse ;  /* 0x0000000408087824 */ /* 0x100fe200078e0205 */
[----:B------:R1:W-:Y:S01]  /*0ed0*/  ATOMS.POPC.INC.32 RZ, [R6+URZ] ;  /* 0x0000000006ff7f8c */ /* 0x0003e2000d8000ff */
[----:B------:R-:W-:Y:S01]  /*0ee0*/  IMAD R11, R12, 0x4, R5 ;  /* 0x000000040c0b7824 */ /* 0x000fe200078e0205 */
[----:B------:R-:W-:-:S02]  /*0ef0*/  LOP3.LUT R12, RZ, R37, RZ, 0x33, !PT ;  /* 0x00000025ff0c7212 */ /* 0x000fc400078e33ff */
[----:B------:R-:W-:Y:S01]  /*0f00*/  LOP3.LUT R16, RZ, R39, RZ, 0x33, !PT ;  /* 0x00000027ff107212 */ /* 0x000fe200078e33ff */
[----:B------:R-:W-:Y:S01]  /*0f10*/  ATOMS.POPC.INC.32 RZ, [R8+URZ] ;  /* 0x0000000008ff7f8c */ /* 0x000fe2000d8000ff */
[----:B0-----:R-:W-:Y:S02]  /*0f20*/  SHF.R.U32.HI R0, RZ, UR5, R10 ;  /* 0x00000005ff007c19 */ /* 0x001fe4000801160a */
[----:B-1----:R-:W-:Y:S01]  /*0f30*/  SHF.R.U32.HI R6, RZ, UR5, R17 ;  /* 0x00000005ff067c19 */ /* 0x002fe20008011611 */
[----:B------:R0:W-:Y:S01]  /*0f40*/  ATOMS.POPC.INC.32 RZ, [R9+URZ] ;  /* 0x0000000009ff7f8c */ /* 0x0001e2000d8000ff */
[----:B------:R-:W-:Y:S02]  /*0f50*/  SHF.R.U32.HI R14, RZ, UR5, R19 ;  /* 0x00000005ff0e7c19 */ /* 0x000fe40008011613 */
[----:B------:R-:W-:Y:S01]  /*0f60*/  LOP3.LUT R6, R6, UR4, RZ, 0x30, !PT ;  /* 0x0000000406067c12 */ /* 0x000fe2000f8e30ff */
[----:B------:R1:W-:Y:S01]  /*0f70*/  ATOMS.POPC.INC.32 RZ, [R11+URZ] ;  /* 0x000000000bff7f8c */ /* 0x0003e2000d8000ff */
[----:B------:R-:W-:-:S02]  /*0f80*/  SHF.R.U32.HI R13, RZ, UR5, R12 ;  /* 0x00000005ff0d7c19 */ /* 0x000fc4000801160c */
[----:B------:R-:W-:Y:S02]  /*0f90*/  LOP3.LUT R0, R0, UR4, RZ, 0x30, !PT ;  /* 0x0000000400007c12 */ /* 0x000fe4000f8e30ff */
[----:B0-----:R-:W-:Y:S02]  /*0fa0*/  SHF.R.U32.HI R9, RZ, UR5, R16 ;  /* 0x00000005ff097c19 */ /* 0x001fe40008011610 */
[----:B------:R-:W-:Y:S01]  /*0fb0*/  LOP3.LUT R50, R14, UR4, RZ, 0x30, !PT ;  /* 0x000000040e327c12 */ /* 0x000fe2000f8e30ff */
[--C-:B------:R-:W-:Y:S01]  /*0fc0*/  IMAD R14, R6, 0x4, R5.reuse ;  /* 0x00000004060e7824 */ /* 0x100fe200078e0205 */
[----:B------:R-:W-:Y:S01]  /*0fd0*/  LOP3.LUT R8, R13, UR4, RZ, 0x30, !PT ;  /* 0x000000040d087c12 */ /* 0x000fe2000f8e30ff */
[--C-:B------:R-:W-:Y:S01]  /*0fe0*/  IMAD R0, R0, 0x4, R5.reuse ;  /* 0x0000000400007824 */ /* 0x100fe200078e0205 */
[----:B------:R-:W-:Y:S01]  /*0ff0*/  LOP3.LUT R6, R9, UR4, RZ, 0x30, !PT ;  /* 0x0000000409067c12 */ /* 0x000fe2000f8e30ff */
[--C-:B------:R-:W-:Y:S01]  /*1000*/  IMAD R50, R50, 0x4, R5.reuse ;  /* 0x0000000432327824 */ /* 0x100fe200078e0205 */
[----:B------:R-:W-:Y:S01]  /*1010*/  LOP3.LUT R9, RZ, R40, RZ, 0x33, !PT ;  /* 0x00000028ff097212 */ /* 0x000fe200078e33ff */
[--C-:B------:R-:W-:Y:S01]  /*1020*/  IMAD R26, R8, 0x4, R5.reuse ;  /* 0x00000004081a7824 */ /* 0x100fe200078e0205 */
[----:B------:R0:W-:Y:S01]  /*1030*/  ATOMS.POPC.INC.32 RZ, [R0+URZ] ;  /* 0x0000000000ff7f8c */ /* 0x0001e2000d8000ff */
[----:B------:R-:W-:Y:S01]  /*1040*/  IMAD R51, R6, 0x4, R5 ;  /* 0x0000000406337824 */ /* 0x000fe200078e0205 */
[----:B------:R-:W-:-:S02]  /*1050*/  LOP3.LUT R6, RZ, R43, RZ, 0x33, !PT ;  /* 0x0000002bff067212 */ /* 0x000fc400078e33ff */
[----:B-1----:R-:W-:Y:S01]  /*1060*/  LOP3.LUT R11, RZ, R44, RZ, 0x33, !PT ;  /* 0x0000002cff0b7212 */ /* 0x002fe200078e33ff */
[----:B------:R1:W-:Y:S01]  /*1070*/  ATOMS.POPC.INC.32 RZ, [R14+URZ] ;  /* 0x000000000eff7f8c */ /* 0x0003e2000d8000ff */
[----:B------:R-:W-:Y:S02]  /*1080*/  LOP3.LUT R8, RZ, R45, RZ, 0x33, !PT ;  /* 0x0000002dff087212 */ /* 0x000fe400078e33ff */
[----:B------:R-:W-:Y:S01]  /*1090*/  LOP3.LUT R13, RZ, R46, RZ, 0x33, !PT ;  /* 0x0000002eff0d7212 */ /* 0x000fe200078e33ff */
[----:B------:R2:W-:Y:S01]  /*10a0*/  ATOMS.POPC.INC.32 RZ, [R26+URZ] ;  /* 0x000000001aff7f8c */ /* 0x0005e2000d8000ff */
[----:B0-----:R-:W-:Y:S02]  /*10b0*/  SHF.R.U32.HI R0, RZ, UR5, R9 ;  /* 0x00000005ff007c19 */ /* 0x001fe40008011609 */
[----:B------:R-:W-:Y:S01]  /*10c0*/  SHF.R.U32.HI R53, RZ, UR5, R11 ;  /* 0x00000005ff357c19 */ /* 0x000fe2000801160b */
[----:B-1----:R-:W0:Y:S01]  /*10d0*/  LDC.64 R14, c[0x0][0x380] ;  /* 0x0000e000ff0e7b82 */ /* 0x002e220000000a00 */
[----:B------:R-:W-:Y:S01]  /*10e0*/  SHF.R.U32.HI R55, RZ, UR5, R8 ;  /* 0x00000005ff377c19 */ /* 0x000fe20008011608 */
[----:B------:R1:W-:Y:S01]  /*10f0*/  ATOMS.POPC.INC.32 RZ, [R50+URZ] ;  /* 0x0000000032ff7f8c */ /* 0x0003e2000d8000ff */
[----:B------:R-:W-:-:S02]  /*1100*/  SHF.R.U32.HI R57, RZ, UR5, R13 ;  /* 0x00000005ff397c19 */ /* 0x000fc4000801160d */
[----:B--2---:R-:W-:Y:S01]  /*1110*/  SHF.R.U32.HI R26, RZ, UR5, R6 ;  /* 0x00000005ff1a7c19 */ /* 0x004fe20008011606 */
[----:B------:R2:W-:Y:S01]  /*1120*/  ATOMS.POPC.INC.32 RZ, [R51+URZ] ;  /* 0x0000000033ff7f8c */ /* 0x0005e2000d8000ff */
[----:B------:R-:W-:Y:S02]  /*1130*/  LOP3.LUT R0, R0, UR4, RZ, 0x30, !PT ;  /* 0x0000000400007c12 */ /* 0x000fe4000f8e30ff */
[----:B------:R-:W-:Y:S02]  /*1140*/  LOP3.LUT R54, R26, UR4, RZ, 0x30, !PT ;  /* 0x000000041a367c12 */ /* 0x000fe4000f8e30ff */
[----:B------:R-:W-:Y:S01]  /*1150*/  LOP3.LUT R58, R53, UR4, RZ, 0x30, !PT ;  /* 0x00000004353a7c12 */ /* 0x000fe2000f8e30ff */
[--C-:B------:R-:W-:Y:S01]  /*1160*/  IMAD R53, R0, 0x4, R5.reuse ;  /* 0x0000000400357824 */ /* 0x100fe200078e0205 */
[----:B------:R-:W-:Y:S01]  /*1170*/  ISETP.GT.U32.AND P2, PT, R3, 0xff, PT ;  /* 0x000000ff0300780c */ /* 0x000fe20003f44070 */
[--C-:B------:R-:W-:Y:S01]  /*1180*/  IMAD R54, R54, 0x4, R5.reuse ;  /* 0x0000000436367824 */ /* 0x100fe200078e0205 */
[----:B------:R-:W-:Y:S01]  /*1190*/  LOP3.LUT R60, R55, UR4, RZ, 0x30, !PT ;  /* 0x00000004373c7c12 */ /* 0x000fe2000f8e30ff */
[--C-:B------:R-:W-:Y:S01]  /*11a0*/  IMAD R58, R58, 0x4, R5.reuse ;  /* 0x000000043a3a7824 */ /* 0x100fe200078e0205 */
[----:B------:R-:W-:Y:S01]  /*11b0*/  LOP3.LUT R26, R57, UR4, RZ, 0x30, !PT ;  /* 0x00000004391a7c12 */ /* 0x000fe2000f8e30ff */
[----:B------:R3:W-:Y:S01]  /*11c0*/  ATOMS.POPC.INC.32 RZ, [R53+URZ] ;  /* 0x0000000035ff7f8c */ /* 0x0007e2000d8000ff */
[----:B-1----:R-:W-:Y:S01]  /*11d0*/  P2R R50, PR, RZ, 0x4 ;  /* 0x00000004ff327803 */ /* 0x002fe20000000000 */
[----:B------:R-:W-:-:S02]  /*11e0*/  IMAD R60, R60, 0x4, R5 ;  /* 0x000000043c3c7824 */ /* 0x000fc400078e0205 */
[----:B------:R-:W-:Y:S01]  /*11f0*/  IMAD R5, R26, 0x4, R5 ;  /* 0x000000041a057824 */ /* 0x000fe200078e0205 */
[----:B------:R3:W-:Y:S01]  /*1200*/  ATOMS.POPC.INC.32 RZ, [R54+URZ] ;  /* 0x0000000036ff7f8c */ /* 0x0007e2000d8000ff */
[----:B--2---:R-:W-:Y:S02]  /*1210*/  IMAD R51, R3, 0x4, R7 ;  /* 0x0000000403337824 */ /* 0x004fe400078e0207 */
[----:B------:R-:W-:Y:S01]  /*1220*/  IMAD.MOV.U32 R0, RZ, RZ, RZ ;  /* 0x000000ffff007224 */ /* 0x000fe200078e00ff */
[----:B------:R3:W-:Y:S04]  /*1230*/  ATOMS.POPC.INC.32 RZ, [R58+URZ] ;  /* 0x000000003aff7f8c */ /* 0x0007e8000d8000ff */
[----:B------:R3:W-:Y:S04]  /*1240*/  ATOMS.POPC.INC.32 RZ, [R60+URZ] ;  /* 0x000000003cff7f8c */ /* 0x0007e8000d8000ff */
[----:B------:R3:W-:Y:S01]  /*1250*/  ATOMS.POPC.INC.32 RZ, [R5+URZ] ;  /* 0x0000000005ff7f8c */ /* 0x0007e2000d8000ff */
[----:B------:R-:W-:Y:S06]  /*1260*/  BAR.SYNC.DEFER_BLOCKING 0x0 ;  /* 0x0000000000007b1d */ /* 0x000fec0000010000 */
[----:B------:R-:W-:Y:S05]  /*1270*/  @P2 BRA `(.L_x_13) ;  /* 0x00000000008c2947 */ /* 0x000fea0003800000 */
[----:B------:R-:W1:Y:S04]  /*1280*/  LDS R0, [R51] ;  /* 0x0000000033007984 */ /* 0x000e680000000800 */
[----:B---3--:R-:W2:Y:S04]  /*1290*/  LDS R5, [R51+0x400] ;  /* 0x0004000033057984 */ /* 0x008ea80000000800 */
[----:B------:R-:W3:Y:S04]  /*12a0*/  LDS R53, [R51+0x800] ;  /* 0x0008000033357984 */ /* 0x000ee80000000800 */
[----:B------:R-:W4:Y:S04]  /*12b0*/  LDS R55, [R51+0xc00] ;  /* 0x000c000033377984 */ /* 0x000f280000000800 */
[----:B------:R-:W5:Y:S04]  /*12c0*/  LDS R57, [R51+0x1000] ;  /* 0x0010000033397984 */ /* 0x000f680000000800 */
[----:B------:R-:W0:Y:S04]  /*12d0*/  LDS R59, [R51+0x1400] ;  /* 0x00140000333b7984 */ /* 0x000e280000000800 */
[----:B------:R-:W-:Y:S04]  /*12e0*/  LDS R61, [R51+0x2000] ;  /* 0x00200000333d7984 */ /* 0x000fe80000000800 */
[----:B------:R-:W-:Y:S04]  /*12f0*/  LDS R63, [R51+0x2400] ;  /* 0x00240000333f7984 */ /* 0x000fe80000000800 */
[----:B------:R-:W-:Y:S04]  /*1300*/  LDS R65, [R51+0x2800] ;  /* 0x0028000033417984 */ /* 0x000fe80000000800 */
[----:B------:R-:W-:Y:S04]  /*1310*/  STS [R51], RZ ;  /* 0x000000ff33007388 */ /* 0x000fe80000000800 */
[----:B-1----:R-:W-:Y:S01]  /*1320*/  STS [R51+0x400], R0 ;  /* 0x0004000033007388 */ /* 0x002fe20000000800 */
[----:B--2---:R-:W-:-:S03]  /*1330*/  IMAD.IADD R54, R0, 0x1, R5 ;  /* 0x0000000100367824 */ /* 0x004fc600078e0205 */
[----:B------:R-:W1:Y:S01]  /*1340*/  LDS R5, [R51+0x1800] ;  /* 0x0018000033057984 */ /* 0x000e620000000800 */
[----:B---3--:R-:W-:-:S03]  /*1350*/  IMAD.IADD R58, R54, 0x1, R53 ;  /* 0x00000001363a7824 */ /* 0x008fc600078e0235 */
[----:B------:R-:W2:Y:S01]  /*1360*/  LDS R53, [R51+0x1c00] ;  /* 0x001c000033357984 */ /* 0x000ea20000000800 */
[----:B----4-:R-:W-:-:S03]  /*1370*/  IMAD.IADD R60, R58, 0x1, R55 ;  /* 0x000000013a3c7824 */ /* 0x010fc600078e0237 */
[----:B------:R1:W-:Y:S01]  /*1380*/  STS [R51+0x800], R54 ;  /* 0x0008003633007388 */ /* 0x0003e20000000800 */
[----:B-----5:R-:W-:-:S03]  /*1390*/  IMAD.IADD R62, R60, 0x1, R57 ;  /* 0x000000013c3e7824 */ /* 0x020fc600078e0239 */
[----:B------:R-:W3:Y:S01]  /*13a0*/  LDS R55, [R51+0x2c00] ;  /* 0x002c000033377984 */ /* 0x000ee20000000800 */
[----:B0-----:R-:W-:-:S03]  /*13b0*/  IMAD.IADD R64, R62, 0x1, R59 ;  /* 0x000000013e407824 */ /* 0x001fc600078e023b */
[----:B------:R0:W-:Y:S04]  /*13c0*/  STS [R51+0xc00], R58 ;  /* 0x000c003a33007388 */ /* 0x0001e80000000800 */
[----:B------:R4:W-:Y:S04]  /*13d0*/  STS [R51+0x1000], R60 ;  /* 0x0010003c33007388 */ /* 0x0009e80000000800 */
[----:B------:R4:W-:Y:S04]  /*13e0*/  STS [R51+0x1400], R62 ;  /* 0x0014003e33007388 */ /* 0x0009e80000000800 */
[----:B------:R4:W-:Y:S01]  /*13f0*/  STS [R51+0x1800], R64 ;  /* 0x0018004033007388 */ /* 0x0009e20000000800 */
[----:B-1----:R-:W-:-:S04]  /*1400*/  IMAD.IADD R54, R64, 0x1, R5 ;  /* 0x0000000140367824 */ /* 0x002fc800078e0205 */
[----:B--2---:R-:W-:Y:S01]  /*1410*/  IMAD.IADD R66, R54, 0x1, R53 ;  /* 0x0000000136427824 */ /* 0x004fe200078e0235 */
[----:B------:R4:W-:Y:S03]  /*1420*/  STS [R51+0x1c00], R54 ;  /* 0x001c003633007388 */ /* 0x0009e60000000800 */
[----:B------:R-:W-:Y:S01]  /*1430*/  IMAD.IADD R68, R66, 0x1, R61 ;  /* 0x0000000142447824 */ /* 0x000fe200078e023d */
[----:B------:R4:W-:Y:S03]  /*1440*/  STS [R51+0x2000], R66 ;  /* 0x0020004233007388 */ /* 0x0009e60000000800 */
[----:B------:R-:W-:Y:S01]  /*1450*/  IMAD.IADD R70, R68, 0x1, R63 ;  /* 0x0000000144467824 */ /* 0x000fe200078e023f */
[----:B------:R4:W-:Y:S03]  /*1460*/  STS [R51+0x2400], R68 ;  /* 0x0024004433007388 */ /* 0x0009e60000000800 */
[----:B0-----:R-:W-:Y:S01]  /*1470*/  IMAD.IADD R58, R70, 0x1, R65 ;  /* 0x00000001463a7824 */ /* 0x001fe200078e0241 */
[----:B------:R4:W-:Y:S03]  /*1480*/  STS [R51+0x2800], R70 ;  /* 0x0028004633007388 */ /* 0x0009e60000000800 */
[----:B---3--:R-:W-:Y:S01]  /*1490*/  IMAD.IADD R0, R58, 0x1, R55 ;  /* 0x000000013a007824 */ /* 0x008fe200078e0237 */
[----:B------:R4:W-:Y:S06]  /*14a0*/  STS [R51+0x2c00], R58 ;  /* 0x002c003a33007388 */ /* 0x0009ec0000000800 */
.L_x_13:
[----:B------:R-:W-:Y:S05]  /*14b0*/  BSYNC.RECONVERGENT B0 ;  /* 0x0000000000007941 */ /* 0x000fea0003800200 */
.L_x_12:
[----:B------:R-:W-:Y:S01]  /*14c0*/  ISETP.NE.AND P0, PT, R0, 0x1980, PT ;  /* 0x000019800000780c */ /* 0x000fe20003f05270 */
[----:B---3--:R-:W-:Y:S01]  /*14d0*/  IMAD R5, R42, 0x100, R3 ;  /* 0x000001002a057824 */ /* 0x008fe200078e0203 */
[----:B------:R-:W-:Y:S01]  /*14e0*/  @!P2 LOP3.LUT R53, R0, 0x40000000, RZ, 0xfc, !PT ;  /* 0x400000000035a812 */ /* 0x000fe200078efcff */
[----:B------:R-:W-:Y:S01]  /*14f0*/  IMAD R41, R41, 0x11, RZ ;  /* 0x0000001129297824 */ /* 0x000fe200078e02ff */
[----:B------:R-:W-:Y:S01]  /*1500*/  ISETP.LT.U32.AND P0, PT, R3, 0x100, !P0 ;  /* 0x000001000300780c */ /* 0x000fe20004701070 */
[----:B0-----:R-:W-:-:S03]  /*1510*/  IMAD.WIDE R14, R5, 0x4, R14 ;  /* 0x00000004050e7825 */ /* 0x001fc600078e020e */
[----:B------:R-:W-:Y:S01]  /*1520*/  LOP3.LUT R57, R41, R4, RZ, 0xfc, !PT ;  /* 0x0000000429397212 */ /* 0x000fe200078efcff */
[----:B----4-:R-:W-:Y:S01]  /*1530*/  IMAD R54, R42, 0x1980, RZ ;  /* 0x000019802a367824 */ /* 0x010fe200078e02ff */
[----:B------:R0:W-:Y:S07]  /*1540*/  @!P2 STG.E.STRONG.SYS desc[UR6][R14.64], R53 ;  /* 0x000000350e00a986 */ /* 0x0001ee000c115906 */
[----:B------:R-:W-:Y:S06]  /*1550*/  BAR.RED.OR.DEFER_BLOCKING 0x0, P0 ;  /* 0x0000000000007b1d */ /* 0x000fec0000014800 */
[----:B------:R-:W1:Y:S01]  /*1560*/  B2R.RESULT RZ, P0 ;  /* 0x0000000000ff731c */ /* 0x000e620000004000 */
[----:B------:R-:W-:-:S04]  /*1570*/  IADD3 R4, P1, PT, R54, R57, RZ ;  /* 0x0000003936047210 */ /* 0x000fc80007f3e0ff */
[----:B------:R-:W-:Y:S01]  /*1580*/  LEA.HI.X.SX32 R55, R54, RZ, 0x1, P1 ;  /* 0x000000ff36377211 */ /* 0x000fe200008f0eff */
[----:B------:R-:W-:-:S03]  /*1590*/  IMAD.SHL.U32 R5, R4, 0x4, RZ ;  /* 0x0000000404057824 */ /* 0x000fc600078e00ff */
[----:B------:R-:W-:Y:S01]  /*15a0*/  SHF.L.U64.HI R4, R4, 0x2, R55 ;  /* 0x0000000204047819 */ /* 0x000fe20000010237 */
[----:B01----:R-:W-:Y:S06]  /*15b0*/  @!P0 BRA `(.L_x_14) ;  /* 0x0000001000b48947 */ /* 0x003fec0003800000 */
[----:B------:R-:W0:Y:S01]  /*15c0*/  LDCU.64 UR8, c[0x0][0x3b8] ;  /* 0x00007700ff0877ac */ /* 0x000e220008000a00 */
[----:B------:R-:W-:Y:S01]  /*15d0*/  BSSY B1, `(.L_x_15) ;  /* 0x0000032000017945 */ /* 0x000fe20003800000 */
[----:B------:R-:W-:Y:S01]  /*15e0*/  IMAD R13, R3, 0x8, R7 ;  /* 0x00000008030d7824 */ /* 0x000fe200078e0207 */
[----:B0-----:R-:W-:-:S04]  /*15f0*/  IADD3 R8, P0, PT, R5, UR8, RZ ;  /* 0x0000000805087c10 */ /* 0x001fc8000ff1e0ff */
[----:B------:R-:W-:Y:S01]  /*1600*/  IADD3.X R9, PT, PT, R4, UR9, RZ, P0, !PT ;  /* 0x0000000904097c10 */ /* 0x000fe200087fe4ff */
[----:B------:R-:W-:Y:S08]  /*1610*/  @P2 BRA `(.L_x_16) ;  /* 0x0000000000b42947 */ /* 0x000ff00003800000 */
[----:B------:R-:W0:Y:S02]  /*1620*/  LDCU.64 UR8, c[0x0][0x398] ;  /* 0x00007300ff0877ac */ /* 0x000e240008000a00 */
[----:B0-----:R-:W-:-:S04]  /*1630*/  LEA R10, P0, R3, UR8, 0x3 ;  /* 0x00000008030a7c11 */ /* 0x001fc8000f8018ff */
[----:B------:R-:W-:-:S05]  /*1640*/  LEA.HI.X R11, R3, UR9, RZ, 0x3, P0 ;  /* 0x00000009030b7c11 */ /* 0x000fca00080f1cff */
[----:B------:R-:W2:Y:S01]  /*1650*/  LDG.E.64 R4, desc[UR6][R10.64] ;  /* 0x000000060a047981 */ /* 0x000ea2000c1e1b00 */
[----:B------:R-:W-:-:S04]  /*1660*/  ISETP.GT.U32.AND P0, PT, R3, R49, PT ;  /* 0x000000310300720c */ /* 0x000fc80003f04070 */
[----:B------:R-:W-:-:S04]  /*1670*/  SEL R17, RZ, 0x1980, !P0 ;  /* 0x00001980ff117807 */ /* 0x000fc80004000000 */
[----:B--2---:R-:W-:Y:S01]  /*1680*/  IADD3 R4, P0, PT, R4, -R17, RZ ;  /* 0x8000001104047210 */ /* 0x004fe20007f1e0ff */
[----:B------:R-:W-:-:S03]  /*1690*/  IMAD.MOV.U32 R17, RZ, RZ, R0 ;  /* 0x000000ffff117224 */ /* 0x000fc600078e0000 */
[----:B------:R-:W-:Y:S02]  /*16a0*/  IADD3.X R5, PT, PT, R5, -0x1, RZ, P0, !PT ;  /* 0xffffffff05057810 */ /* 0x000fe400007fe4ff */
[----:B------:R-:W-:-:S03]  /*16b0*/  ISETP.GE.AND P0, PT, R42, 0x1, PT ;  /* 0x000000012a00780c */ /* 0x000fc60003f06270 */
[----:B------:R0:W-:Y:S10]  /*16c0*/  STS.64 [R13+0x6600], R4 ;  /* 0x006600040d007388 */ /* 0x0001f40000000a00 */
[----:B------:R-:W-:Y:S05]  /*16d0*/  @!P0 BRA `(.L_x_17) ;  /* 0x00000000006c8947 */ /* 0x000fea0003800000 */
[----:B------:R-:W-:Y:S01]  /*16e0*/  BSSY B0, `(.L_x_18) ;  /* 0x0000019000007945 */ /* 0x000fe20003800000 */
[----:B------:R-:W-:Y:S02]  /*16f0*/  IMAD.MOV.U32 R6, RZ, RZ, -0x1 ;  /* 0xffffffffff067424 */ /* 0x000fe400078e00ff */
[----:B------:R-:W-:Y:S02]  /*1700*/  IMAD.MOV.U32 R10, RZ, RZ, R42 ;  /* 0x000000ffff0a7224 */ /* 0x000fe400078e002a */
[----:B------:R-:W-:-:S07]  /*1710*/  IMAD.MOV.U32 R17, RZ, RZ, R0 ;  /* 0x000000ffff117224 */ /* 0x000fce00078e0000 */
.L_x_22:
[----:B0-----:R-:W0:Y:S01]  /*1720*/  LDC.64 R4, c[0x0][0x380] ;  /* 0x0000e000ff047b82 */ /* 0x001e220000000a00 */
[----:B------:R-:W-:Y:S01]  /*1730*/  VIADD R19, R10, 0xffffffff ;  /* 0xffffffff0a137836 */ /* 0x000fe20000000000 */
[----:B------:R-:W-:Y:S03]  /*1740*/  BSSY B2, `(.L_x_19) ;  /* 0x0000008000027945 */ /* 0x000fe60003800000 */
[----:B------:R-:W-:-:S04]  /*1750*/  IMAD R11, R19, 0x100, R3 ;  /* 0x00000100130b7824 */ /* 0x000fc800078e0203 */
[----:B0-----:R-:W-:-:S07]  /*1760*/  IMAD.WIDE R4, R11, 0x4, R4 ;  /* 0x000000040b047825 */ /* 0x001fce00078e0204 */
.L_x_20:
[----:B------:R-:W-:Y:S05]  /*1770*/  YIELD ;  /* 0x0000000000007946 */ /* 0x000fea0003800000 */
[----:B------:R0:W-:Y:S06]  /*1780*/  MEMBAR.SC.CTA ;  /* 0x0000000000007992 */ /* 0x0001ec0000000000 */
[----:B0-----:R-:W2:Y:S02]  /*1790*/  LDG.E.STRONG.SYS R11, desc[UR6][R4.64] ;  /* 0x00000006040b7981 */ /* 0x001ea4000c1f5900 */
[----:B--2---:R-:W-:-:S13]  /*17a0*/  ISETP.NE.AND P0, PT, R11, RZ, PT ;  /* 0x000000ff0b00720c */ /* 0x004fda0003f05270 */
[----:B------:R-:W-:Y:S05]  /*17b0*/  @!P0 BRA `(.L_x_20) ;  /* 0xfffffffc00ec8947 */ /* 0x000fea000383ffff */
[----:B------:R-:W-:Y:S05]  /*17c0*/  BSYNC B2 ;  /* 0x0000000000027941 */ /* 0x000fea0003800000 */
.L_x_19:
[----:B------:R-:W-:Y:S01]  /*17d0*/  BSSY.RECONVERGENT B2, `(.L_x_21) ;  /* 0x0000006000027945 */ /* 0x000fe20003800200 */
[C---:B------:R-:W-:Y:S02]  /*17e0*/  ISETP.GT.AND P0, PT, R11.reuse, -0x1, PT ;  /* 0xffffffff0b00780c */ /* 0x040fe40003f04270 */
[----:B------:R-:W-:Y:S01]  /*17f0*/  LOP3.LUT R4, R11, 0x3fffffff, RZ, 0xc0, !PT ;  /* 0x3fffffff0b047812 */ /* 0x000fe200078ec0ff */
[----:B------:R-:W-:Y:S05]  /*1800*/  WARPSYNC.EXCLUSIVE R6 ;  /* 0x0000000006007348 */ /* 0x000fea0003a00000 */
[----:B------:R-:W-:-:S05]  /*1810*/  IMAD.IADD R17, R4, 0x1, R17 ;  /* 0x0000000104117824 */ /* 0x000fca00078e0211 */
[----:B------:R-:W-:-:S07]  /*1820*/  VOTE.ANY R6, PT, P0 ;  /* 0x0000000000067806 */ /* 0x000fce00000e0100 */
[----:B------:R-:W-:Y:S05]  /*1830*/  BSYNC.RECONVERGENT B2 ;  /* 0x0000000000027941 */ /* 0x000fea0003800200 */
.L_x_21:
[----:B------:R-:W-:Y:S01]  /*1840*/  ISETP.GT.U32.AND P1, PT, R10, 0x1, PT ;  /* 0x000000010a00780c */ /* 0x000fe20003f24070 */
[----:B------:R-:W-:-:S12]  /*1850*/  IMAD.MOV.U32 R10, RZ, RZ, R19 ;  /* 0x000000ffff0a7224 */ /* 0x000fd800078e0013 */
[----:B------:R-:W-:Y:S05]  /*1860*/  @P0 BRA P1, `(.L_x_22) ;  /* 0xfffffffc00ac0947 */ /* 0x000fea000083ffff */
[----:B------:R-:W-:Y:S05]  /*1870*/  BSYNC B0 ;  /* 0x0000000000007941 */ /* 0x000fea0003800000 */
.L_x_18:
[----:B------:R1:W2:Y:S02]  /*1880*/  LDS.64 R4, [R13+0x6600] ;  /* 0x006600000d047984 */ /* 0x0002a40000000a00 */
.L_x_17:
[C---:B------:R-:W-:Y:S01]  /*1890*/  IMAD.IADD R19, R17.reuse, 0x1, -R0 ;  /* 0x0000000111137824 */ /* 0x040fe200078e0a00 */
[----:B------:R-:W-:-:S04]  /*18a0*/  LOP3.LUT R11, R17, 0x80000000, RZ, 0xfc, !PT ;  /* 0x80000000110b7812 */ /* 0x000fc800078efcff */
[C---:B0-2---:R-:W-:Y:S01]  /*18b0*/  IADD3 R4, P0, PT, R19.reuse, R4, RZ ;  /* 0x0000000413047210 */ /* 0x045fe20007f1e0ff */
[----:B------:R0:W-:Y:S03]  /*18c0*/  STG.E.STRONG.SYS desc[UR6][R14.64], R11 ;  /* 0x0000000b0e007986 */ /* 0x0001e6000c115906 */
[----:B------:R-:W-:-:S05]  /*18d0*/  LEA.HI.X.SX32 R5, R19, R5, 0x1, P0 ;  /* 0x0000000513057211 */ /* 0x000fca00000f0eff */
[----:B------:R0:W-:Y:S04]  /*18e0*/  STS.64 [R13+0x6600], R4 ;  /* 0x006600040d007388 */ /* 0x0001e80000000a00 */
.L_x_16:
[----:B------:R-:W-:Y:S05]  /*18f0*/  BSYNC B1 ;  /* 0x0000000000017941 */ /* 0x000fea0003800000 */
.L_x_15:
[----:B0-----:R-:W0:Y:S01]  /*1900*/  LDC R5, c[0x0][0x3c0] ;  /* 0x0000f000ff057b82 */ /* 0x001e220000000800 */
[----:B------:R-:W-:-:S07]  /*1910*/  IMAD R4, R49, 0x8, R7 ;  /* 0x0000000831047824 */ /* 0x000fce00078e0207 */
[----:B------:R-:W2:Y:S01]  /*1920*/  LDC.64 R16, c[0x0][0x390] ;  /* 0x0000e400ff107b82 */ /* 0x000ea20000000a00 */
[----:B0-----:R-:W-:Y:S02]  /*1930*/  ISETP.GE.AND P0, PT, R47, R5, PT ;  /* 0x000000052f00720c */ /* 0x001fe40003f06270 */
[----:B--2---:R-:W-:-:S04]  /*1940*/  ISETP.EQ.U32.AND P1, PT, R16, RZ, PT ;  /* 0x000000ff1000720c */ /* 0x004fc80003f22070 */
[----:B------:R-:W-:-:S04]  /*1950*/  ISETP.EQ.OR.EX P0, PT, R17, RZ, !P0, P1 ;  /* 0x000000ff1100720c */ /* 0x000fc80004702710 */
[----:B------:R-:W-:-:S13]  /*1960*/  ISETP.GT.U32.OR P0, PT, R3, 0xff, P0 ;  /* 0x000000ff0300780c */ /* 0x000fda0000704470 */
[----:B------:R-:W-:Y:S05]  /*1970*/  @P0 BRA `(.L_x_23) ;  /* 0x0000000000240947 */ /* 0x000fea0003800000 */
[----:B------:R-:W0:Y:S01]  /*1980*/  LDS.64 R10, [R13+0x6600] ;  /* 0x006600000d0a7984 */ /* 0x000e220000000a00 */
[C---:B------:R-:W-:Y:S02]  /*1990*/  ISETP.GT.U32.AND P0, PT, R3.reuse, R49, PT ;  /* 0x000000310300720c */ /* 0x040fe40003f04070 */
[C---:B------:R-:W-:Y:S02]  /*19a0*/  LEA R6, P2, R3.reuse, R16, 0x3 ;  /* 0x0000001003067211 */ /* 0x040fe400078418ff */
[----:B------:R-:W-:Y:S02]  /*19b0*/  SEL R7, RZ, 0x1980, !P0 ;  /* 0x00001980ff077807 */ /* 0x000fe40004000000 */
[--C-:B------:R-:W-:Y:S02]  /*19c0*/  SHF.R.S32.HI R15, RZ, 0x1f, R0.reuse ;  /* 0x0000001fff0f7819 */ /* 0x100fe40000011400 */
[----:B0-----:R-:W-:Y:S02]  /*19d0*/  IADD3 R2, P0, P1, R10, R7, R0 ;  /* 0x000000070a027210 */ /* 0x001fe4000791e000 */
[----:B------:R-:W-:-:S02]  /*19e0*/  LEA.HI.X R7, R3, R17, RZ, 0x3, P2 ;  /* 0x0000001103077211 */ /* 0x000fc400010f1cff */
[----:B------:R-:W-:-:S05]  /*19f0*/  IADD3.X R3, PT, PT, R11, RZ, R15, P0, P1 ;  /* 0x000000ff0b037210 */ /* 0x000fca00007e240f */
[----:B------:R0:W-:Y:S04]  /*1a00*/  STG.E.64 desc[UR6][R6.64], R2 ;  /* 0x0000000206007986 */ /* 0x0001e8000c101b06 */
.L_x_23:
[----:B------:R-:W-:Y:S05]  /*1a10*/  WARPSYNC.ALL ;  /* 0x0000000000007948 */ /* 0x000fea0003800000 */
[----:B------:R-:W-:Y:S01]  /*1a20*/  BAR.SYNC.DEFER_BLOCKING 0x0 ;  /* 0x0000000000007b1d */ /* 0x000fe20000010000 */
[----:B------:R-:W-:-:S05]  /*1a30*/  ISETP.GT.AND P0, PT, R47, R5, PT ;  /* 0x000000052f00720c */ /* 0x000fca0003f04270 */
[----:B0-----:R0:W2:Y:S08]  /*1a40*/  LDS.64 R2, [R4+0x6600] ;  /* 0x0066000004027984 */ /* 0x0010b00000000a00 */
[----:B0-----:R-:W-:Y:S05]  /*1a50*/  @P0 BRA `(.L_x_24) ;  /* 0x00000000005c0947 */ /* 0x001fea0003800000 */
[----:B------:R-:W0:Y:S01]  /*1a60*/  LDCU.64 UR4, c[0x0][0x3a0] ;  /* 0x00007400ff0477ac */ /* 0x000e220008000a00 */
[----:B--2---:R-:W-:-:S05]  /*1a70*/  IADD3 R0, P1, PT, R57, R2, RZ ;  /* 0x0000000239007210 */ /* 0x004fca0007f3e0ff */
[----:B------:R-:W-:Y:S01]  /*1a80*/  IMAD.X R7, RZ, RZ, R3, P1 ;  /* 0x000000ffff077224 */ /* 0x000fe200008e0603 */
[----:B0-----:R-:W-:-:S04]  /*1a90*/  LEA R2, P1, R0, UR4, 0x2 ;  /* 0x0000000400027c11 */ /* 0x001fc8000f8210ff */
[----:B------:R-:W-:-:S05]  /*1aa0*/  LEA.HI.X R3, R0, UR5, R7, 0x2, P1 ;  /* 0x0000000500037c11 */ /* 0x000fca00088f1407 */
[----:B------:R2:W-:Y:S04]  /*1ab0*/  STG.E desc[UR6][R2.64], R28 ;  /* 0x0000001c02007986 */ /* 0x0005e8000c101906 */
        /* <DEDUP_REMOVED lines=15> */
[----:B------:R2:W-:Y:S01]  /*1bb0*/  STG.E desc[UR6][R2.64+0x800], R46 ;  /* 0x0008002e02007986 */ /* 0x0005e2000c101906 */
[----:B------:R-:W-:Y:S05]  /*1bc0*/  BRA `(.L_x_25) ;  /* 0x0000000000e07947 */ /* 0x000fea0003800000 */
.L_x_24:
[----:B------:R-:W0:Y:S01]  /*1bd0*/  LDCU.64 UR4, c[0x0][0x3a0] ;  /* 0x00007400ff0477ac */ /* 0x000e220008000a00 */
[----:B------:R-:W-:Y:S01]  /*1be0*/  IMAD R4, R42, -0x1980, R5 ;  /* 0xffffe6802a047824 */ /* 0x000fe200078e0205 */
[C---:B--2---:R-:W-:Y:S01]  /*1bf0*/  IADD3 R0, P1, PT, R57.reuse, R2, RZ ;  /* 0x0000000239007210 */ /* 0x044fe20007f3e0ff */
[C---:B------:R-:W-:Y:S02]  /*1c00*/  VIADD R11, R57.reuse, 0x20 ;  /* 0x00000020390b7836 */ /* 0x040fe40000000000 */
[C---:B-1----:R-:W-:Y:S01]  /*1c10*/  VIADD R13, R57.reuse, 0x40 ;  /* 0x00000040390d7836 */ /* 0x042fe20000000000 */
[-C--:B------:R-:W-:Y:S01]  /*1c20*/  ISETP.GE.AND P5, PT, R57, R4.reuse, PT ;  /* 0x000000043900720c */ /* 0x080fe20003fa6270 */
[----:B------:R-:W-:Y:S01]  /*1c30*/  IMAD.X R7, RZ, RZ, R3, P1 ;  /* 0x000000ffff077224 */ /* 0x000fe200008e0603 */
[-C--:B------:R-:W-:Y:S01]  /*1c40*/  ISETP.GE.AND P4, PT, R11, R4.reuse, PT ;  /* 0x000000040b00720c */ /* 0x080fe20003f86270 */
[----:B------:R-:W-:Y:S01]  /*1c50*/  VIADD R11, R57, 0x60 ;  /* 0x00000060390b7836 */ /* 0x000fe20000000000 */
[----:B------:R-:W-:Y:S01]  /*1c60*/  ISETP.GE.AND P3, PT, R13, R4, PT ;  /* 0x000000040d00720c */ /* 0x000fe20003f66270 */
[----:B------:R-:W-:-:S02]  /*1c70*/  VIADD R13, R57, 0x80 ;  /* 0x00000080390d7836 */ /* 0x000fc40000000000 */
[----:B------:R-:W-:Y:S01]  /*1c80*/  VIADD R15, R57, 0xa0 ;  /* 0x000000a0390f7836 */ /* 0x000fe20000000000 */
[-C--:B------:R-:W-:Y:S01]  /*1c90*/  ISETP.GE.AND P2, PT, R11, R4.reuse, PT ;  /* 0x000000040b00720c */ /* 0x080fe20003f46270 */
[----:B------:R-:W-:Y:S01]  /*1ca0*/  VIADD R11, R57, 0xc0 ;  /* 0x000000c0390b7836 */ /* 0x000fe20000000000 */
[C---:B0-----:R-:W-:Y:S02]  /*1cb0*/  LEA R2, P1, R0.reuse, UR4, 0x2 ;  /* 0x0000000400027c11 */ /* 0x041fe4000f8210ff */
[-C--:B------:R-:W-:Y:S02]  /*1cc0*/  ISETP.GE.AND P6, PT, R15, R4.reuse, PT ;  /* 0x000000040f00720c */ /* 0x080fe40003fc6270 */
[----:B------:R-:W-:Y:S02]  /*1cd0*/  LEA.HI.X R3, R0, UR5, R7, 0x2, P1 ;  /* 0x0000000500037c11 */ /* 0x000fe400088f1407 */
[----:B------:R-:W-:Y:S01]  /*1ce0*/  ISETP.GE.AND P1, PT, R13, R4, PT ;  /* 0x000000040d00720c */ /* 0x000fe20003f26270 */
[----:B------:R-:W-:-:S02]  /*1cf0*/  VIADD R13, R57, 0xe0 ;  /* 0x000000e0390d7836 */ /* 0x000fc40000000000 */
[----:B------:R0:W-:Y:S01]  /*1d00*/  @!P5 STG.E desc[UR6][R2.64], R28 ;  /* 0x0000001c0200d986 */ /* 0x0001e2000c101906 */
[-C--:B------:R-:W-:Y:S01]  /*1d10*/  ISETP.GE.AND P5, PT, R11, R4.reuse, PT ;  /* 0x000000040b00720c */ /* 0x080fe20003fa6270 */
[----:B------:R-:W-:Y:S02]  /*1d20*/  VIADD R11, R57, 0x100 ;  /* 0x00000100390b7836 */ /* 0x000fe40000000000 */
[----:B------:R0:W-:Y:S01]  /*1d30*/  @!P4 STG.E desc[UR6][R2.64+0x80], R29 ;  /* 0x0000801d0200c986 */ /* 0x0001e2000c101906 */
[-C--:B------:R-:W-:Y:S01]  /*1d40*/  ISETP.GE.AND P4, PT, R13, R4.reuse, PT ;  /* 0x000000040d00720c */ /* 0x080fe20003f86270 */
[----:B------:R-:W-:Y:S02]  /*1d50*/  VIADD R13, R57, 0x120 ;  /* 0x00000120390d7836 */ /* 0x000fe40000000000 */
[----:B------:R0:W-:Y:S01]  /*1d60*/  @!P3 STG.E desc[UR6][R2.64+0x100], R30 ;  /* 0x0001001e0200b986 */ /* 0x0001e2000c101906 */
        /* <DEDUP_REMOVED lines=21> */
[----:B------:R-:W-:-:S03]  /*1ec0*/  ISETP.GE.AND P2, PT, R13, R4, PT ;  /* 0x000000040d00720c */ /* 0x000fc60003f46270 */
[----:B------:R0:W-:Y:S01]  /*1ed0*/  @!P1 STG.E desc[UR6][R2.64+0x500], R38 ;  /* 0x0005002602009986 */ /* 0x0001e2000c101906 */
[----:B------:R-:W-:-:S03]  /*1ee0*/  ISETP.GE.AND P1, PT, R11, R4, PT ;  /* 0x000000040b00720c */ /* 0x000fc60003f26270 */
[----:B------:R0:W-:Y:S04]  /*1ef0*/  @!P6 STG.E desc[UR6][R2.64+0x580], R39 ;  /* 0x000580270200e986 */ /* 0x0001e8000c101906 */
[----:B------:R0:W-:Y:S04]  /*1f00*/  @!P5 STG.E desc[UR6][R2.64+0x600], R40 ;  /* 0x000600280200d986 */ /* 0x0001e8000c101906 */
[----:B------:R0:W-:Y:S04]  /*1f10*/  @!P4 STG.E desc[UR6][R2.64+0x680], R43 ;  /* 0x0006802b0200c986 */ /* 0x0001e8000c101906 */
[----:B------:R0:W-:Y:S04]  /*1f20*/  @!P3 STG.E desc[UR6][R2.64+0x700], R44 ;  /* 0x0007002c0200b986 */ /* 0x0001e8000c101906 */
[----:B------:R0:W-:Y:S04]  /*1f30*/  @!P2 STG.E desc[UR6][R2.64+0x780], R45 ;  /* 0x0007802d0200a986 */ /* 0x0001e8000c101906 */
[----:B------:R0:W-:Y:S02]  /*1f40*/  @!P1 STG.E desc[UR6][R2.64+0x800], R46 ;  /* 0x0008002e02009986 */ /* 0x0001e4000c101906 */
.L_x_25:
[----:B------:R-:W-:Y:S05]  /*1f50*/  @P0 BRA `(.L_x_26) ;  /* 0x0000000000480947 */ /* 0x000fea0003800000 */
[----:B------:R3:W5:Y:S04]  /*1f60*/  LDG.E R11, desc[UR6][R8.64] ;  /* 0x00000006080b7981 */ /* 0x000768000c1e1900 */
[----:B-1----:R3:W5:Y:S04]  /*1f70*/  LDG.E R13, desc[UR6][R8.64+0x80] ;  /* 0x00008006080d7981 */ /* 0x002768000c1e1900 */
[----:B------:R3:W5:Y:S04]  /*1f80*/  LDG.E R15, desc[UR6][R8.64+0x100] ;  /* 0x00010006080f7981 */ /* 0x000768000c1e1900 */
[----:B------:R3:W5:Y:S04]  /*1f90*/  LDG.E R17, desc[UR6][R8.64+0x180] ;  /* 0x0001800608117981 */ /* 0x000768000c1e1900 */
[----:B------:R3:W5:Y:S04]  /*1fa0*/  LDG.E R19, desc[UR6][R8.64+0x200] ;  /* 0x0002000608137981 */ /* 0x000768000c1e1900 */
[----:B------:R3:W5:Y:S04]  /*1fb0*/  LDG.E R21, desc[UR6][R8.64+0x280] ;  /* 0x0002800608157981 */ /* 0x000768000c1e1900 */
[----:B------:R3:W5:Y:S04]  /*1fc0*/  LDG.E R23, desc[UR6][R8.64+0x300] ;  /* 0x0003000608177981 */ /* 0x000768000c1e1900 */
[----:B------:R3:W5:Y:S04]  /*1fd0*/  LDG.E R25, desc[UR6][R8.64+0x380] ;  /* 0x0003800608197981 */ /* 0x000768000c1e1900 */
[----:B------:R3:W5:Y:S04]  /*1fe0*/  LDG.E R27, desc[UR6][R8.64+0x400] ;  /* 0x00040006081b7981 */ /* 0x000768000c1e1900 */
[----:B0-2---:R3:W5:Y:S04]  /*1ff0*/  LDG.E R29, desc[UR6][R8.64+0x480] ;  /* 0x00048006081d7981 */ /* 0x005768000c1e1900 */
        /* <DEDUP_REMOVED lines=8> */
.L_x_26:
[----:B------:R-:W-:Y:S02]  /*2080*/  IMAD.IADD R54, R5, 0x1, -R54 ;  /* 0x0000000105367824 */ /* 0x000fe400078e0a36 */
[C---:B0-2---:R-:W-:Y:S02]  /*2090*/  VIADD R3, R57.reuse, 0x20 ;  /* 0x0000002039037836 */ /* 0x045fe40000000000 */
[C---:B------:R-:W-:Y:S01]  /*20a0*/  VIADD R45, R57.reuse, 0x40 ;  /* 0x00000040392d7836 */ /* 0x040fe20000000000 */
[CC--:B------:R-:W-:Y:S01]  /*20b0*/  ISETP.GE.AND P5, PT, R57.reuse, R54.reuse, PT ;  /* 0x000000363900720c */ /* 0x0c0fe20003fa6270 */
[----:B------:R-:W-:Y:S01]  /*20c0*/  VIADD R47, R57, 0x80 ;  /* 0x00000080392f7836 */ /* 0x000fe20000000000 */
[-C--:B------:R-:W-:Y:S01]  /*20d0*/  ISETP.GE.AND P4, PT, R3, R54.reuse, PT ;  /* 0x000000360300720c */ /* 0x080fe20003f86270 */
[----:B------:R-:W-:Y:S01]  /*20e0*/  VIADD R3, R57, 0x60 ;  /* 0x0000006039037836 */ /* 0x000fe20000000000 */
[-C--:B------:R-:W-:Y:S01]  /*20f0*/  ISETP.GE.AND P3, PT, R45, R54.reuse, PT ;  /* 0x000000362d00720c */ /* 0x080fe20003f66270 */
[----:B------:R-:W-:Y:S01]  /*2100*/  VIADD R45, R57, 0xa0 ;  /* 0x000000a0392d7836 */ /* 0x000fe20000000000 */
[----:B------:R-:W-:-:S02]  /*2110*/  ISETP.GE.AND P1, PT, R47, R54, PT ;  /* 0x000000362f00720c */ /* 0x000fc40003f26270 */
[-C--:B------:R-:W-:Y:S01]  /*2120*/  ISETP.GE.AND P2, PT, R3, R54.reuse, PT ;  /* 0x000000360300720c */ /* 0x080fe20003f46270 */
[----:B------:R-:W-:Y:S01]  /*2130*/  VIADD R3, R57, 0xc0 ;  /* 0x000000c039037836 */ /* 0x000fe20000000000 */
[-C--:B------:R-:W-:Y:S01]  /*2140*/  ISETP.GE.AND P6, PT, R45, R54.reuse, PT ;  /* 0x000000362d00720c */ /* 0x080fe20003fc6270 */
[----:B------:R-:W-:Y:S02]  /*2150*/  VIADD R45, R57, 0xe0 ;  /* 0x000000e0392d7836 */ /* 0x000fe40000000000 */
[----:B------:R0:W5:Y:S01]  /*2160*/  @!P5 LDG.E R11, desc[UR6][R8.64] ;  /* 0x00000006080bd981 */ /* 0x000162000c1e1900 */
[-C--:B------:R-:W-:Y:S01]  /*2170*/  ISETP.GE.AND P5, PT, R3, R54.reuse, PT ;  /* 0x000000360300720c */ /* 0x080fe20003fa6270 */
[----:B------:R-:W-:Y:S02]  /*2180*/  VIADD R3, R57, 0x100 ;  /* 0x0000010039037836 */ /* 0x000fe40000000000 */
[----:B-1----:R0:W5:Y:S01]  /*2190*/  @!P4 LDG.E R13, desc[UR6][R8.64+0x80] ;  /* 0x00008006080dc981 */ /* 0x002162000c1e1900 */
[----:B------:R-:W-:Y:S01]  /*21a0*/  ISETP.GE.AND P4, PT, R45, R54, PT ;  /* 0x000000362d00720c */ /* 0x000fe20003f86270 */
[----:B------:R-:W-:-:S02]  /*21b0*/  VIADD R45, R57, 0x120 ;  /* 0x00000120392d7836 */ /* 0x000fc40000000000 */
[----:B------:R0:W5:Y:S01]  /*21c0*/  @!P3 LDG.E R15, desc[UR6][R8.64+0x100] ;  /* 0x00010006080fb981 */ /* 0x000162000c1e1900 */
[-C--:B------:R-:W-:Y:S01]  /*21d0*/  ISETP.GE.AND P3, PT, R3, R54.reuse, PT ;  /* 0x000000360300720c */ /* 0x080fe20003f66270 */
[----:B------:R-:W-:Y:S02]  /*21e0*/  VIADD R3, R57, 0x140 ;  /* 0x0000014039037836 */ /* 0x000fe40000000000 */
[----:B------:R0:W5:Y:S01]  /*21f0*/  @!P2 LDG.E R17, desc[UR6][R8.64+0x180] ;  /* 0x000180060811a981 */ /* 0x000162000c1e1900 */
[-C--:B------:R-:W-:Y:S01]  /*2200*/  ISETP.GE.AND P2, PT, R45, R54.reuse, PT ;  /* 0x000000362d00720c */ /* 0x080fe20003f46270 */
[----:B------:R-:W-:Y:S02]  /*2210*/  VIADD R45, R57, 0x160 ;  /* 0x00000160392d7836 */ /* 0x000fe40000000000 */
[----:B------:R0:W5:Y:S01]  /*2220*/  @!P1 LDG.E R19, desc[UR6][R8.64+0x200] ;  /* 0x0002000608139981 */ /* 0x000162000c1e1900 */
        /* <DEDUP_REMOVED lines=15> */
[----:B------:R-:W-:-:S03]  /*2320*/  ISETP.GE.AND P2, PT, R45, R54, PT ;  /* 0x000000362d00720c */ /* 0x000fc60003f46270 */
[----:B------:R0:W5:Y:S01]  /*2330*/  @!P1 LDG.E R31, desc[UR6][R8.64+0x500] ;  /* 0x00050006081f9981 */ /* 0x000162000c1e1900 */
[----:B------:R-:W-:-:S03]  /*2340*/  ISETP.GE.AND P1, PT, R3, R54, PT ;  /* 0x000000360300720c */ /* 0x000fc60003f26270 */
[----:B------:R0:W5:Y:S04]  /*2350*/  @!P6 LDG.E R33, desc[UR6][R8.64+0x580] ;  /* 0x000580060821e981 */ /* 0x000168000c1e1900 */
[----:B------:R0:W5:Y:S04]  /*2360*/  @!P5 LDG.E R35, desc[UR6][R8.64+0x600] ;  /* 0x000600060823d981 */ /* 0x000168000c1e1900 */
[----:B------:R0:W5:Y:S04]  /*2370*/  @!P4 LDG.E R37, desc[UR6][R8.64+0x680] ;  /* 0x000680060825c981 */ /* 0x000168000c1e1900 */
[----:B------:R0:W5:Y:S04]  /*2380*/  @!P3 LDG.E R39, desc[UR6][R8.64+0x700] ;  /* 0x000700060827b981 */ /* 0x000168000c1e1900 */
[----:B------:R0:W5:Y:S04]  /*2390*/  @!P2 LDG.E R41, desc[UR6][R8.64+0x780] ;  /* 0x000780060829a981 */ /* 0x000168000c1e1900 */
[----:B------:R0:W5:Y:S02]  /*23a0*/  @!P1 LDG.E R43, desc[UR6][R8.64+0x800] ;  /* 0x00080006082b9981 */ /* 0x000164000c1e1900 */
.L_x_27:
[----:B------:R-:W-:Y:S05]  /*23b0*/  @P0 BRA `(.L_x_28) ;  /* 0x0000000000540947 */ /* 0x000fea0003800000 */
[----:B------:R-:W1:Y:S02]  /*23c0*/  LDCU.64 UR4, c[0x0][0x3b0] ;  /* 0x00007600ff0477ac */ /* 0x000e640008000a00 */
[----:B-1----:R-:W-:-:S04]  /*23d0*/  LEA R2, P0, R0, UR4, 0x2 ;  /* 0x0000000400027c11 */ /* 0x002fc8000f8010ff */
[----:B------:R-:W-:-:S05]  /*23e0*/  LEA.HI.X R3, R0, UR5, R7, 0x2, P0 ;  /* 0x0000000500037c11 */ /* 0x000fca00080f1407 */
[----:B-----5:R-:W-:Y:S04]  /*23f0*/  STG.E desc[UR6][R2.64], R11 ;  /* 0x0000000b02007986 */ /* 0x020fe8000c101906 */
[----:B------:R-:W-:Y:S04]  /*2400*/  STG.E desc[UR6][R2.64+0x80], R13 ;  /* 0x0000800d02007986 */ /* 0x000fe8000c101906 */
        /* <DEDUP_REMOVED lines=14> */
[----:B------:R-:W-:Y:S01]  /*24f0*/  STG.E desc[UR6][R2.64+0x800], R43 ;  /* 0x0008002b02007986 */ /* 0x000fe2000c101906 */
[----:B------:R-:W-:Y:S05]  /*2500*/  EXIT ;  /* 0x000000000000794d */ /* 0x000fea0003800000 */
.L_x_28:
[----:B------:R-:W1:Y:S01]  /*2510*/  LDCU.64 UR4, c[0x0][0x3b0] ;  /* 0x00007600ff0477ac */ /* 0x000e620008000a00 */
[----:B------:R-:W-:Y:S02]  /*2520*/  IMAD R42, R42, -0x1980, R5 ;  /* 0xffffe6802a2a7824 */ /* 0x000fe400078e0205 */
[C---:B------:R-:W-:Y:S02]  /*2530*/  VIADD R5, R57.reuse, 0x40 ;  /* 0x0000004039057836 */ /* 0x040fe40000000000 */
[C---:B------:R-:W-:Y:S01]  /*2540*/  VIADD R3, R57.reuse, 0x20 ;  /* 0x0000002039037836 */ /* 0x040fe20000000000 */
[CC--:B------:R-:W-:Y:S01]  /*2550*/  ISETP.GE.AND P3, PT, R57.reuse, R42.reuse, PT ;  /* 0x0000002a3900720c */ /* 0x0c0fe20003f66270 */
[----:B0--3--:R-:W-:Y:S01]  /*2560*/  VIADD R9, R57, 0x60 ;  /* 0x0000006039097836 */ /* 0x009fe20000000000 */
[-C--:B------:R-:W-:Y:S01]  /*2570*/  ISETP.GE.AND P1, PT, R5, R42.reuse, PT ;  /* 0x0000002a0500720c */ /* 0x080fe20003f26270 */
[----:B------:R-:W-:Y:S01]  /*2580*/  VIADD R5, R57, 0x80 ;  /* 0x0000008039057836 */ /* 0x000fe20000000000 */
[-C--:B------:R-:W-:Y:S01]  /*2590*/  ISETP.GE.AND P2, PT, R3, R42.reuse, PT ;  /* 0x0000002a0300720c */ /* 0x080fe20003f46270 */
[----:B------:R-:W-:Y:S01]  /*25a0*/  VIADD R45, R57, 0xc0 ;  /* 0x000000c0392d7836 */ /* 0x000fe20000000000 */
[-C--:B------:R-:W-:Y:S01]  /*25b0*/  ISETP.GE.AND P0, PT, R9, R42.reuse, PT ;  /* 0x0000002a0900720c */ /* 0x080fe20003f06270 */
[----:B------:R-:W-:Y:S01]  /*25c0*/  VIADD R9, R57, 0xa0 ;  /* 0x000000a039097836 */ /* 0x000fe20000000000 */
[----:B------:R-:W-:Y:S01]  /*25d0*/  ISETP.GE.AND P6, PT, R5, R42, PT ;  /* 0x0000002a0500720c */ /* 0x000fe20003fc6270 */
[----:B------:R-:W-:Y:S01]  /*25e0*/  VIADD R5, R57, 0xe0 ;  /* 0x000000e039057836 */ /* 0x000fe20000000000 */
[----:B-1----:R-:W-:-:S02]  /*25f0*/  LEA R2, P4, R0, UR4, 0x2 ;  /* 0x0000000400027c11 */ /* 0x002fc4000f8810ff */
[-C--:B------:R-:W-:Y:S02]  /*2600*/  ISETP.GE.AND P5, PT, R9, R42.reuse, PT ;  /* 0x0000002a0900720c */ /* 0x080fe40003fa6270 */
[----:B------:R-:W-:Y:S01]  /*2610*/  LEA.HI.X R3, R0, UR5, R7, 0x2, P4 ;  /* 0x0000000500037c11 */ /* 0x000fe2000a0f1407 */
[----:B------:R-:W-:Y:S01]  /*2620*/  VIADD R7, R57, 0x100 ;  /* 0x0000010039077836 */ /* 0x000fe20000000000 */
[----:B------:R-:W-:-:S03]  /*2630*/  ISETP.GE.AND P4, PT, R45, R42, PT ;  /* 0x0000002a2d00720c */ /* 0x000fc60003f86270 */
[----:B-----5:R0:W-:Y:S01]  /*2640*/  @!P3 STG.E desc[UR6][R2.64], R11 ;  /* 0x0000000b0200b986 */ /* 0x0201e2000c101906 */
        /* <DEDUP_REMOVED lines=19> */
[C---:B------:R-:W-:Y:S02]  /*2780*/  VIADD R5, R57.reuse, 0x1e0 ;  /* 0x000001e039057836 */ /* 0x040fe40000000000 */
[----:B------:R-:W-:Y:S01]  /*2790*/  VIADD R57, R57, 0x200 ;  /* 0x0000020039397836 */ /* 0x000fe20000000000 */
[----:B------:R0:W-:Y:S01]  /*27a0*/  @!P3 STG.E desc[UR6][R2.64+0x380], R25 ;  /* 0x000380190200b986 */ /* 0x0001e2000c101906 */
[----:B------:R-:W-:-:S03]  /*27b0*/  ISETP.GE.AND P3, PT, R7, R42, PT ;  /* 0x0000002a0700720c */ /* 0x000fc60003f66270 */
        /* <DEDUP_REMOVED lines=9> */
[----:B------:R0:W-:Y:S01]  /*2850*/  @!P2 STG.E desc[UR6][R2.64+0x780], R41 ;  /* 0x000780290200a986 */ /* 0x0001e2000c101906 */
[----:B------:R-:W-:Y:S05]  /*2860*/  @P1 EXIT ;  /* 0x000000000000194d */ /* 0x000fea0003800000 */
[----:B------:R-:W-:Y:S01]  /*2870*/  STG.E desc[UR6][R2.64+0x800], R43 ;  /* 0x0008002b02007986 */ /* 0x000fe2000c101906 */
[----:B------:R-:W-:Y:S05]  /*2880*/  EXIT ;  /* 0x000000000000794d */ /* 0x000fea0003800000 */
.L_x_14:
[----:B------:R-:W-:Y:S01]  /*2890*/  IMAD.MOV.U32 R2, RZ, RZ, RZ ;  /* 0x000000ffff027224 */ /* 0x000fe200078e00ff */
[C---:B------:R-:W-:Y:S01]  /*28a0*/  ISETP.GT.U32.AND P0, PT, R3.reuse, 0x1f, PT ;  /* 0x0000001f0300780c */ /* 0x040fe20003f04070 */
[----:B------:R-:W-:Y:S05]  /*28b0*/  WARPSYNC.ALL ;  /* 0x0000000000007948 */ /* 0x000fea0003800000 */
[----:B------:R-:W-:-:S04]  /*28c0*/  IMAD.HI.U32 R14, R3, 0x15555556, R2 ;  /* 0x15555556030e7827 */ /* 0x000fc800078e0002 */
[----:B------:R-:W-:-:S05]  /*28d0*/  IMAD R15, R14, 0x4, R7 ;  /* 0x000000040e0f7824 */ /* 0x000fca00078e0207 */
[----:B------:R0:W-:Y:S01]  /*28e0*/  STS [R15+0x3410], R0 ;  /* 0x003410000f007388 */ /* 0x0001e20000000800 */
[----:B------:R-:W-:Y:S06]  /*28f0*/  BAR.SYNC.DEFER_BLOCKING 0x0 ;  /* 0x0000000000007b1d */ /* 0x000fec0000010000 */
[----:B------:R-:W-:Y:S05]  /*2900*/  @P0 BRA `(.L_x_29) ;  /* 0x0000000000dc0947 */ /* 0x000fea0003800000 */
[----:B------:R-:W-:Y:S01]  /*2910*/  IMAD R14, R3, 0x34, R7 ;  /* 0x00000034030e7824 */ /* 0x000fe200078e0207 */
[----:B------:R-:W-:-:S04]  /*2920*/  UMOV UR8, 0xffffffff ;  /* 0xffffffff00087882 */ /* 0x000fc80000000000 */
[----:B------:R-:W-:Y:S04]  /*2930*/  LDS R28, [R14+0x3410] ;  /* 0x003410000e1c7984 */ /* 0x000fe80000000800 */
[----:B------:R-:W-:Y:S04]  /*2940*/  LDS R29, [R14+0x3414] ;  /* 0x003414000e1d7984 */ /* 0x000fe80000000800 */
[----:B------:R-:W1:Y:S04]  /*2950*/  LDS R30, [R14+0x3418] ;  /* 0x003418000e1e7984 */ /* 0x000e680000000800 */
[----:B------:R-:W-:Y:S04]  /*2960*/  LDS R31, [R14+0x341c] ;  /* 0x00341c000e1f7984 */ /* 0x000fe80000000800 */
[----:B------:R-:W2:Y:S04]  /*2970*/  LDS R32, [R14+0x3420] ;  /* 0x003420000e207984 */ /* 0x000ea80000000800 */
[----:B------:R-:W-:Y:S04]  /*2980*/  LDS R33, [R14+0x3424] ;  /* 0x003424000e217984 */ /* 0x000fe80000000800 */
[----:B------:R-:W3:Y:S04]  /*2990*/  LDS R34, [R14+0x3428] ;  /* 0x003428000e227984 */ /* 0x000ee80000000800 */
[----:B------:R-:W-:Y:S04]  /*29a0*/  LDS R35, [R14+0x342c] ;  /* 0x00342c000e237984 */ /* 0x000fe80000000800 */
[----:B------:R-:W4:Y:S04]  /*29b0*/  LDS R36, [R14+0x3430] ;  /* 0x003430000e247984 */ /* 0x000f280000000800 */
[----:B------:R-:W-:Y:S04]  /*29c0*/  LDS R37, [R14+0x3434] ;  /* 0x003434000e257984 */ /* 0x000fe80000000800 */
[----:B------:R-:W5:Y:S04]  /*29d0*/  LDS R38, [R14+0x3438] ;  /* 0x003438000e267984 */ /* 0x000f680000000800 */
[----:B------:R-:W0:Y:S01]  /*29e0*/  LDS R39, [R14+0x343c] ;  /* 0x00343c000e277984 */ /* 0x000e220000000800 */
[----:B-1----:R-:W-:-:S04]  /*29f0*/  IADD3 R40, PT, PT, R30, R29, R28 ;  /* 0x0000001d1e287210 */ /* 0x002fc80007ffe01c */
[----:B--2---:R-:W-:-:S04]  /*2a00*/  IADD3 R40, PT, PT, R32, R40, R31 ;  /* 0x0000002820287210 */ /* 0x004fc80007ffe01f */
[----:B---3--:R-:W-:-:S04]  /*2a10*/  IADD3 R40, PT, PT, R34, R40, R33 ;  /* 0x0000002822287210 */ /* 0x008fc80007ffe021 */
[----:B----4-:R-:W-:-:S04]  /*2a20*/  IADD3 R40, PT, PT, R36, R40, R35 ;  /* 0x0000002824287210 */ /* 0x010fc80007ffe023 */
[----:B-----5:R-:W-:-:S05]  /*2a30*/  IADD3 R40, PT, PT, R38, R40, R37 ;  /* 0x0000002826287210 */ /* 0x020fca0007ffe025 */
[----:B0-----:R-:W-:Y:S01]  /*2a40*/  IMAD.IADD R39, R39, 0x1, R40 ;  /* 0x0000000127277824 */ /* 0x001fe200078e0228 */
[----:B------:R-:W-:Y:S06]  /*2a50*/  BRA.DIV UR8, `(.L_x_30) ;  /* 0x0000007a08547947 */ /* 0x000fec000b800000 */
[----:B------:R-:W0:Y:S02]  /*2a60*/  SHFL.UP P0, R40, R39, 0x1, RZ ;  /* 0x0420000027287989 */ /* 0x000e2400000000ff */
[----:B0-----:R-:W-:-:S05]  /*2a70*/  @P0 IMAD.IADD R40, R39, 0x1, R40 ;  /* 0x0000000127280824 */ /* 0x001fca00078e0228 */
[----:B------:R-:W0:Y:S02]  /*2a80*/  SHFL.UP P0, R43, R40, 0x2, RZ ;  /* 0x04400000282b7989 */ /* 0x000e2400000000ff */
[----:B0-----:R-:W-:-:S05]  /*2a90*/  @P0 IMAD.IADD R43, R40, 0x1, R43 ;  /* 0x00000001282b0824 */ /* 0x001fca00078e022b */
[----:B------:R-:W0:Y:S02]  /*2aa0*/  SHFL.UP P0, R44, R43, 0x4, RZ ;  /* 0x048000002b2c7989 */ /* 0x000e2400000000ff */
[----:B0-----:R-:W-:-:S05]  /*2ab0*/  @P0 IMAD.IADD R44, R43, 0x1, R44 ;  /* 0x000000012b2c0824 */ /* 0x001fca00078e022c */
[----:B------:R-:W0:Y:S02]  /*2ac0*/  SHFL.UP P0, R45, R44, 0x8, RZ ;  /* 0x050000002c2d7989 */ /* 0x000e2400000000ff */
[----:B0-----:R-:W-:-:S05]  /*2ad0*/  @P0 IMAD.IADD R45, R44, 0x1, R45 ;  /* 0x000000012c2d0824 */ /* 0x001fca00078e022d */
[----:B------:R0:W1:Y:S02]  /*2ae0*/  SHFL.UP P0, R46, R45, 0x10, RZ ;  /* 0x060000002d2e7989 */ /* 0x00006400000000ff */
.L_x_120:
[----:B-1----:R-:W-:-:S04]  /*2af0*/  @P0 IMAD.IADD R46, R45, 0x1, R46 ;  /* 0x000000012d2e0824 */ /* 0x002fc800078e022e */
[----:B------:R-:W-:-:S04]  /*2b00*/  IMAD.IADD R39, R46, 0x1, -R39 ;  /* 0x000000012e277824 */ /* 0x000fc800078e0a27 */
[----:B------:R-:W-:Y:S01]  /*2b10*/  IMAD.IADD R28, R28, 0x1, R39 ;  /* 0x000000011c1c7824 */ /* 0x000fe200078e0227 */
[----:B------:R1:W-:Y:S03]  /*2b20*/  STS [R14+0x3410], R39 ;  /* 0x003410270e007388 */ /* 0x0003e60000000800 */
        /* <DEDUP_REMOVED lines=19> */
[----:B------:R1:W-:Y:S04]  /*2c60*/  STS [R14+0x3438], R37 ;  /* 0x003438250e007388 */ /* 0x0003e80000000800 */
[----:B------:R1:W-:Y:S02]  /*2c70*/  STS [R14+0x343c], R43 ;  /* 0x00343c2b0e007388 */ /* 0x0003e40000000800 */
.L_x_29:
[----:B------:R-:W-:Y:S05]  /*2c80*/  WARPSYNC.ALL ;  /* 0x0000000000007948 */ /* 0x000fea0003800000 */
[----:B------:R-:W-:Y:S01]  /*2c90*/  BAR.SYNC.DEFER_BLOCKING 0x0 ;  /* 0x0000000000007b1d */ /* 0x000fe20000010000 */
[----:B------:R-:W-:Y:S02]  /*2ca0*/  ISETP.NE.AND P0, PT, R50, RZ, PT ;  /* 0x000000ff3200720c */ /* 0x000fe40003f05270 */
[----:B-1----:R-:W-:-:S03]  /*2cb0*/  SHF.R.U32.HI R28, RZ, UR5, R27 ;  /* 0x00000005ff1c7c19 */ /* 0x002fc6000801161b */
[----:B------:R-:W-:Y:S01]  /*2cc0*/  BSSY.RECONVERGENT B0, `(.L_x_31) ;  /* 0x0000028000007945 */ /* 0x000fe20003800200 */
[----:B------:R-:W-:Y:S01]  /*2cd0*/  LOP3.LUT R28, R28, UR4, RZ, 0x30, !PT ;  /* 0x000000041c1c7c12 */ /* 0x000fe2000f8e30ff */
[----:B0-----:R-:W0:Y:S06]  /*2ce0*/  LDS R15, [R15+0x3410] ;  /* 0x003410000f0f7984 */ /* 0x001e2c0000000800 */
[----:B------:R-:W-:Y:S05]  /*2cf0*/  @P0 BRA `(.L_x_32) ;  /* 0x0000000000900947 */ /* 0x000fea0003800000 */
[----:B------:R-:W0:Y:S04]  /*2d00*/  LDS R14, [R51] ;  /* 0x00000000330e7984 */ /* 0x000e280000000800 */
[----:B------:R-:W1:Y:S04]  /*2d10*/  LDS R30, [R51+0x400] ;  /* 0x00040000331e7984 */ /* 0x000e680000000800 */
[----:B------:R-:W2:Y:S04]  /*2d20*/  LDS R32, [R51+0x800] ;  /* 0x0008000033207984 */ /* 0x000ea80000000800 */
[----:B------:R-:W3:Y:S04]  /*2d30*/  LDS R34, [R51+0xc00] ;  /* 0x000c000033227984 */ /* 0x000ee80000000800 */
[----:B------:R-:W4:Y:S04]  /*2d40*/  LDS R36, [R51+0x1000] ;  /* 0x0010000033247984 */ /* 0x000f280000000800 */
[----:B------:R-:W5:Y:S04]  /*2d50*/  LDS R38, [R51+0x1400] ;  /* 0x0014000033267984 */ /* 0x000f680000000800 */
[----:B------:R-:W5:Y:S04]  /*2d60*/  LDS R40, [R51+0x1800] ;  /* 0x0018000033287984 */ /* 0x000f680000000800 */
[----:B------:R-:W5:Y:S04]  /*2d70*/  LDS R44, [R51+0x1c00] ;  /* 0x001c0000332c7984 */ /* 0x000f680000000800 */
[----:B------:R-:W5:Y:S04]  /*2d80*/  LDS R46, [R51+0x2000] ;  /* 0x00200000332e7984 */ /* 0x000f680000000800 */
[----:B------:R-:W5:Y:S04]  /*2d90*/  LDS R58, [R51+0x2400] ;  /* 0x00240000333a7984 */ /* 0x000f680000000800 */
[----:B------:R-:W5:Y:S01]  /*2da0*/  LDS R60, [R51+0x2800] ;  /* 0x00280000333c7984 */ /* 0x000f620000000800 */
[----:B0-----:R-:W-:-:S03]  /*2db0*/  IMAD.IADD R14, R15, 0x1, R14 ;  /* 0x000000010f0e7824 */ /* 0x001fc600078e020e */
[----:B------:R-:W0:Y:S01]  /*2dc0*/  LDS R62, [R51+0x2c00] ;  /* 0x002c0000333e7984 */ /* 0x000e220000000800 */
[C---:B-1----:R-:W-:Y:S02]  /*2dd0*/  IMAD.IADD R30, R15.reuse, 0x1, R30 ;  /* 0x000000010f1e7824 */ /* 0x042fe400078e021e */
[C---:B--2---:R-:W-:Y:S01]  /*2de0*/  IMAD.IADD R32, R15.reuse, 0x1, R32 ;  /* 0x000000010f207824 */ /* 0x044fe200078e0220 */
[----:B------:R1:W-:Y:S01]  /*2df0*/  STS [R51], R14 ;  /* 0x0000000e33007388 */ /* 0x0003e20000000800 */
[----:B---3--:R-:W-:-:S03]  /*2e00*/  IMAD.IADD R34, R15, 0x1, R34 ;  /* 0x000000010f227824 */ /* 0x008fc600078e0222 */
[----:B------:R1:W-:Y:S01]  /*2e10*/  STS [R51+0x400], R30 ;  /* 0x0004001e33007388 */ /* 0x0003e20000000800 */
[----:B----4-:R-:W-:-:S03]  /*2e20*/  IMAD.IADD R36, R15, 0x1, R36 ;  /* 0x000000010f247824 */ /* 0x010fc600078e0224 */
[----:B------:R1:W-:Y:S01]  /*2e30*/  STS [R51+0x800], R32 ;  /* 0x0008002033007388 */ /* 0x0003e20000000800 */
[----:B-----5:R-:W-:-:S03]  /*2e40*/  IMAD.IADD R38, R15, 0x1, R38 ;  /* 0x000000010f267824 */ /* 0x020fc600078e0226 */
[----:B------:R1:W-:Y:S01]  /*2e50*/  STS [R51+0xc00], R34 ;  /* 0x000c002233007388 */ /* 0x0003e20000000800 */
[----:B------:R-:W-:-:S03]  /*2e60*/  IMAD.IADD R40, R15, 0x1, R40 ;  /* 0x000000010f287824 */ /* 0x000fc600078e0228 */
        /* <DEDUP_REMOVED lines=9> */
[----:B0-----:R-:W-:-:S03]  /*2f00*/  IMAD.IADD R62, R15, 0x1, R62 ;  /* 0x000000010f3e7824 */ /* 0x001fc600078e023e */
[----:B------:R1:W-:Y:S04]  /*2f10*/  STS [R51+0x2400], R58 ;  /* 0x0024003a33007388 */ /* 0x0003e80000000800 */
[----:B------:R1:W-:Y:S04]  /*2f20*/  STS [R51+0x2800], R60 ;  /* 0x0028003c33007388 */ /* 0x0003e80000000800 */
[----:B------:R1:W-:Y:S02]  /*2f30*/  STS [R51+0x2c00], R62 ;  /* 0x002c003e33007388 */ /* 0x0003e40000000800 */
.L_x_32:
[----:B------:R-:W-:Y:S05]  /*2f40*/  BSYNC.RECONVERGENT B0 ;  /* 0x0000000000007941 */ /* 0x000fea0003800200 */
.L_x_31:
[----:B------:R-:W-:Y:S01]  /*2f50*/  BAR.SYNC.DEFER_BLOCKING 0x0 ;  /* 0x0000000000007b1d */ /* 0x000fe20000010000 */
[----:B------:R-:W-:Y:S01]  /*2f60*/  R2P PR, R28, 0x7f ;  /* 0x0000007f1c007804 */ /* 0x000fe20000000000 */
[----:B------:R-:W-:-:S04]  /*2f70*/  IMAD.MOV.U32 R47, RZ, RZ, RZ ;  /* 0x000000ffff2f7224 */ /* 0x000fc800078e00ff */
[----:B------:R-:W-:Y:S08]  /*2f80*/  BSSY.RECONVERGENT B0, `(.L_x_33) ;  /* 0x0000024000007945 */ /* 0x000ff00003800200 */
[----:B-1----:R-:W-:Y:S02]  /*2f90*/  VOTE.ANY R14, PT, P0 ;  /* 0x00000000000e7806 */ /* 0x002fe400000e0100 */
[----:B------:R-:W-:-:S02]  /*2fa0*/  VOTE.ANY R29, PT, P1 ;  /* 0x00000000001d7806 */ /* 0x000fc400008e0100 */
[----:B------:R-:W-:Y:S02]  /*2fb0*/  @!P0 LOP3.LUT R14, RZ, R14, RZ, 0x33, !PT ;  /* 0x0000000eff0e8212 */ /* 0x000fe400078e33ff */
[----:B------:R-:W-:Y:S02]  /*2fc0*/  VOTE.ANY R31, PT, P2 ;  /* 0x00000000001f7806 */ /* 0x000fe400010e0100 */
[----:B------:R-:W-:Y:S02]  /*2fd0*/  @!P1 LOP3.LUT R29, RZ, R29, RZ, 0x33, !PT ;  /* 0x0000001dff1d9212 */ /* 0x000fe400078e33ff */
[----:B------:R-:W-:Y:S02]  /*2fe0*/  VOTE.ANY R33, PT, P3 ;  /* 0x0000000000217806 */ /* 0x000fe400018e0100 */
[----:B------:R-:W-:Y:S02]  /*2ff0*/  @!P2 LOP3.LUT R31, RZ, R31, RZ, 0x33, !PT ;  /* 0x0000001fff1fa212 */ /* 0x000fe400078e33ff */
[----:B------:R-:W-:-:S02]  /*3000*/  LOP3.LUT R14, R29, R14, RZ, 0xc0, !PT ;  /* 0x0000000e1d0e7212 */ /* 0x000fc400078ec0ff */
[----:B------:R-:W-:Y:S02]  /*3010*/  @!P3 LOP3.LUT R33, RZ, R33, RZ, 0x33, !PT ;  /* 0x00000021ff21b212 */ /* 0x000fe400078e33ff */
[----:B------:R-:W-:Y:S02]  /*3020*/  LOP3.LUT R14, R31, R14, RZ, 0xc0, !PT ;  /* 0x0000000e1f0e7212 */ /* 0x000fe400078ec0ff */
[----:B------:R-:W-:Y:S02]  /*3030*/  VOTE.ANY R29, PT, P4 ;  /* 0x00000000001d7806 */ /* 0x000fe400020e0100 */
[----:B------:R-:W-:Y:S02]  /*3040*/  LOP3.LUT R14, R33, R14, RZ, 0xc0, !PT ;  /* 0x0000000e210e7212 */ /* 0x000fe400078ec0ff */
[----:B------:R-:W-:Y:S02]  /*3050*/  @!P4 LOP3.LUT R29, RZ, R29, RZ, 0x33, !PT ;  /* 0x0000001dff1dc212 */ /* 0x000fe400078e33ff */
[----:B------:R-:W-:-:S02]  /*3060*/  VOTE.ANY R31, PT, P5 ;  /* 0x00000000001f7806 */ /* 0x000fc400028e0100 */
[----:B------:R-:W-:Y:S01]  /*3070*/  LOP3.LUT R14, R29, R14, RZ, 0xc0, !PT ;  /* 0x0000000e1d0e7212 */ /* 0x000fe200078ec0ff */
[----:B------:R-:W-:Y:S01]  /*3080*/  IMAD.SHL.U32 R29, R3, 0x20, RZ ;  /* 0x00000020031d7824 */ /* 0x000fe200078e00ff */
[----:B------:R-:W-:Y:S02]  /*3090*/  LOP3.LUT P0, RZ, R28, 0x80, RZ, 0xc0, !PT ;  /* 0x000000801cff7812 */ /* 0x000fe4000780c0ff */
[----:B------:R-:W-:Y:S02]  /*30a0*/  @!P5 LOP3.LUT R31, RZ, R31, RZ, 0x33, !PT ;  /* 0x0000001fff1fd212 */ /* 0x000fe400078e33ff */
[----:B------:R-:W-:Y:S02]  /*30b0*/  VOTE.ANY R30, PT, P6 ;  /* 0x00000000001e7806 */ /* 0x000fe400030e0100 */
[----:B------:R-:W-:Y:S02]  /*30c0*/  LOP3.LUT R31, R31, R14, RZ, 0xc0, !PT ;  /* 0x0000000e1f1f7212 */ /* 0x000fe400078ec0ff */
[----:B------:R-:W1:Y:S01]  /*30d0*/  S2R R14, SR_LEMASK ;  /* 0x00000000000e7919 */ /* 0x000e620000003a00 */
[----:B------:R-:W-:-:S04]  /*30e0*/  @!P6 LOP3.LUT R30, RZ, R30, RZ, 0x33, !PT ;  /* 0x0000001eff1ee212 */ /* 0x000fc800078e33ff */
[----:B------:R-:W-:Y:S02]  /*30f0*/  VOTE.ANY R32, PT, P0 ;  /* 0x0000000000207806 */ /* 0x000fe400000e0100 */
[----:B------:R-:W-:Y:S02]  /*3100*/  LOP3.LUT R31, R30, R31, RZ, 0xc0, !PT ;  /* 0x0000001f1e1f7212 */ /* 0x000fe400078ec0ff */
[----:B------:R-:W-:Y:S02]  /*3110*/  @!P0 LOP3.LUT R32, RZ, R32, RZ, 0x33, !PT ;  /* 0x00000020ff208212 */ /* 0x000fe400078e33ff */
[----:B------:R-:W-:Y:S02]  /*3120*/  LOP3.LUT R30, R29, 0x7c00, RZ, 0xc0, !PT ;  /* 0x00007c001d1e7812 */ /* 0x000fe400078ec0ff */
[----:B------:R-:W-:-:S03]  /*3130*/  LOP3.LUT R31, R32, R31, RZ, 0xc0, !PT ;  /* 0x0000001f201f7212 */ /* 0x000fc600078ec0ff */
[----:B------:R-:W-:Y:S01]  /*3140*/  IMAD.IADD R29, R7, 0x1, R30 ;  /* 0x00000001071d7824 */ /* 0x000fe200078e021e */
[----:B------:R-:W2:Y:S01]  /*3150*/  FLO.U32 R32, R31 ;  /* 0x0000001f00207300 */ /* 0x000ea200000e0000 */
[----:B-1----:R-:W-:Y:S02]  /*3160*/  LOP3.LUT R44, R14, R31, RZ, 0xc0, !PT ;  /* 0x0000001f0e2c7212 */ /* 0x002fe400078ec0ff */
[----:B--2---:R-:W-:-:S05]  /*3170*/  ISETP.NE.AND P0, PT, R24, R32, PT ;  /* 0x000000201800720c */ /* 0x004fca0003f05270 */
[----:B------:R-:W1:Y:S08]  /*3180*/  POPC R44, R44 ;  /* 0x0000002c002c7309 */ /* 0x000e700000000000 */
[----:B------:R-:W-:Y:S05]  /*3190*/  @P0 BRA `(.L_x_34) ;  /* 0x0000000000080947 */ /* 0x000fea0003800000 */
[----:B------:R-:W-:-:S06]  /*31a0*/  IMAD R47, R28, 0x4, R29 ;  /* 0x000000041c2f7824 */ /* 0x000fcc00078e021d */
[----:B-1----:R2:W3:Y:S02]  /*31b0*/  ATOMS.ADD R47, [R47], R44 ;  /* 0x0000002c2f2f738c */ /* 0x0024e40000000000 */
.L_x_34:
[----:B------:R-:W-:Y:S05]  /*31c0*/  BSYNC.RECONVERGENT B0 ;  /* 0x0000000000007941 */ /* 0x000fea0003800200 */
.L_x_33:
[----:B------:R-:W-:Y:S01]  /*31d0*/  R2P PR, R52, 0x7f ;  /* 0x0000007f34007804 */ /* 0x000fe20000000000 */
[----:B---3--:R3:W4:Y:S01]  /*31e0*/  SHFL.IDX PT, R47, R47, R32, 0x1f ;  /* 0x00001f202f2f7589 */ /* 0x00872200000e0000 */
[----:B------:R-:W-:Y:S01]  /*31f0*/  BSSY.RECONVERGENT B0, `(.L_x_35) ;  /* 0x0000021000007945 */ /* 0x000fe20003800200 */
[----:B------:R-:W-:-:S10]  /*3200*/  IMAD.MOV.U32 R49, RZ, RZ, RZ ;  /* 0x000000ffff317224 */ /* 0x000fd400078e00ff */
[----:B------:R-:W-:Y:S02]  /*3210*/  VOTE.ANY R28, PT, P0 ;  /* 0x00000000001c7806 */ /* 0x000fe400000e0100 */
[----:B------:R-:W-:Y:S02]  /*3220*/  VOTE.ANY R31, PT, P1 ;  /* 0x00000000001f7806 */ /* 0x000fe400008e0100 */
[----:B------:R-:W-:Y:S02]  /*3230*/  @!P0 LOP3.LUT R28, RZ, R28, RZ, 0x33, !PT ;  /* 0x0000001cff1c8212 */ /* 0x000fe400078e33ff */
[----:B------:R-:W-:Y:S02]  /*3240*/  VOTE.ANY R33, PT, P2 ;  /* 0x0000000000217806 */ /* 0x000fe400010e0100 */
[----:B------:R-:W-:Y:S02]  /*3250*/  @!P1 LOP3.LUT R31, RZ, R31, RZ, 0x33, !PT ;  /* 0x0000001fff1f9212 */ /* 0x000fe400078e33ff */
[----:B------:R-:W-:-:S02]  /*3260*/  @!P2 LOP3.LUT R33, RZ, R33, RZ, 0x33, !PT ;  /* 0x00000021ff21a212 */ /* 0x000fc400078e33ff */
[----:B------:R-:W-:Y:S02]  /*3270*/  LOP3.LUT R28, R31, R28, RZ, 0xc0, !PT ;  /* 0x0000001c1f1c7212 */ /* 0x000fe400078ec0ff */
[----:B------:R-:W-:Y:S02]  /*3280*/  VOTE.ANY R31, PT, P3 ;  /* 0x00000000001f7806 */ /* 0x000fe400018e0100 */
[----:B------:R-:W-:Y:S02]  /*3290*/  LOP3.LUT R28, R33, R28, RZ, 0xc0, !PT ;  /* 0x0000001c211c7212 */ /* 0x000fe400078ec0ff */
[----:B------:R-:W-:Y:S02]  /*32a0*/  LOP3.LUT P0, RZ, R52, 0x80, RZ, 0xc0, !PT ;  /* 0x0000008034ff7812 */ /* 0x000fe4000780c0ff */
[----:B------:R-:W-:Y:S02]  /*32b0*/  VOTE.ANY R33, PT, P4 ;  /* 0x0000000000217806 */ /* 0x000fe400020e0100 */
[----:B------:R-:W-:-:S02]  /*32c0*/  @!P3 LOP3.LUT R31, RZ, R31, RZ, 0x33, !PT ;  /* 0x0000001fff1fb212 */ /* 0x000fc400078e33ff */
[----:B------:R-:W-:Y:S02]  /*32d0*/  @!P4 LOP3.LUT R33, RZ, R33, RZ, 0x33, !PT ;  /* 0x00000021ff21c212 */ /* 0x000fe400078e33ff */
[----:B------:R-:W-:Y:S02]  /*32e0*/  LOP3.LUT R28, R31, R28, RZ, 0xc0, !PT ;  /* 0x0000001c1f1c7212 */ /* 0x000fe400078ec0ff */
[----:B------:R-:W-:Y:S02]  /*32f0*/  VOTE.ANY R31, PT, P5 ;  /* 0x00000000001f7806 */ /* 0x000fe400028e0100 */
[----:B------:R-:W-:Y:S02]  /*3300*/  LOP3.LUT R28, R33, R28, RZ, 0xc0, !PT ;  /* 0x0000001c211c7212 */ /* 0x000fe400078ec0ff */
[----:B------:R-:W-:Y:S02]  /*3310*/  VOTE.ANY R33, PT, P6 ;  /* 0x0000000000217806 */ /* 0x000fe400030e0100 */
[----:B------:R-:W-:-:S02]  /*3320*/  @!P5 LOP3.LUT R31, RZ, R31, RZ, 0x33, !PT ;  /* 0x0000001fff1fd212 */ /* 0x000fc400078e33ff */
[----:B------:R-:W-:Y:S02]  /*3330*/  VOTE.ANY R35, PT, P0 ;  /* 0x0000000000237806 */ /* 0x000fe400000e0100 */
[----:B------:R-:W-:Y:S02]  /*3340*/  @!P6 LOP3.LUT R33, RZ, R33, RZ, 0x33, !PT ;  /* 0x00000021ff21e212 */ /* 0x000fe400078e33ff */
[----:B------:R-:W-:Y:S02]  /*3350*/  LOP3.LUT R28, R31, R28, RZ, 0xc0, !PT ;  /* 0x0000001c1f1c7212 */ /* 0x000fe400078ec0ff */
[----:B------:R-:W-:Y:S02]  /*3360*/  @!P0 LOP3.LUT R35, RZ, R35, RZ, 0x33, !PT ;  /* 0x00000023ff238212 */ /* 0x000fe400078e33ff */
[----:B------:R-:W-:-:S04]  /*3370*/  LOP3.LUT R28, R33, R28, RZ, 0xc0, !PT ;  /* 0x0000001c211c7212 */ /* 0x000fc800078ec0ff */
[----:B------:R-:W-:-:S04]  /*3380*/  LOP3.LUT R35, R35, R28, RZ, 0xc0, !PT ;  /* 0x0000001c23237212 */ /* 0x000fc800078ec0ff */
[----:B------:R-:W5:Y:S01]  /*3390*/  FLO.U32 R30, R35 ;  /* 0x00000023001e7300 */ /* 0x000f6200000e0000 */
[----:B------:R-:W-:-:S07]  /*33a0*/  LOP3.LUT R46, R14, R35, RZ, 0xc0, !PT ;  /* 0x000000230e2e7212 */ /* 0x000fce00078ec0ff */
[----:B------:R-:W0:Y:S01]  /*33b0*/  POPC R46, R46 ;  /* 0x0000002e002e7309 */ /* 0x000e220000000000 */
[----:B-----5:R-:W-:-:S13]  /*33c0*/  ISETP.NE.AND P0, PT, R24, R30, PT ;  /* 0x0000001e1800720c */ /* 0x020fda0003f05270 */
[----:B0--34-:R-:W-:Y:S05]  /*33d0*/  @P0 BRA `(.L_x_36) ;  /* 0x0000000000080947 */ /* 0x019fea0003800000 */
[----:B------:R-:W-:-:S06]  /*33e0*/  IMAD R49, R52, 0x4, R29 ;  /* 0x0000000434317824 */ /* 0x000fcc00078e021d */
[----:B------:R0:W3:Y:S02]  /*33f0*/  ATOMS.ADD R49, [R49], R46 ;  /* 0x0000002e3131738c */ /* 0x0000e40000000000 */
.L_x_36:
[----:B------:R-:W-:Y:S05]  /*3400*/  BSYNC.RECONVERGENT B0 ;  /* 0x0000000000007941 */ /* 0x000fea0003800200 */
.L_x_35:
        /* <DEDUP_REMOVED lines=35> */
.L_x_38:
[----:B------:R-:W-:Y:S05]  /*3640*/  BSYNC.RECONVERGENT B0 ;  /* 0x0000000000007941 */ /* 0x000fea0003800200 */
.L_x_37:
        /* <DEDUP_REMOVED lines=27> */
[----:B------:R-:W-:Y:S02]  /*3800*/  LOP3.LUT R35, R35, R28, RZ, 0xc0, !PT ;  /* 0x0000001c23237212 */ /* 0x000fe400078ec0ff */
[----:B------:R-:W-:Y:S02]  /*3810*/  SHF.R.U32.HI R28, RZ, UR5, R23 ;  /* 0x00000005ff1c7c19 */ /* 0x000fe40008011617 */
[----:B------:R-:W5:Y:S01]  /*3820*/  FLO.U32 R39, R35 ;  /* 0x0000002300277300 */ /* 0x000f6200000e0000 */
[----:B------:R-:W-:Y:S02]  /*3830*/  LOP3.LUT R53, R14, R35, RZ, 0xc0, !PT ;  /* 0x000000230e357212 */ /* 0x000fe400078ec0ff */
[----:B------:R-:W-:-:S05]  /*3840*/  LOP3.LUT R30, R28, UR4, RZ, 0x30, !PT ;  /* 0x000000041c1e7c12 */ /* 0x000fca000f8e30ff */
[----:B------:R-:W0:Y:S01]  /*3850*/  POPC R53, R53 ;  /* 0x0000003500357309 */ /* 0x000e220000000000 */
[----:B-----5:R-:W-:-:S13]  /*3860*/  ISETP.NE.AND P0, PT, R24, R39, PT ;  /* 0x000000271800720c */ /* 0x020fda0003f05270 */
[----:B0--34-:R-:W-:Y:S05]  /*3870*/  @P0 BRA `(.L_x_40) ;  /* 0x0000000000080947 */ /* 0x019fea0003800000 */
[----:B------:R-:W-:-:S05]  /*3880*/  IMAD R48, R48, 0x4, R29 ;  /* 0x0000000430307824 */ /* 0x000fca00078e021d */
[----:B------:R0:W3:Y:S02]  /*3890*/  ATOMS.ADD R56, [R48], R53 ;  /* 0x000000353038738c */ /* 0x0000e40000000000 */
.L_x_40:
[----:B------:R-:W-:Y:S05]  /*38a0*/  BSYNC.RECONVERGENT B0 ;  /* 0x0000000000007941 */ /* 0x000fea0003800200 */
.L_x_39:
        /* <DEDUP_REMOVED lines=30> */
[----:B0-----:R-:W-:Y:S02]  /*3a90*/  LOP3.LUT R48, R14, R35, RZ, 0xc0, !PT ;  /* 0x000000230e307212 */ /* 0x001fe400078ec0ff */
[----:B------:R-:W-:-:S05]  /*3aa0*/  LOP3.LUT R34, R28, UR4, RZ, 0x30, !PT ;  /* 0x000000041c227c12 */ /* 0x000fca000f8e30ff */
[----:B------:R-:W0:Y:S01]  /*3ab0*/  POPC R48, R48 ;  /* 0x0000003000307309 */ /* 0x000e220000000000 */
[----:B-----5:R-:W-:-:S13]  /*3ac0*/  ISETP.NE.AND P0, PT, R24, R32, PT ;  /* 0x000000201800720c */ /* 0x020fda0003f05270 */
[----:B0--34-:R-:W-:Y:S05]  /*3ad0*/  @P0 BRA `(.L_x_42) ;  /* 0x0000000000080947 */ /* 0x019fea0003800000 */
[----:B------:R-:W-:-:S06]  /*3ae0*/  IMAD R45, R30, 0x4, R29 ;  /* 0x000000041e2d7824 */ /* 0x000fcc00078e021d */
[----:B------:R0:W3:Y:S02]  /*3af0*/  ATOMS.ADD R45, [R45], R48 ;  /* 0x000000302d2d738c */ /* 0x0000e40000000000 */
.L_x_42:
[----:B------:R-:W-:Y:S05]  /*3b00*/  BSYNC.RECONVERGENT B0 ;  /* 0x0000000000007941 */ /* 0x000fea0003800200 */
.L_x_41:
        /* <DEDUP_REMOVED lines=35> */
[----:B------:R-:W-:-:S06]  /*3d40*/  IMAD R36, R34, 0x4, R29 ;  /* 0x0000000422247824 */ /* 0x000fcc00078e021d */
[----:B------:R0:W3:Y:S02]  /*3d50*/  ATOMS.ADD R36, [R36], R37 ;  /* 0x000000252424738c */ /* 0x0000e40000000000 */
.L_x_44:
[----:B------:R-:W-:Y:S05]  /*3d60*/  BSYNC.RECONVERGENT B0 ;  /* 0x0000000000007941 */ /* 0x000fea0003800200 */
.L_x_43:
        /* <DEDUP_REMOVED lines=37> */
.L_x_46:
[----:B------:R-:W-:Y:S05]  /*3fc0*/  BSYNC.RECONVERGENT B0 ;  /* 0x0000000000007941 */ /* 0x000fea0003800200 */
.L_x_45:
        /* <DEDUP_REMOVED lines=37> */
.L_x_48:
[----:B------:R-:W-:Y:S05]  /*4220*/  BSYNC.RECONVERGENT B0 ;  /* 0x0000000000007941 */ /* 0x000fea0003800200 */
.L_x_47:
[----:B------:R-:W-:Y:S01]  /*4230*/  R2P PR, R40, 0x7f ;  /* 0x0000007f28007804 */ /* 0x000fe20000000000 */
[----:B---3--:R3:W4:Y:S01]  /*4240*/  SHFL.IDX PT, R32, R32, R55, 0x1f ;  /* 0x00001f3720207589 */ /* 0x00872200000e0000 */
[----:B------:R-:W-:Y:S01]  /*4250*/  SHF.R.U32.HI R38, RZ, UR5, R12 ;  /* 0x00000005ff267c19 */ /* 0x000fe2000801160c */
[----:B------:R-:W-:Y:S01]  /*4260*/  BSSY.RECONVERGENT B0, `(.L_x_49) ;  /* 0x0000022000007945 */ /* 0x000fe20003800200 */
[----:B------:R-:W-:Y:S02]  /*4270*/  IMAD.MOV.U32 R30, RZ, RZ, RZ ;  /* 0x000000ffff1e7224 */ /* 0x000fe400078e00ff */
[----:B------:R-:W-:-:S07]  /*4280*/  LOP3.LUT R38, R38, UR4, RZ, 0x30, !PT ;  /* 0x0000000426267c12 */ /* 0x000fce000f8e30ff */
        /* <DEDUP_REMOVED lines=31> */
.L_x_50:
[----:B------:R-:W-:Y:S05]  /*4480*/  BSYNC.RECONVERGENT B0 ;  /* 0x0000000000007941 */ /* 0x000fea0003800200 */
.L_x_49:
        /* <DEDUP_REMOVED lines=9> */
[----:B------:R-:W-:Y:S02]  /*4520*/  @!P1 LOP3.LUT R39, RZ, R39, RZ, 0x33, !PT ;  /* 0x00000027ff279212 */ /* 0x000fe400078e33ff */
[----:B------:R-:W-:Y:S02]  /*4530*/  VOTE.ANY R55, PT, P2 ;  /* 0x0000000000377806 */ /* 0x000fe400010e0100 */
[----:B------:R-:W-:-:S02]  /*4540*/  LOP3.LUT R28, R39, R28, RZ, 0xc0, !PT ;  /* 0x0000001c271c7212 */ /* 0x000fc400078ec0ff */
[----:B------:R-:W-:Y:S02]  /*4550*/  VOTE.ANY R39, PT, P3 ;  /* 0x0000000000277806 */ /* 0x000fe400018e0100 */
[----:B------:R-:W-:Y:S02]  /*4560*/  @!P2 LOP3.LUT R55, RZ, R55, RZ, 0x33, !PT ;  /* 0x00000037ff37a212 */ /* 0x000fe400078e33ff */
[----:B------:R-:W-:Y:S02]  /*4570*/  @!P3 LOP3.LUT R39, RZ, R39, RZ, 0x33, !PT ;  /* 0x00000027ff27b212 */ /* 0x000fe400078e33ff */
[----:B------:R-:W-:Y:S02]  /*4580*/  LOP3.LUT R28, R55, R28, RZ, 0xc0, !PT ;  /* 0x0000001c371c7212 */ /* 0x000fe400078ec0ff */
[----:B------:R-:W-:Y:S02]  /*4590*/  LOP3.LUT P0, RZ, R38, 0x80, RZ, 0xc0, !PT ;  /* 0x0000008026ff7812 */ /* 0x000fe4000780c0ff */
[----:B------:R-:W-:-:S02]  /*45a0*/  VOTE.ANY R55, PT, P4 ;  /* 0x0000000000377806 */ /* 0x000fc400020e0100 */
[----:B------:R-:W-:Y:S02]  /*45b0*/  LOP3.LUT R28, R39, R28, RZ, 0xc0, !PT ;  /* 0x0000001c271c7212 */ /* 0x000fe400078ec0ff */
[----:B------:R-:W-:Y:S02]  /*45c0*/  VOTE.ANY R39, PT, P5 ;  /* 0x0000000000277806 */ /* 0x000fe400028e0100 */
[----:B------:R-:W-:Y:S02]  /*45d0*/  @!P4 LOP3.LUT R55, RZ, R55, RZ, 0x33, !PT ;  /* 0x00000037ff37c212 */ /* 0x000fe400078e33ff */
[----:B------:R-:W-:Y:S02]  /*45e0*/  @!P5 LOP3.LUT R39, RZ, R39, RZ, 0x33, !PT ;  /* 0x00000027ff27d212 */ /* 0x000fe400078e33ff */
[----:B------:R-:W-:Y:S02]  /*45f0*/  LOP3.LUT R28, R55, R28, RZ, 0xc0, !PT ;  /* 0x0000001c371c7212 */ /* 0x000fe400078ec0ff */
[----:B------:R-:W-:-:S02]  /*4600*/  VOTE.ANY R55, PT, P6 ;  /* 0x0000000000377806 */ /* 0x000fc400030e0100 */
[----:B------:R-:W-:Y:S02]  /*4610*/  LOP3.LUT R28, R39, R28, RZ, 0xc0, !PT ;  /* 0x0000001c271c7212 */ /* 0x000fe400078ec0ff */
[----:B------:R-:W-:Y:S02]  /*4620*/  VOTE.ANY R39, PT, P0 ;  /* 0x0000000000277806 */ /* 0x000fe400000e0100 */
[----:B------:R-:W-:Y:S02]  /*4630*/  @!P6 LOP3.LUT R55, RZ, R55, RZ, 0x33, !PT ;  /* 0x00000037ff37e212 */ /* 0x000fe400078e33ff */
        /* <DEDUP_REMOVED lines=8> */
[----:B------:R-:W-:-:S05]  /*46c0*/  IMAD R43, R38, 0x4, R29 ;  /* 0x00000004262b7824 */ /* 0x000fca00078e021d */
[----:B------:R0:W3:Y:S02]  /*46d0*/  ATOMS.ADD R60, [R43], R28 ;  /* 0x0000001c2b3c738c */ /* 0x0000e40000000000 */
.L_x_52:
[----:B------:R-:W-:Y:S05]  /*46e0*/  BSYNC.RECONVERGENT B0 ;  /* 0x0000000000007941 */ /* 0x000fea0003800200 */
.L_x_51:
[----:B------:R-:W-:Y:S01]  /*46f0*/  R2P PR, R40, 0x7f ;  /* 0x0000007f28007804 */ /* 0x000fe20000000000 */
[----:B---3--:R3:W4:Y:S01]  /*4700*/  SHFL.IDX PT, R39, R60, R39, 0x1f ;  /* 0x00001f273c277589 */ /* 0x00872200000e0000 */
[----:B------:R-:W-:Y:S01]  /*4710*/  SHF.R.U32.HI R58, RZ, UR5, R16 ;  /* 0x00000005ff3a7c19 */ /* 0x000fe20008011610 */
[----:B------:R-:W-:Y:S01]  /*4720*/  BSSY.RECONVERGENT B0, `(.L_x_53) ;  /* 0x0000022000007945 */ /* 0x000fe20003800200 */
[----:B------:R-:W-:Y:S02]  /*4730*/  IMAD.MOV.U32 R64, RZ, RZ, RZ ;  /* 0x000000ffff407224 */ /* 0x000fe400078e00ff */
[----:B------:R-:W-:-:S07]  /*4740*/  LOP3.LUT R58, R58, UR4, RZ, 0x30, !PT ;  /* 0x000000043a3a7c12 */ /* 0x000fce000f8e30ff */
[----:B------:R-:W-:Y:S02]  /*4750*/  VOTE.ANY R38, PT, P0 ;  /* 0x0000000000267806 */ /* 0x000fe400000e0100 */
[----:B0-----:R-:W-:Y:S02]  /*4760*/  VOTE.ANY R43, PT, P1 ;  /* 0x00000000002b7806 */ /* 0x001fe400008e0100 */
[----:B------:R-:W-:Y:S02]  /*4770*/  @!P0 LOP3.LUT R38, RZ, R38, RZ, 0x33, !PT ;  /* 0x00000026ff268212 */ /* 0x000fe400078e33ff */
[----:B------:R-:W-:Y:S02]  /*4780*/  @!P1 LOP3.LUT R43, RZ, R43, RZ, 0x33, !PT ;  /* 0x0000002bff2b9212 */ /* 0x000fe400078e33ff */
[----:B------:R-:W-:Y:S02]  /*4790*/  LOP3.LUT P0, RZ, R40, 0x80, RZ, 0xc0, !PT ;  /* 0x0000008028ff7812 */ /* 0x000fe4000780c0ff */
[----:B------:R-:W-:-:S02]  /*47a0*/  LOP3.LUT R38, R43, R38, RZ, 0xc0, !PT ;  /* 0x000000262b267212 */ /* 0x000fc400078ec0ff */
[----:B------:R-:W-:-:S04]  /*47b0*/  VOTE.ANY R43, PT, P2 ;  /* 0x00000000002b7806 */ /* 0x000fc800010e0100 */
[----:B------:R-:W-:-:S04]  /*47c0*/  @!P2 LOP3.LUT R43, RZ, R43, RZ, 0x33, !PT ;  /* 0x0000002bff2ba212 */ /* 0x000fc800078e33ff */
[----:B------:R-:W-:Y:S02]  /*47d0*/  LOP3.LUT R38, R43, R38, RZ, 0xc0, !PT ;  /* 0x000000262b267212 */ /* 0x000fe400078ec0ff */
        /* <DEDUP_REMOVED lines=14> */
[----:B------:R-:W-:-:S04]  /*48c0*/  LOP3.LUT R55, R43, R38, RZ, 0xc0, !PT ;  /* 0x000000262b377212 */ /* 0x000fc800078ec0ff */
[----:B------:R-:W0:Y:S01]  /*48d0*/  FLO.U32 R43, R55 ;  /* 0x00000037002b7300 */ /* 0x000e2200000e0000 */
[----:B------:R-:W-:-:S07]  /*48e0*/  LOP3.LUT R38, R14, R55, RZ, 0xc0, !PT ;  /* 0x000000370e267212 */ /* 0x000fce00078ec0ff */
[----:B------:R-:W1:Y:S01]  /*48f0*/  POPC R38, R38 ;  /* 0x0000002600267309 */ /* 0x000e620000000000 */
[----:B0-----:R-:W-:-:S13]  /*4900*/  ISETP.NE.AND P0, PT, R24, R43, PT ;  /* 0x0000002b1800720c */ /* 0x001fda0003f05270 */
[----:B-1-34-:R-:W-:Y:S05]  /*4910*/  @P0 BRA `(.L_x_54) ;  /* 0x0000000000080947 */ /* 0x01afea0003800000 */
[----:B------:R-:W-:-:S05]  /*4920*/  IMAD R55, R40, 0x4, R29 ;  /* 0x0000000428377824 */ /* 0x000fca00078e021d */
[----:B------:R0:W1:Y:S02]  /*4930*/  ATOMS.ADD R64, [R55], R38 ;  /* 0x000000263740738c */ /* 0x0000640000000000 */
.L_x_54:
[----:B------:R-:W-:Y:S05]  /*4940*/  BSYNC.RECONVERGENT B0 ;  /* 0x0000000000007941 */ /* 0x000fea0003800200 */
.L_x_53:
[----:B------:R-:W-:Y:S01]  /*4950*/  R2P PR, R58, 0x7f ;  /* 0x0000007f3a007804 */ /* 0x000fe20000000000 */
[----:B-1----:R1:W3:Y:S01]  /*4960*/  SHFL.IDX PT, R43, R64, R43, 0x1f ;  /* 0x00001f2b402b7589 */ /* 0x0022e200000e0000 */
        /* <DEDUP_REMOVED lines=30> */
[----:B------:R-:W4:Y:S01]  /*4b50*/  POPC R40, R40 ;  /* 0x0000002800287309 */ /* 0x000f220000000000 */
[----:B0-----:R-:W-:-:S13]  /*4b60*/  ISETP.NE.AND P0, PT, R24, R55, PT ;  /* 0x000000371800720c */ /* 0x001fda0003f05270 */
[----:B-1-34-:R-:W-:Y:S05]  /*4b70*/  @P0 BRA `(.L_x_56) ;  /* 0x0000000000080947 */ /* 0x01afea0003800000 */
[----:B------:R-:W-:-:S05]  /*4b80*/  IMAD R59, R58, 0x4, R29 ;  /* 0x000000043a3b7824 */ /* 0x000fca00078e021d */
[----:B------:R0:W1:Y:S02]  /*4b90*/  ATOMS.ADD R62, [R59], R40 ;  /* 0x000000283b3e738c */ /* 0x0000640000000000 */
.L_x_56:
[----:B------:R-:W-:Y:S05]  /*4ba0*/  BSYNC.RECONVERGENT B0 ;  /* 0x0000000000007941 */ /* 0x000fea0003800200 */
.L_x_55:
[----:B------:R-:W-:Y:S01]  /*4bb0*/  R2P PR, R60, 0x7f ;  /* 0x0000007f3c007804 */ /* 0x000fe20000000000 */
[----:B--2---:R-:W-:Y:S01]  /*4bc0*/  IMAD.IADD R44, R44, 0x1, R47 ;  /* 0x000000012c2c7824 */ /* 0x004fe200078e022f */
[----:B------:R-:W-:Y:S01]  /*4bd0*/  BSSY.RECONVERGENT B0, `(.L_x_57) ;  /* 0x0000025000007945 */ /* 0x000fe20003800200 */
[----:B------:R-:W-:Y:S02]  /*4be0*/  IMAD.IADD R46, R46, 0x1, R49 ;  /* 0x000000012e2e7824 */ /* 0x000fe400078e0231 */
[----:B-1----:R1:W2:Y:S01]  /*4bf0*/  SHFL.IDX PT, R49, R62, R55, 0x1f ;  /* 0x00001f373e317589 */ /* 0x0022a200000e0000 */
[----:B------:R-:W-:-:S07]  /*4c00*/  IMAD.MOV.U32 R64, RZ, RZ, RZ ;  /* 0x000000ffff407224 */ /* 0x000fce00078e00ff */
[----:B------:R-:W-:Y:S02]  /*4c10*/  VOTE.ANY R58, PT, P0 ;  /* 0x00000000003a7806 */ /* 0x000fe400000e0100 */
[----:B------:R-:W-:Y:S02]  /*4c20*/  VOTE.ANY R47, PT, P1 ;  /* 0x00000000002f7806 */ /* 0x000fe400008e0100 */
        /* <DEDUP_REMOVED lines=22> */
[----:B------:R-:W-:Y:S02]  /*4d90*/  SHF.R.U32.HI R58, RZ, UR5, R6 ;  /* 0x00000005ff3a7c19 */ /* 0x000fe40008011606 */
[----:B0-----:R-:W0:Y:S01]  /*4da0*/  FLO.U32 R59, R61 ;  /* 0x0000003d003b7300 */ /* 0x001e2200000e0000 */
[----:B------:R-:W-:Y:S02]  /*4db0*/  LOP3.LUT R47, R14, R61, RZ, 0xc0, !PT ;  /* 0x0000003d0e2f7212 */ /* 0x000fe400078ec0ff */
[----:B------:R-:W-:-:S05]  /*4dc0*/  LOP3.LUT R58, R58, UR4, RZ, 0x30, !PT ;  /* 0x000000043a3a7c12 */ /* 0x000fca000f8e30ff */
[----:B------:R-:W3:Y:S01]  /*4dd0*/  POPC R47, R47 ;  /* 0x0000002f002f7309 */ /* 0x000ee20000000000 */
[----:B0-----:R-:W-:-:S13]  /*4de0*/  ISETP.NE.AND P0, PT, R24, R59, PT ;  /* 0x0000003b1800720c */ /* 0x001fda0003f05270 */
[----:B-123--:R-:W-:Y:S05]  /*4df0*/  @P0 BRA `(.L_x_58) ;  /* 0x0000000000080947 */ /* 0x00efea0003800000 */
[----:B------:R-:W-:-:S05]  /*4e00*/  IMAD R60, R60, 0x4, R29 ;  /* 0x000000043c3c7824 */ /* 0x000fca00078e021d */
[----:B------:R0:W1:Y:S02]  /*4e10*/  ATOMS.ADD R64, [R60], R47 ;  /* 0x0000002f3c40738c */ /* 0x0000640000000000 */
.L_x_58:
[----:B------:R-:W-:Y:S05]  /*4e20*/  BSYNC.RECONVERGENT B0 ;  /* 0x0000000000007941 */ /* 0x000fea0003800200 */
.L_x_57:
[----:B------:R-:W-:Y:S01]  /*4e30*/  R2P PR, R58, 0x7f ;  /* 0x0000007f3a007804 */ /* 0x000fe20000000000 */
[----:B------:R-:W-:Y:S01]  /*4e40*/  IMAD.IADD R52, R51, 0x1, R52 ;  /* 0x0000000133347824 */ /* 0x000fe200078e0234 */
[----:B-1----:R1:W2:Y:S01]  /*4e50*/  SHFL.IDX PT, R64, R64, R59, 0x1f ;  /* 0x00001f3b40407589 */ /* 0x0022a200000e0000 */
[----:B------:R-:W-:Y:S01]  /*4e60*/  BSSY.RECONVERGENT B0, `(.L_x_59) ;  /* 0x0000024000007945 */ /* 0x000fe20003800200 */
[----:B------:R-:W-:Y:S02]  /*4e70*/  IMAD.IADD R56, R53, 0x1, R56 ;  /* 0x0000000135387824 */ /* 0x000fe400078e0238 */
[----:B------:R-:W-:-:S07]  /*4e80*/  IMAD.MOV.U32 R62, RZ, RZ, RZ ;  /* 0x000000ffff3e7224 */ /* 0x000fce00078e00ff */
        /* <DEDUP_REMOVED lines=25> */
[----:B------:R-:W0:Y:S01]  /*5020*/  FLO.U32 R55, R61 ;  /* 0x0000003d00377300 */ /* 0x000e2200000e0000 */
[----:B------:R-:W-:Y:S02]  /*5030*/  LOP3.LUT R51, R14, R61, RZ, 0xc0, !PT ;  /* 0x0000003d0e337212 */ /* 0x000fe400078ec0ff */
[----:B------:R-:W-:-:S05]  /*5040*/  LOP3.LUT R60, R60, UR4, RZ, 0x30, !PT ;  /* 0x000000043c3c7c12 */ /* 0x000fca000f8e30ff */
[----:B------:R-:W3:Y:S01]  /*5050*/  POPC R51, R51 ;  /* 0x0000003300337309 */ /* 0x000ee20000000000 */
[----:B0-----:R-:W-:-:S13]  /*5060*/  ISETP.NE.AND P0, PT, R24, R55, PT ;  /* 0x000000371800720c */ /* 0x001fda0003f05270 */
[----:B-123--:R-:W-:Y:S05]  /*5070*/  @P0 BRA `(.L_x_60) ;  /* 0x0000000000080947 */ /* 0x00efea0003800000 */
[----:B------:R-:W-:-:S05]  /*5080*/  IMAD R58, R58, 0x4, R29 ;  /* 0x000000043a3a7824 */ /* 0x000fca00078e021d */
[----:B------:R0:W1:Y:S02]  /*5090*/  ATOMS.ADD R62, [R58], R51 ;  /* 0x000000333a3e738c */ /* 0x0000640000000000 */
.L_x_60:
[----:B------:R-:W-:Y:S05]  /*50a0*/  BSYNC.RECONVERGENT B0 ;  /* 0x0000000000007941 */ /* 0x000fea0003800200 */
.L_x_59:
[----:B------:R-:W-:Y:S01]  /*50b0*/  R2P PR, R60, 0x7f ;  /* 0x0000007f3c007804 */ /* 0x000fe20000000000 */
[----:B------:R-:W-:Y:S01]  /*50c0*/  IMAD.IADD R48, R48, 0x1, R45 ;  /* 0x0000000130307824 */ /* 0x000fe200078e022d */
[----:B-1----:R1:W2:Y:S01]  /*50d0*/  SHFL.IDX PT, R62, R62, R55, 0x1f ;  /* 0x00001f373e3e7589 */ /* 0x0022a200000e0000 */
[----:B------:R-:W-:Y:S01]  /*50e0*/  BSSY.RECONVERGENT B0, `(.L_x_61) ;  /* 0x0000024000007945 */ /* 0x000fe20003800200 */
[----:B------:R-:W-:-:S09]  /*50f0*/  IMAD.MOV.U32 R66, RZ, RZ, RZ ;  /* 0x000000ffff427224 */ /* 0x000fd200078e00ff */
        /* <DEDUP_REMOVED lines=23> */
[----:B------:R-:W-:Y:S01]  /*5270*/  LOP3.LUT R53, R58, R53, RZ, 0xc0, !PT ;  /* 0x000000353a357212 */ /* 0x000fe200078ec0ff */
[----:B------:R-:W-:Y:S01]  /*5280*/  IMAD.IADD R58, R37, 0x1, R36 ;  /* 0x00000001253a7824 */ /* 0x000fe200078e0224 */
        /* <DEDUP_REMOVED lines=9> */
.L_x_62:
[----:B------:R-:W-:Y:S05]  /*5320*/  BSYNC.RECONVERGENT B0 ;  /* 0x0000000000007941 */ /* 0x000fea0003800200 */
.L_x_61:
[----:B------:R-:W-:Y:S01]  /*5330*/  R2P PR, R36, 0x7f ;  /* 0x0000007f24007804 */ /* 0x000fe20000000000 */
[----:B------:R-:W-:Y:S01]  /*5340*/  IMAD.IADD R34, R35, 0x1, R34 ;  /* 0x0000000123227824 */ /* 0x000fe200078e0222 */
[----:B------:R-:W-:Y:S01]  /*5350*/  BSSY.RECONVERGENT B0, `(.L_x_63) ;  /* 0x0000022000007945 */ /* 0x000fe20003800200 */
[----:B------:R-:W-:-:S10]  /*5360*/  IMAD.MOV.U32 R55, RZ, RZ, RZ ;  /* 0x000000ffff377224 */ /* 0x000fd400078e00ff */
        /* <DEDUP_REMOVED lines=24> */
[----:B-1----:R0:W1:Y:S02]  /*54f0*/  SHFL.IDX PT, R60, R66, R45, 0x1f ;  /* 0x00001f2d423c7589 */ /* 0x00206400000e0000 */
[----:B------:R-:W2:Y:S01]  /*5500*/  FLO.U32 R59, R53 ;  /* 0x00000035003b7300 */ /* 0x000ea200000e0000 */
[----:B------:R-:W-:-:S07]  /*5510*/  LOP3.LUT R35, R14, R53, RZ, 0xc0, !PT ;  /* 0x000000350e237212 */ /* 0x000fce00078ec0ff */
[----:B------:R-:W3:Y:S01]  /*5520*/  POPC R35, R35 ;  /* 0x0000002300237309 */ /* 0x000ee20000000000 */
[----:B--2---:R-:W-:-:S13]  /*5530*/  ISETP.NE.AND P0, PT, R24, R59, PT ;  /* 0x0000003b1800720c */ /* 0x004fda0003f05270 */
[----:B01-3--:R-:W-:Y:S05]  /*5540*/  @P0 BRA `(.L_x_64) ;  /* 0x0000000000080947 */ /* 0x00bfea0003800000 */
[----:B------:R-:W-:-:S05]  /*5550*/  IMAD R36, R36, 0x4, R29 ;  /* 0x0000000424247824 */ /* 0x000fca00078e021d */
[----:B------:R0:W1:Y:S02]  /*5560*/  ATOMS.ADD R55, [R36], R35 ;  /* 0x000000232437738c */ /* 0x0000640000000000 */
.L_x_64:
[----:B------:R-:W-:Y:S05]  /*5570*/  BSYNC.RECONVERGENT B0 ;  /* 0x0000000000007941 */ /* 0x000fea0003800200 */
.L_x_63:
[----:B------:R-:W-:Y:S01]  /*5580*/  R2P PR, R26, 0x7f ;  /* 0x0000007f1a007804 */ /* 0x000fe20000000000 */
[----:B01----:R0:W1:Y:S01]  /*5590*/  SHFL.IDX PT, R36, R55, R59, 0x1f ;  /* 0x00001f3b37247589 */ /* 0x00306200000e0000 */
[----:B------:R-:W-:Y:S11]  /*55a0*/  BSSY.RECONVERGENT B0, `(.L_x_65) ;  /* 0x0000021000007945 */ /* 0x000ff60003800200 */
[----:B------:R-:W-:-:S02]  /*55b0*/  VOTE.ANY R45, PT, P0 ;  /* 0x00000000002d7806 */ /* 0x000fc400000e0100 */
[----:B------:R-:W-:Y:S02]  /*55c0*/  VOTE.ANY R66, PT, P1 ;  /* 0x0000000000427806 */ /* 0x000fe400008e0100 */
[----:B------:R-:W-:Y:S02]  /*55d0*/  @!P0 LOP3.LUT R45, RZ, R45, RZ, 0x33, !PT ;  /* 0x0000002dff2d8212 */ /* 0x000fe400078e33ff */
[----:B------:R-:W-:Y:S02]  /*55e0*/  @!P1 LOP3.LUT R66, RZ, R66, RZ, 0x33, !PT ;  /* 0x00000042ff429212 */ /* 0x000fe400078e33ff */
[----:B------:R-:W-:Y:S02]  /*55f0*/  LOP3.LUT P0, RZ, R26, 0x80, RZ, 0xc0, !PT ;  /* 0x000000801aff7812 */ /* 0x000fe4000780c0ff */
        /* <DEDUP_REMOVED lines=19> */
[----:B------:R-:W2:Y:S01]  /*5730*/  FLO.U32 R53, R45 ;  /* 0x0000002d00357300 */ /* 0x000ea200000e0000 */
[----:B------:R-:W-:-:S07]  /*5740*/  LOP3.LUT R14, R14, R45, RZ, 0xc0, !PT ;  /* 0x0000002d0e0e7212 */ /* 0x000fce00078ec0ff */
[----:B0-----:R0:W3:Y:S01]  /*5750*/  POPC R55, R14 ;  /* 0x0000000e00377309 */ /* 0x0010e20000000000 */
[----:B--2---:R-:W-:Y:S01]  /*5760*/  ISETP.NE.AND P0, PT, R24, R53, PT ;  /* 0x000000351800720c */ /* 0x004fe20003f05270 */
[----:B------:R-:W-:-:S12]  /*5770*/  IMAD.MOV.U32 R24, RZ, RZ, RZ ;  /* 0x000000ffff187224 */ /* 0x000fd800078e00ff */
[----:B01-3--:R-:W-:Y:S05]  /*5780*/  @P0 BRA `(.L_x_66) ;  /* 0x0000000000080947 */ /* 0x00bfea0003800000 */
[----:B------:R-:W-:-:S06]  /*5790*/  IMAD R24, R26, 0x4, R29 ;  /* 0x000000041a187824 */ /* 0x000fcc00078e021d */
[----:B------:R0:W1:Y:S02]  /*57a0*/  ATOMS.ADD R24, [R24], R55 ;  /* 0x000000371818738c */ /* 0x0000640000000000 */
.L_x_66:
[----:B------:R-:W-:Y:S05]  /*57b0*/  BSYNC.RECONVERGENT B0 ;  /* 0x0000000000007941 */ /* 0x000fea0003800200 */
.L_x_65:
[----:B------:R-:W-:Y:S01]  /*57c0*/  BAR.SYNC.DEFER_BLOCKING 0x0 ;  /* 0x0000000000007b1d */ /* 0x000fe20000010000 */
[----:B------:R-:W-:Y:S01]  /*57d0*/  IMAD.IADD R26, R40, 0x1, R49 ;  /* 0x00000001281a7824 */ /* 0x000fe200078e0231 */
[----:B------:R-:W-:Y:S01]  /*57e0*/  ISETP.NE.AND P0, PT, R50, RZ, PT ;  /* 0x000000ff3200720c */ /* 0x000fe20003f05270 */
[----:B------:R-:W-:Y:S02]  /*57f0*/  IMAD.IADD R28, R28, 0x1, R39 ;  /* 0x000000011c1c7824 */ /* 0x000fe400078e0227 */
[----:B------:R-:W-:Y:S01]  /*5800*/  IMAD R40, R44, 0x4, R7 ;  /* 0x000000042c287824 */ /* 0x000fe200078e0207 */
[----:B------:R-:W-:Y:S01]  /*5810*/  BSSY B1, `(.L_x_67) ;  /* 0x000005c000017945 */ /* 0x000fe20003800000 */
[----:B------:R-:W-:Y:S01]  /*5820*/  IMAD.IADD R14, R38, 0x1, R43 ;  /* 0x00000001260e7824 */ /* 0x000fe200078e022b */
[----:B-1----:R-:W1:Y:S01]  /*5830*/  SHFL.IDX PT, R24, R24, R53, 0x1f ;  /* 0x00001f3518187589 */ /* 0x002e6200000e0000 */
[----:B------:R-:W-:Y:S02]  /*5840*/  IMAD R39, R46, 0x4, R7 ;  /* 0x000000042e277824 */ /* 0x000fe400078e0207 */
[----:B------:R-:W-:-:S02]  /*5850*/  IMAD.IADD R60, R37, 0x1, R60 ;  /* 0x00000001253c7824 */ /* 0x000fc400078e023c */
[--C-:B------:R-:W-:Y:S02]  /*5860*/  IMAD R38, R52, 0x4, R7.reuse ;  /* 0x0000000434267824 */ /* 0x100fe400078e0207 */
[----:B------:R-:W-:Y:S02]  /*5870*/  IMAD.IADD R32, R33, 0x1, R32 ;  /* 0x0000000121207824 */ /* 0x000fe400078e0220 */
[----:B------:R-:W-:Y:S02]  /*5880*/  IMAD.IADD R44, R35, 0x1, R36 ;  /* 0x00000001232c7824 */ /* 0x000fe400078e0224 */
[--C-:B------:R-:W-:Y:S02]  /*5890*/  IMAD R37, R56, 0x4, R7.reuse ;  /* 0x0000000438257824 */ /* 0x100fe400078e0207 */
[----:B------:R-:W-:Y:S02]  /*58a0*/  IMAD.IADD R30, R31, 0x1, R30 ;  /* 0x000000011f1e7824 */ /* 0x000fe400078e021e */
[--C-:B------:R-:W-:Y:S01]  /*58b0*/  IMAD R36, R48, 0x4, R7.reuse ;  /* 0x0000000430247824 */ /* 0x100fe200078e0207 */
[----:B------:R2:W-:Y:S01]  /*58c0*/  STS [R40+-0x4], R27 ;  /* 0xfffffc1b28007388 */ /* 0x0005e20000000800 */
[----:B------:R-:W-:-:S02]  /*58d0*/  IMAD R35, R58, 0x4, R7 ;  /* 0x000000043a237824 */ /* 0x000fc400078e0207 */
[--C-:B------:R-:W-:Y:S01]  /*58e0*/  IMAD R34, R34, 0x4, R7.reuse ;  /* 0x0000000422227824 */ /* 0x100fe200078e0207 */
[----:B------:R-:W-:Y:S01]  /*58f0*/  STS [R39+-0x4], R22 ;  /* 0xfffffc1627007388 */ /* 0x000fe20000000800 */
[--C-:B------:R-:W-:Y:S02]  /*5900*/  IMAD R33, R32, 0x4, R7.reuse ;  /* 0x0000000420217824 */ /* 0x100fe400078e0207 */
[----:B------:R-:W-:Y:S01]  /*5910*/  IMAD.IADD R64, R47, 0x1, R64 ;  /* 0x000000012f407824 */ /* 0x000fe200078e0240 */
[----:B------:R-:W-:Y:S01]  /*5920*/  STS [R38+-0x4], R21 ;  /* 0xfffffc1526007388 */ /* 0x000fe20000000800 */
[--C-:B------:R-:W-:Y:S02]  /*5930*/  IMAD R32, R30, 0x4, R7.reuse ;  /* 0x000000041e207824 */ /* 0x100fe400078e0207 */
[----:B------:R-:W-:Y:S01]  /*5940*/  IMAD.IADD R62, R51, 0x1, R62 ;  /* 0x00000001333e7824 */ /* 0x000fe200078e023e */
[----:B------:R-:W-:Y:S01]  /*5950*/  STS [R37+-0x4], R18 ;  /* 0xfffffc1225007388 */ /* 0x000fe20000000800 */
[----:B------:R-:W-:-:S02]  /*5960*/  IMAD R31, R28, 0x4, R7 ;  /* 0x000000041c1f7824 */ /* 0x000fc400078e0207 */
[--C-:B------:R-:W-:Y:S01]  /*5970*/  IMAD R30, R14, 0x4, R7.reuse ;  /* 0x000000040e1e7824 */ /* 0x100fe200078e0207 */
[----:B------:R-:W-:Y:S01]  /*5980*/  STS [R36+-0x4], R23 ;  /* 0xfffffc1724007388 */ /* 0x000fe20000000800 */
[--C-:B------:R-:W-:Y:S02]  /*5990*/  IMAD R29, R26, 0x4, R7.reuse ;  /* 0x000000041a1d7824 */ /* 0x100fe400078e0207 */
[----:B-1----:R-:W-:Y:S01]  /*59a0*/  IMAD.IADD R24, R55, 0x1, R24 ;  /* 0x0000000137187824 */ /* 0x002fe200078e0218 */
[----:B------:R-:W-:Y:S01]  /*59b0*/  STS [R35+-0x4], R20 ;  /* 0xfffffc1423007388 */ /* 0x000fe20000000800 */
[--C-:B------:R-:W-:Y:S02]  /*59c0*/  IMAD R28, R64, 0x4, R7.reuse ;  /* 0x00000004401c7824 */ /* 0x100fe400078e0207 */
[--C-:B--2---:R-:W-:Y:S01]  /*59d0*/  IMAD R27, R62, 0x4, R7.reuse ;  /* 0x000000043e1b7824 */ /* 0x104fe200078e0207 */
[----:B------:R1:W-:Y:S01]  /*59e0*/  STS [R34+-0x4], R25 ;  /* 0xfffffc1922007388 */ /* 0x0003e20000000800 */
[----:B------:R-:W-:-:S02]  /*59f0*/  IMAD R26, R60, 0x4, R7 ;  /* 0x000000043c1a7824 */ /* 0x000fc400078e0207 */
[--C-:B------:R-:W-:Y:S01]  /*5a00*/  IMAD R24, R24, 0x4, R7.reuse ;  /* 0x0000000418187824 */ /* 0x100fe200078e0207 */
[----:B------:R-:W-:Y:S04]  /*5a10*/  STS [R33+-0x4], R10 ;  /* 0xfffffc0a21007388 */ /* 0x000fe80000000800 */
[----:B------:R-:W-:Y:S01]  /*5a20*/  STS [R32+-0x4], R17 ;  /* 0xfffffc1120007388 */ /* 0x000fe20000000800 */
[----:B-1----:R-:W-:-:S03]  /*5a30*/  IMAD R25, R44, 0x4, R7 ;  /* 0x000000042c197824 */ /* 0x002fc600078e0207 */
[----:B------:R-:W-:Y:S04]  /*5a40*/  STS [R31+-0x4], R12 ;  /* 0xfffffc0c1f007388 */ /* 0x000fe80000000800 */
[----:B------:R1:W-:Y:S04]  /*5a50*/  STS [R30+-0x4], R19 ;  /* 0xfffffc131e007388 */ /* 0x0003e80000000800 */
[----:B------:R2:W-:Y:S04]  /*5a60*/  STS [R29+-0x4], R16 ;  /* 0xfffffc101d007388 */ /* 0x0005e80000000800 */
[----:B------:R2:W-:Y:S01]  /*5a70*/  STS [R28+-0x4], R9 ;  /* 0xfffffc091c007388 */ /* 0x0005e20000000800 */
[----:B-1----:R-:W-:-:S03]  /*5a80*/  IMAD R19, R3, 0x8, R7 ;  /* 0x0000000803137824 */ /* 0x002fc600078e0207 */
[----:B------:R2:W-:Y:S04]  /*5a90*/  STS [R27+-0x4], R6 ;  /* 0xfffffc061b007388 */ /* 0x0005e80000000800 */
[----:B------:R2:W-:Y:S04]  /*5aa0*/  STS [R26+-0x4], R11 ;  /* 0xfffffc0b1a007388 */ /* 0x0005e80000000800 */
[----:B------:R2:W-:Y:S04]  /*5ab0*/  STS [R25+-0x4], R8 ;  /* 0xfffffc0819007388 */ /* 0x0005e80000000800 */
[----:B------:R2:W-:Y:S01]  /*5ac0*/  STS [R24+-0x4], R13 ;  /* 0xfffffc0d18007388 */ /* 0x0005e20000000800 */
[----:B------:R-:W-:Y:S05]  /*5ad0*/  @P0 BRA `(.L_x_68) ;  /* 0x0000000000bc0947 */ /* 0x000fea0003800000 */
[----:B------:R-:W1:Y:S02]  /*5ae0*/  LDCU.64 UR8, c[0x0][0x398] ;  /* 0x00007300ff0877ac */ /* 0x000e640008000a00 */
[----:B-1----:R-:W-:-:S04]  /*5af0*/  LEA R10, P0, R3, UR8, 0x3 ;  /* 0x00000008030a7c11 */ /* 0x002fc8000f8018ff */
[----:B--2---:R-:W-:-:S05]  /*5b00*/  LEA.HI.X R11, R3, UR9, RZ, 0x3, P0 ;  /* 0x00000009030b7c11 */ /* 0x004fca00080f1cff */
[----:B------:R-:W2:Y:S01]  /*5b10*/  LDG.E.64 R8, desc[UR6][R10.64] ;  /* 0x000000060a087981 */ /* 0x000ea2000c1e1b00 */
[----:B------:R-:W-:Y:S02]  /*5b20*/  SHF.R.S32.HI R13, RZ, 0x1f, R15 ;  /* 0x0000001fff0d7819 */ /* 0x000fe4000001140f */
[----:B--2---:R-:W-:-:S05]  /*5b30*/  IADD3 R8, P0, PT, -R15, R8, RZ ;  /* 0x000000080f087210 */ /* 0x004fca0007f1e1ff */
[----:B------:R-:W-:Y:S01]  /*5b40*/  IMAD.X R9, R9, 0x1, ~R13, P0 ;  /* 0x0000000109097824 */ /* 0x000fe200000e0e0d */
[----:B------:R-:W-:Y:S01]  /*5b50*/  ISETP.GE.AND P0, PT, R42, 0x1, PT ;  /* 0x000000012a00780c */ /* 0x000fe20003f06270 */
[----:B------:R-:W-:-:S03]  /*5b60*/  IMAD.MOV.U32 R13, RZ, RZ, R0 ;  /* 0x000000ffff0d7224 */ /* 0x000fc600078e0000 */
[----:B------:R1:W-:Y:S09]  /*5b70*/  STS.64 [R19+0x6600], R8 ;  /* 0x0066000813007388 */ /* 0x0003f20000000a00 */
[----:B------:R-:W-:Y:S05]  /*5b80*/  @!P0 BRA `(.L_x_69) ;  /* 0x00000000006c8947 */ /* 0x000fea0003800000 */
[----:B------:R-:W-:Y:S01]  /*5b90*/  BSSY B0, `(.L_x_70) ;  /* 0x0000019000007945 */ /* 0x000fe20003800000 */
[----:B------:R-:W-:Y:S02]  /*5ba0*/  IMAD.MOV.U32 R6, RZ, RZ, -0x1 ;  /* 0xffffffffff067424 */ /* 0x000fe400078e00ff */
[----:B------:R-:W-:Y:S02]  /*5bb0*/  IMAD.MOV.U32 R10, RZ, RZ, R42 ;  /* 0x000000ffff0a7224 */ /* 0x000fe400078e002a */
[----:B------:R-:W-:-:S07]  /*5bc0*/  IMAD.MOV.U32 R13, RZ, RZ, R0 ;  /* 0x000000ffff0d7224 */ /* 0x000fce00078e0000 */
.L_x_74:
[----:B-1----:R-:W1:Y:S01]  /*5bd0*/  LDC.64 R8, c[0x0][0x380] ;  /* 0x0000e000ff087b82 */ /* 0x002e620000000a00 */
[----:B------:R-:W-:Y:S01]  /*5be0*/  VIADD R17, R10, 0xffffffff ;  /* 0xffffffff0a117836 */ /* 0x000fe20000000000 */
[----:B------:R-:W-:Y:S03]  /*5bf0*/  BSSY B2, `(.L_x_71) ;  /* 0x0000008000027945 */ /* 0x000fe60003800000 */
[----:B------:R-:W-:-:S04]  /*5c00*/  IMAD R11, R17, 0x100, R3 ;  /* 0x00000100110b7824 */ /* 0x000fc800078e0203 */
[----:B-1----:R-:W-:-:S07]  /*5c10*/  IMAD.WIDE R8, R11, 0x4, R8 ;  /* 0x000000040b087825 */ /* 0x002fce00078e0208 */
.L_x_72:
[----:B------:R-:W-:Y:S05]  /*5c20*/  YIELD ;  /* 0x0000000000007946 */ /* 0x000fea0003800000 */
[----:B------:R1:W-:Y:S06]  /*5c30*/  MEMBAR.SC.CTA ;  /* 0x0000000000007992 */ /* 0x0003ec0000000000 */
[----:B-1----:R-:W2:Y:S02]  /*5c40*/  LDG.E.STRONG.SYS R11, desc[UR6][R8.64] ;  /* 0x00000006080b7981 */ /* 0x002ea4000c1f5900 */
[----:B--2---:R-:W-:-:S13]  /*5c50*/  ISETP.NE.AND P0, PT, R11, RZ, PT ;  /* 0x000000ff0b00720c */ /* 0x004fda0003f05270 */
[----:B------:R-:W-:Y:S05]  /*5c60*/  @!P0 BRA `(.L_x_72) ;  /* 0xfffffffc00ec8947 */ /* 0x000fea000383ffff */
[----:B------:R-:W-:Y:S05]  /*5c70*/  BSYNC B2 ;  /* 0x0000000000027941 */ /* 0x000fea0003800000 */
.L_x_71:
[----:B------:R-:W-:Y:S01]  /*5c80*/  BSSY.RECONVERGENT B2, `(.L_x_73) ;  /* 0x0000006000027945 */ /* 0x000fe20003800200 */
[C---:B------:R-:W-:Y:S02]  /*5c90*/  ISETP.GT.AND P0, PT, R11.reuse, -0x1, PT ;  /* 0xffffffff0b00780c */ /* 0x040fe40003f04270 */
[----:B------:R-:W-:Y:S01]  /*5ca0*/  LOP3.LUT R8, R11, 0x3fffffff, RZ, 0xc0, !PT ;  /* 0x3fffffff0b087812 */ /* 0x000fe200078ec0ff */
[----:B------:R-:W-:Y:S05]  /*5cb0*/  WARPSYNC.EXCLUSIVE R6 ;  /* 0x0000000006007348 */ /* 0x000fea0003a00000 */
[----:B------:R-:W-:-:S05]  /*5cc0*/  IMAD.IADD R13, R8, 0x1, R13 ;  /* 0x00000001080d7824 */ /* 0x000fca00078e020d */
[----:B------:R-:W-:-:S07]  /*5cd0*/  VOTE.ANY R6, PT, P0 ;  /* 0x0000000000067806 */ /* 0x000fce00000e0100 */
[----:B------:R-:W-:Y:S05]  /*5ce0*/  BSYNC.RECONVERGENT B2 ;  /* 0x0000000000027941 */ /* 0x000fea0003800200 */
.L_x_73:
[----:B------:R-:W-:Y:S01]  /*5cf0*/  ISETP.GT.U32.AND P1, PT, R10, 0x1, PT ;  /* 0x000000010a00780c */ /* 0x000fe20003f24070 */
[----:B------:R-:W-:-:S12]  /*5d00*/  IMAD.MOV.U32 R10, RZ, RZ, R17 ;  /* 0x000000ffff0a7224 */ /* 0x000fd800078e0011 */
[----:B------:R-:W-:Y:S05]  /*5d10*/  @P0 BRA P1, `(.L_x_74) ;  /* 0xfffffffc00ac0947 */ /* 0x000fea000083ffff */
[----:B------:R-:W-:Y:S05]  /*5d20*/  BSYNC B0 ;  /* 0x0000000000007941 */ /* 0x000fea0003800000 */
.L_x_70:
[----:B------:R2:W3:Y:S02]  /*5d30*/  LDS.64 R8, [R19+0x6600] ;  /* 0x0066000013087984 */ /* 0x0004e40000000a00 */
.L_x_69:
[----:B------:R-:W4:Y:S01]  /*5d40*/  LDC.64 R10, c[0x0][0x380] ;  /* 0x0000e000ff0a7b82 */ /* 0x000f220000000a00 */
[C---:B------:R-:W-:Y:S01]  /*5d50*/  IMAD.IADD R17, R13.reuse, 0x1, -R0 ;  /* 0x000000010d117824 */ /* 0x040fe200078e0a00 */
[----:B------:R-:W-:Y:S01]  /*5d60*/  LOP3.LUT R13, R13, 0x80000000, RZ, 0xfc, !PT ;  /* 0x800000000d0d7812 */ /* 0x000fe200078efcff */
[----:B------:R-:W-:-:S03]  /*5d70*/  IMAD R21, R42, 0x100, R3 ;  /* 0x000001002a157824 */ /* 0x000fc600078e0203 */
[----:B-1-3--:R-:W-:-:S04]  /*5d80*/  IADD3 R8, P0, PT, R17, R8, RZ ;  /* 0x0000000811087210 */ /* 0x00afc80007f1e0ff */
[----:B------:R-:W-:-:S05]  /*5d90*/  LEA.HI.X.SX32 R9, R17, R9, 0x1, P0 ;  /* 0x0000000911097211 */ /* 0x000fca00000f0eff */
[----:B------:R1:W-:Y:S01]  /*5da0*/  STS.64 [R19+0x6600], R8 ;  /* 0x0066000813007388 */ /* 0x0003e20000000a00 */
[----:B----4-:R-:W-:-:S05]  /*5db0*/  IMAD.WIDE R10, R21, 0x4, R10 ;  /* 0x00000004150a7825 */ /* 0x010fca00078e020a */
[----:B------:R1:W-:Y:S02]  /*5dc0*/  STG.E.STRONG.SYS desc[UR6][R10.64], R13 ;  /* 0x0000000d0a007986 */ /* 0x0003e4000c115906 */
.L_x_68:
[----:B------:R-:W-:Y:S05]  /*5dd0*/  BSYNC B1 ;  /* 0x0000000000017941 */ /* 0x000fea0003800000 */
.L_x_67:
[----:B------:R-:W3:Y:S01]  /*5de0*/  LDC R23, c[0x0][0x3c0] ;  /* 0x0000f000ff177b82 */ /* 0x000ee20000000800 */
[----:B--2---:R-:W-:-:S07]  /*5df0*/  VIADD R6, R54, 0x1980 ;  /* 0x0000198036067836 */ /* 0x004fce0000000000 */
[----:B-1----:R-:W1:Y:S01]  /*5e00*/  LDC.64 R10, c[0x0][0x390] ;  /* 0x0000e400ff0a7b82 */ /* 0x002e620000000a00 */
[----:B---3--:R-:W-:Y:S02]  /*5e10*/  ISETP.GE.AND P0, PT, R6, R23, PT ;  /* 0x000000170600720c */ /* 0x008fe40003f06270 */
[----:B-1----:R-:W-:-:S04]  /*5e20*/  ISETP.EQ.U32.AND P1, PT, R10, RZ, PT ;  /* 0x000000ff0a00720c */ /* 0x002fc80003f22070 */
[----:B------:R-:W-:-:S04]  /*5e30*/  ISETP.EQ.OR.EX P0, PT, R11, RZ, !P0, P1 ;  /* 0x000000ff0b00720c */ /* 0x000fc80004702710 */
[----:B------:R-:W-:-:S13]  /*5e40*/  ISETP.GT.U32.OR P0, PT, R3, 0xff, P0 ;  /* 0x000000ff0300780c */ /* 0x000fda0000704470 */
[----:B------:R-:W-:Y:S05]  /*5e50*/  @P0 BRA `(.L_x_75) ;  /* 0x0000000000200947 */ /* 0x000fea0003800000 */
[----:B------:R-:W1:Y:S01]  /*5e60*/  LDS.64 R8, [R19+0x6600] ;  /* 0x0066000013087984 */ /* 0x000e620000000a00 */
[C---:B------:R-:W-:Y:S02]  /*5e70*/  LEA R10, P2, R3.reuse, R10, 0x3 ;  /* 0x0000000a030a7211 */ /* 0x040fe400078418ff */
[--C-:B------:R-:W-:Y:S02]  /*5e80*/  SHF.R.S32.HI R13, RZ, 0x1f, R0.reuse ;  /* 0x0000001fff0d7819 */ /* 0x100fe40000011400 */
[----:B------:R-:W-:Y:S02]  /*5e90*/  LEA.HI.X R11, R3, R11, RZ, 0x3, P2 ;  /* 0x0000000b030b7211 */ /* 0x000fe400010f1cff */
[----:B-1----:R-:W-:Y:S02]  /*5ea0*/  IADD3 R8, P0, P1, R8, R15, R0 ;  /* 0x0000000f08087210 */ /* 0x002fe4000791e000 */
[----:B------:R-:W-:-:S04]  /*5eb0*/  SHF.R.S32.HI R15, RZ, 0x1f, R15 ;  /* 0x0000001fff0f7819 */ /* 0x000fc8000001140f */
[----:B------:R-:W-:-:S05]  /*5ec0*/  IADD3.X R9, PT, PT, R9, R15, R13, P0, P1 ;  /* 0x0000000f09097210 */ /* 0x000fca00007e240d */
[----:B------:R1:W-:Y:S02]  /*5ed0*/  STG.E.64 desc[UR6][R10.64], R8 ;  /* 0x000000080a007986 */ /* 0x0003e4000c101b06 */
.L_x_75:
[----:B------:R-:W-:Y:S01]  /*5ee0*/  ISETP.GT.AND P0, PT, R6, R23, PT ;  /* 0x000000170600720c */ /* 0x000fe20003f04270 */
[----:B------:R-:W-:Y:S05]  /*5ef0*/  WARPSYNC.ALL ;  /* 0x0000000000007948 */ /* 0x000fea0003800000 */
[----:B------:R-:W-:Y:S01]  /*5f00*/  BAR.SYNC.DEFER_BLOCKING 0x0 ;  /* 0x0000000000007b1d */ /* 0x000fe20000010000 */
[----:B------:R-:W-:-:S06]  /*5f10*/  IMAD R22, R3, 0x4, R7 ;  /* 0x0000000403167824 */ /* 0x000fcc00078e0207 */
[----:B------:R-:W-:Y:S05]  /*5f20*/  @P0 BRA `(.L_x_76) ;  /* 0x0000000c003c0947 */ /* 0x000fea0003800000 */
[----:B------:R-:W2:Y:S01]  /*5f30*/  LDS R0, [R22] ;  /* 0x0000000016007984 */ /* 0x000ea20000000800 */
[----:B------:R-:W2:Y:S01]  /*5f40*/  LDCU UR5, c[0x0][0x3c4] ;  /* 0x00007880ff0577ac */ /* 0x000ea20008000800 */
[----:B------:R-:W3:Y:S01]  /*5f50*/  LDCU.64 UR8, c[0x0][0x3a0] ;  /* 0x00007400ff0877ac */ /* 0x000ee20008000a00 */
[----:B--2---:R-:W-:Y:S02]  /*5f60*/  SHF.R.U32.HI R6, RZ, UR5, R0 ;  /* 0x00000005ff067c19 */ /* 0x004fe40008011600 */
[----:B------:R-:W-:Y:S02]  /*5f70*/  LOP3.LUT R15, RZ, R0, RZ, 0x33, !PT ;  /* 0x00000000ff0f7212 */ /* 0x000fe400078e33ff */
[----:B------:R-:W-:-:S05]  /*5f80*/  LOP3.LUT R6, R6, UR4, RZ, 0x30, !PT ;  /* 0x0000000406067c12 */ /* 0x000fca000f8e30ff */
[----:B-1----:R-:W-:-:S06]  /*5f90*/  IMAD R8, R6, 0x8, R7 ;  /* 0x0000000806087824 */ /* 0x002fcc00078e0207 */
[----:B------:R-:W1:Y:S02]  /*5fa0*/  LDS.64 R8, [R8+0x6600] ;  /* 0x0066000008087984 */ /* 0x000e640000000a00 */
[----:B-1----:R-:W-:-:S05]  /*5fb0*/  IADD3 R6, P1, PT, R8, R3, RZ ;  /* 0x0000000308067210 */ /* 0x002fca0007f3e0ff */
[----:B------:R-:W-:Y:S01]  /*5fc0*/  IMAD.X R9, RZ, RZ, R9, P1 ;  /* 0x000000ffff097224 */ /* 0x000fe200008e0609 */
[----:B---3--:R-:W-:-:S04]  /*5fd0*/  LEA R10, P1, R6, UR8, 0x2 ;  /* 0x00000008060a7c11 */ /* 0x008fc8000f8210ff */
[----:B------:R-:W-:-:S05]  /*5fe0*/  LEA.HI.X R11, R6, UR9, R9, 0x2, P1 ;  /* 0x00000009060b7c11 */ /* 0x000fca00088f1409 */
[----:B------:R-:W-:Y:S01]  /*5ff0*/  STG.E desc[UR6][R10.64], R15 ;  /* 0x0000000f0a007986 */ /* 0x000fe2000c101906 */
[----:B------:R-:W-:-:S03]  /*6000*/  NOP ;  /* 0x0000000000007918 */ /* 0x000fc60000000000 */
[----:B------:R-:W1:Y:S02]  /*6010*/  LDS R0, [R22+0x600] ;  /* 0x0006000016007984 */ /* 0x000e640000000800 */
[----:B-1----:R-:W-:Y:S02]  /*6020*/  SHF.R.U32.HI R6, RZ, UR5, R0 ;  /* 0x00000005ff067c19 */ /* 0x002fe40008011600 */
[----:B------:R-:W-:Y:S02]  /*6030*/  LOP3.LUT R15, RZ, R0, RZ, 0x33, !PT ;  /* 0x00000000ff0f7212 */ /* 0x000fe400078e33ff */
[----:B------:R-:W-:-:S05]  /*6040*/  LOP3.LUT R6, R6, UR4, RZ, 0x30, !PT ;  /* 0x0000000406067c12 */ /* 0x000fca000f8e30ff */
[----:B------:R-:W-:-:S06]  /*6050*/  IMAD R8, R6, 0x8, R7 ;  /* 0x0000000806087824 */ /* 0x000fcc00078e0207 */
[----:B------:R-:W1:Y:S02]  /*6060*/  LDS.64 R8, [R8+0x6600] ;  /* 0x0066000008087984 */ /* 0x000e640000000a00 */
[----:B-1----:R-:W-:-:S05]  /*6070*/  IADD3 R6, P1, PT, R8, R3, RZ ;  /* 0x0000000308067210 */ /* 0x002fca0007f3e0ff */
[----:B------:R-:W-:Y:S01]  /*6080*/  IMAD.X R9, RZ, RZ, R9, P1 ;  /* 0x000000ffff097224 */ /* 0x000fe200008e0609 */
[----:B------:R-:W-:-:S04]  /*6090*/  LEA R12, P1, R6, UR8, 0x2 ;  /* 0x00000008060c7c11 */ /* 0x000fc8000f8210ff */
        /* <DEDUP_REMOVED lines=163> */
[----:B------:R-:W-:-:S05]  /*6ad0*/  IMAD R12, R6, 0x8, R7 ;  /* 0x00000008060c7824 */ /* 0x000fca00078e0207 */
        /* <DEDUP_REMOVED lines=17> */
[----:B------:R1:W-:Y:S01]  /*6bf0*/  STG.E desc[UR6][R6.64+0x6000], R9 ;  /* 0x0060000906007986 */ /* 0x0003e2000c101906 */
[----:B------:R-:W-:Y:S01]  /*6c00*/  NOP ;  /* 0x0000000000007918 */ /* 0x000fe20000000000 */
[----:B------:R-:W-:Y:S05]  /*6c10*/  BRA `(.L_x_77) ;  /* 0x00000014000c7947 */ /* 0x000fea0003800000 */
.L_x_76:
[----:B-1----:R-:W-:Y:S01]  /*6c20*/  IMAD R9, R42, -0x1980, R23 ;  /* 0xffffe6802a097824 */ /* 0x002fe200078e0217 */
[----:B------:R-:W-:Y:S01]  /*6c30*/  BSSY.RECONVERGENT B0, `(.L_x_78) ;  /* 0x000001b000007945 */ /* 0x000fe20003800200 */
[C---:B------:R-:W-:Y:S02]  /*6c40*/  VIADD R0, R3.reuse, 0x180 ;  /* 0x0000018003007836 */ /* 0x040fe40000000000 */
[C---:B------:R-:W-:Y:S01]  /*6c50*/  VIADD R6, R3.reuse, 0x300 ;  /* 0x0000030003067836 */ /* 0x040fe20000000000 */
[CC--:B------:R-:W-:Y:S01]  /*6c60*/  ISETP.GE.AND P1, PT, R3.reuse, R9.reuse, PT ;  /* 0x000000090300720c */ /* 0x0c0fe20003f26270 */
[C---:B------:R-:W-:Y:S01]  /*6c70*/  VIADD R8, R3.reuse, 0x480 ;  /* 0x0000048003087836 */ /* 0x040fe20000000000 */
[-C--:B------:R-:W-:Y:S01]  /*6c80*/  ISETP.GE.AND P2, PT, R0, R9.reuse, PT ;  /* 0x000000090000720c */ /* 0x080fe20003f46270 */
[C---:B------:R-:W-:Y:S01]  /*6c90*/  VIADD R0, R3.reuse, 0x600 ;  /* 0x0000060003007836 */ /* 0x040fe20000000000 */
[-C--:B------:R-:W-:Y:S01]  /*6ca0*/  ISETP.GE.AND P3, PT, R6, R9.reuse, PT ;  /* 0x000000090600720c */ /* 0x080fe20003f66270 */
[C---:B------:R-:W-:Y:S01]  /*6cb0*/  VIADD R6, R3.reuse, 0x780 ;  /* 0x0000078003067836 */ /* 0x040fe20000000000 */
[-C--:B------:R-:W-:Y:S01]  /*6cc0*/  ISETP.GE.AND P4, PT, R8, R9.reuse, PT ;  /* 0x000000090800720c */ /* 0x080fe20003f86270 */
[----:B------:R-:W-:Y:S01]  /*6cd0*/  VIADD R8, R3, 0x900 ;  /* 0x0000090003087836 */ /* 0x000fe20000000000 */
[----:B------:R-:W-:-:S02]  /*6ce0*/  ISETP.GE.AND P5, PT, R0, R9, PT ;  /* 0x000000090000720c */ /* 0x000fc40003fa6270 */
[----:B------:R-:W-:-:S03]  /*6cf0*/  ISETP.GE.AND P6, PT, R6, R9, PT ;  /* 0x000000090600720c */ /* 0x000fc60003fc6270 */
[----:B------:R-:W-:Y:S10]  /*6d00*/  @P1 BRA `(.L_x_79) ;  /* 0x0000000000341947 */ /* 0x000ff40003800000 */
[----:B------:R-:W1:Y:S01]  /*6d10*/  LDS R0, [R22] ;  /* 0x0000000016007984 */ /* 0x000e620000000800 */
[----:B------:R-:W1:Y:S01]  /*6d20*/  LDCU UR5, c[0x0][0x3c4] ;  /* 0x00007880ff0577ac */ /* 0x000e620008000800 */
[----:B------:R-:W2:Y:S01]  /*6d30*/  LDCU.64 UR8, c[0x0][0x3a0] ;  /* 0x00007400ff0877ac */ /* 0x000ea20008000a00 */
[----:B-1----:R-:W-:Y:S02]  /*6d40*/  SHF.R.U32.HI R6, RZ, UR5, R0 ;  /* 0x00000005ff067c19 */ /* 0x002fe40008011600 */
[----:B------:R-:W-:Y:S02]  /*6d50*/  LOP3.LUT R13, RZ, R0, RZ, 0x33, !PT ;  /* 0x00000000ff0d7212 */ /* 0x000fe400078e33ff */
[----:B------:R-:W-:-:S05]  /*6d60*/  LOP3.LUT R6, R6, UR4, RZ, 0x30, !PT ;  /* 0x0000000406067c12 */ /* 0x000fca000f8e30ff */
[----:B------:R-:W-:-:S05]  /*6d70*/  IMAD R6, R6, 0x8, R7 ;  /* 0x0000000806067824 */ /* 0x000fca00078e0207 */
[----:B------:R-:W1:Y:S02]  /*6d80*/  LDS.64 R10, [R6+0x6600] ;  /* 0x00660000060a7984 */ /* 0x000e640000000a00 */
[----:B-1----:R-:W-:-:S05]  /*6d90*/  IADD3 R12, P1, PT, R10, R3, RZ ;  /* 0x000000030a0c7210 */ /* 0x002fca0007f3e0ff */
[----:B------:R-:W-:Y:S01]  /*6da0*/  IMAD.X R11, RZ, RZ, R11, P1 ;  /* 0x000000ffff0b7224 */ /* 0x000fe200008e060b */
[----:B--2---:R-:W-:-:S04]  /*6db0*/  LEA R10, P1, R12, UR8, 0x2 ;  /* 0x000000080c0a7c11 */ /* 0x004fc8000f8210ff */
[----:B------:R-:W-:-:S05]  /*6dc0*/  LEA.HI.X R11, R12, UR9, R11, 0x2, P1 ;  /* 0x000000090c0b7c11 */ /* 0x000fca00088f140b */
[----:B------:R1:W-:Y:S04]  /*6dd0*/  STG.E desc[UR6][R10.64], R13 ;  /* 0x0000000d0a007986 */ /* 0x0003e8000c101906 */
.L_x_79:
[----:B------:R-:W-:Y:S05]  /*6de0*/  BSYNC.RECONVERGENT B0 ;  /* 0x0000000000007941 */ /* 0x000fea0003800200 */
.L_x_78:
[----:B------:R-:W-:Y:S01]  /*6df0*/  NOP ;  /* 0x0000000000007918 */ /* 0x000fe20000000000 */
[----:B------:R-:W-:Y:S01]  /*6e00*/  BSSY.RECONVERGENT B0, `(.L_x_80) ;  /* 0x0000011000007945 */ /* 0x000fe20003800200 */
[----:B------:R-:W-:Y:S01]  /*6e10*/  ISETP.GE.AND P1, PT, R8, R9, PT ;  /* 0x000000090800720c */ /* 0x000fe20003f26270 */
[----:B------:R-:W-:Y:S02]  /*6e20*/  VIADD R8, R3, 0xa80 ;  /* 0x00000a8003087836 */ /* 0x000fe40000000000 */
[----:B------:R-:W-:Y:S10]  /*6e30*/  @P2 BRA `(.L_x_81) ;  /* 0x0000000000342947 */ /* 0x000ff40003800000 */
[----:B------:R-:W2:Y:S01]  /*6e40*/  LDS R0, [R22+0x600] ;  /* 0x0006000016007984 */ /* 0x000ea20000000800 */
[----:B------:R-:W2:Y:S01]  /*6e50*/  LDCU UR5, c[0x0][0x3c4] ;  /* 0x00007880ff0577ac */ /* 0x000ea20008000800 */
[----:B------:R-:W3:Y:S01]  /*6e60*/  LDCU.64 UR8, c[0x0][0x3a0] ;  /* 0x00007400ff0877ac */ /* 0x000ee20008000a00 */
[----:B--2---:R-:W-:Y:S02]  /*6e70*/  SHF.R.U32.HI R6, RZ, UR5, R0 ;  /* 0x00000005ff067c19 */ /* 0x004fe40008011600 */
[----:B-1----:R-:W-:Y:S02]  /*6e80*/  LOP3.LUT R13, RZ, R0, RZ, 0x33, !PT ;  /* 0x00000000ff0d7212 */ /* 0x002fe400078e33ff */
[----:B------:R-:W-:-:S05]  /*6e90*/  LOP3.LUT R6, R6, UR4, RZ, 0x30, !PT ;  /* 0x0000000406067c12 */ /* 0x000fca000f8e30ff */
[----:B------:R-:W-:-:S05]  /*6ea0*/  IMAD R6, R6, 0x8, R7 ;  /* 0x0000000806067824 */ /* 0x000fca00078e0207 */
[----:B------:R-:W1:Y:S02]  /*6eb0*/  LDS.64 R10, [R6+0x6600] ;  /* 0x00660000060a7984 */ /* 0x000e640000000a00 */
[----:B-1----:R-:W-:-:S05]  /*6ec0*/  IADD3 R12, P2, PT, R10, R3, RZ ;  /* 0x000000030a0c7210 */ /* 0x002fca0007f5e0ff */
[----:B------:R-:W-:Y:S01]  /*6ed0*/  IMAD.X R11, RZ, RZ, R11, P2 ;  /* 0x000000ffff0b7224 */ /* 0x000fe200010e060b */
[----:B---3--:R-:W-:-:S04]  /*6ee0*/  LEA R10, P2, R12, UR8, 0x2 ;  /* 0x000000080c0a7c11 */ /* 0x008fc8000f8410ff */
[----:B------:R-:W-:-:S05]  /*6ef0*/  LEA.HI.X R11, R12, UR9, R11, 0x2, P2 ;  /* 0x000000090c0b7c11 */ /* 0x000fca00090f140b */
[----:B------:R2:W-:Y:S04]  /*6f00*/  STG.E desc[UR6][R10.64+0x600], R13 ;  /* 0x0006000d0a007986 */ /* 0x0005e8000c101906 */
.L_x_81:
[----:B------:R-:W-:Y:S05]  /*6f10*/  BSYNC.RECONVERGENT B0 ;  /* 0x0000000000007941 */ /* 0x000fea0003800200 */
.L_x_80:
[----:B------:R-:W-:Y:S01]  /*6f20*/  NOP ;  /* 0x0000000000007918 */ /* 0x000fe20000000000 */
[----:B------:R-:W-:Y:S01]  /*6f30*/  BSSY.RECONVERGENT B0, `(.L_x_82) ;  /* 0x0000011000007945 */ /* 0x000fe20003800200 */
[----:B------:R-:W-:Y:S02]  /*6f40*/  ISETP.GE.AND P2, PT, R8, R9, PT ;  /* 0x000000090800720c */ /* 0x000fe40003f46270 */
[----:B------:R-:W-:Y:S01]  /*6f50*/  LOP3.LUT R8, R3, 0xc00, RZ, 0xfc, !PT ;  /* 0x00000c0003087812 */ /* 0x000fe200078efcff */
[----:B------:R-:W-:Y:S10]  /*6f60*/  @P3 BRA `(.L_x_83) ;  /* 0x0000000000343947 */ /* 0x000ff40003800000 */
[----:B------:R-:W3:Y:S01]  /*6f70*/  LDS R0, [R22+0xc00] ;  /* 0x000c000016007984 */ /* 0x000ee20000000800 */
[----:B------:R-:W3:Y:S01]  /*6f80*/  LDCU UR5, c[0x0][0x3c4] ;  /* 0x00007880ff0577ac */ /* 0x000ee20008000800 */
[----:B------:R-:W4:Y:S01]  /*6f90*/  LDCU.64 UR8, c[0x0][0x3a0] ;  /* 0x00007400ff0877ac */ /* 0x000f220008000a00 */
[----:B---3--:R-:W-:Y:S02]  /*6fa0*/  SHF.R.U32.HI R6, RZ, UR5, R0 ;  /* 0x00000005ff067c19 */ /* 0x008fe40008011600 */
[----:B-12---:R-:W-:Y:S02]  /*6fb0*/  LOP3.LUT R13, RZ, R0, RZ, 0x33, !PT ;  /* 0x00000000ff0d7212 */ /* 0x006fe400078e33ff */
[----:B------:R-:W-:-:S05]  /*6fc0*/  LOP3.LUT R6, R6, UR4, RZ, 0x30, !PT ;  /* 0x0000000406067c12 */ /* 0x000fca000f8e30ff */
[----:B------:R-:W-:-:S05]  /*6fd0*/  IMAD R6, R6, 0x8, R7 ;  /* 0x0000000806067824 */ /* 0x000fca00078e0207 */
[----:B------:R-:W1:Y:S02]  /*6fe0*/  LDS.64 R10, [R6+0x6600] ;  /* 0x00660000060a7984 */ /* 0x000e640000000a00 */
[----:B-1----:R-:W-:-:S05]  /*6ff0*/  IADD3 R12, P3, PT, R10, R3, RZ ;  /* 0x000000030a0c7210 */ /* 0x002fca0007f7e0ff */
[----:B------:R-:W-:Y:S01]  /*7000*/  IMAD.X R11, RZ, RZ, R11, P3 ;  /* 0x000000ffff0b7224 */ /* 0x000fe200018e060b */
[----:B----4-:R-:W-:-:S04]  /*7010*/  LEA R10, P3, R12, UR8, 0x2 ;  /* 0x000000080c0a7c11 */ /* 0x010fc8000f8610ff */
[----:B------:R-:W-:-:S05]  /*7020*/  LEA.HI.X R11, R12, UR9, R11, 0x2, P3 ;  /* 0x000000090c0b7c11 */ /* 0x000fca00098f140b */
[----:B------:R3:W-:Y:S04]  /*7030*/  STG.E desc[UR6][R10.64+0xc00], R13 ;  /* 0x000c000d0a007986 */ /* 0x0007e8000c101906 */
.L_x_83:
[----:B------:R-:W-:Y:S05]  /*7040*/  BSYNC.RECONVERGENT B0 ;  /* 0x0000000000007941 */ /* 0x000fea0003800200 */
.L_x_82:
[----:B------:R-:W-:Y:S01]  /*7050*/  NOP ;  /* 0x0000000000007918 */ /* 0x000fe20000000000 */
[----:B------:R-:W-:Y:S01]  /*7060*/  BSSY.RECONVERGENT B0, `(.L_x_84) ;  /* 0x0000011000007945 */ /* 0x000fe20003800200 */
[----:B------:R-:W-:Y:S01]  /*7070*/  ISETP.GE.AND P3, PT, R8, R9, PT ;  /* 0x000000090800720c */ /* 0x000fe20003f66270 */
[----:B------:R-:W-:Y:S02]  /*7080*/  VIADD R8, R3, 0xd80 ;  /* 0x00000d8003087836 */ /* 0x000fe40000000000 */
[----:B------:R-:W-:Y:S10]  /*7090*/  @P4 BRA `(.L_x_85) ;  /* 0x0000000000344947 */ /* 0x000ff40003800000 */
[----:B------:R-:W4:Y:S01]  /*70a0*/  LDS R0, [R22+0x1200] ;  /* 0x0012000016007984 */ /* 0x000f220000000800 */
[----:B------:R-:W4:Y:S01]  /*70b0*/  LDCU UR5, c[0x0][0x3c4] ;  /* 0x00007880ff0577ac */ /* 0x000f220008000800 */
[----:B------:R-:W5:Y:S01]  /*70c0*/  LDCU.64 UR8, c[0x0][0x3a0] ;  /* 0x00007400ff0877ac */ /* 0x000f620008000a00 */
[----:B----4-:R-:W-:Y:S02]  /*70d0*/  SHF.R.U32.HI R6, RZ, UR5, R0 ;  /* 0x00000005ff067c19 */ /* 0x010fe40008011600 */
[----:B-123--:R-:W-:Y:S02]  /*70e0*/  LOP3.LUT R13, RZ, R0, RZ, 0x33, !PT ;  /* 0x00000000ff0d7212 */ /* 0x00efe400078e33ff */
[----:B------:R-:W-:-:S05]  /*70f0*/  LOP3.LUT R6, R6, UR4, RZ, 0x30, !PT ;  /* 0x0000000406067c12 */ /* 0x000fca000f8e30ff */
[----:B------:R-:W-:-:S05]  /*7100*/  IMAD R6, R6, 0x8, R7 ;  /* 0x0000000806067824 */ /* 0x000fca00078e0207 */
[----:B------:R-:W1:Y:S02]  /*7110*/  LDS.64 R10, [R6+0x6600] ;  /* 0x00660000060a7984 */ /* 0x000e640000000a00 */
[----:B-1----:R-:W-:-:S05]  /*7120*/  IADD3 R12, P4, PT, R10, R3, RZ ;  /* 0x000000030a0c7210 */ /* 0x002fca0007f9e0ff */
[----:B------:R-:W-:Y:S01]  /*7130*/  IMAD.X R11, RZ, RZ, R11, P4 ;  /* 0x000000ffff0b7224 */ /* 0x000fe200020e060b */
[----:B-----5:R-:W-:-:S04]  /*7140*/  LEA R10, P4, R12, UR8, 0x2 ;  /* 0x000000080c0a7c11 */ /* 0x020fc8000f8810ff */
[----:B------:R-:W-:-:S05]  /*7150*/  LEA.HI.X R11, R12, UR9, R11, 0x2, P4 ;  /* 0x000000090c0b7c11 */ /* 0x000fca000a0f140b */
[----:B------:R4:W-:Y:S04]  /*7160*/  STG.E desc[UR6][R10.64+0x1200], R13 ;  /* 0x0012000d0a007986 */ /* 0x0009e8000c101906 */
.L_x_85:
[----:B------:R-:W-:Y:S05]  /*7170*/  BSYNC.RECONVERGENT B0 ;  /* 0x0000000000007941 */ /* 0x000fea0003800200 */
.L_x_84:
[----:B------:R-:W-:Y:S01]  /*7180*/  NOP ;  /* 0x0000000000007918 */ /* 0x000fe20000000000 */
[----:B------:R-:W-:Y:S01]  /*7190*/  BSSY.RECONVERGENT B0, `(.L_x_86) ;  /* 0x0000011000007945 */ /* 0x000fe20003800200 */
[----:B------:R-:W-:Y:S01]  /*71a0*/  ISETP.GE.AND P4, PT, R8, R9, PT ;  /* 0x000000090800720c */ /* 0x000fe20003f86270 */
[----:B------:R-:W-:Y:S02]  /*71b0*/  VIADD R8, R3, 0xf00 ;  /* 0x00000f0003087836 */ /* 0x000fe40000000000 */
[----:B------:R-:W-:Y:S10]  /*71c0*/  @P5 BRA `(.L_x_87) ;  /* 0x0000000000345947 */ /* 0x000ff40003800000 */
[----:B------:R-:W5:Y:S01]  /*71d0*/  LDS R0, [R22+0x1800] ;  /* 0x0018000016007984 */ /* 0x000f620000000800 */
[----:B------:R-:W5:Y:S01]  /*71e0*/  LDCU UR5, c[0x0][0x3c4] ;  /* 0x00007880ff0577ac */ /* 0x000f620008000800 */
[----:B------:R-:W0:Y:S01]  /*71f0*/  LDCU.64 UR8, c[0x0][0x3a0] ;  /* 0x00007400ff0877ac */ /* 0x000e220008000a00 */
[----:B-----5:R-:W-:Y:S02]  /*7200*/  SHF.R.U32.HI R6, RZ, UR5, R0 ;  /* 0x00000005ff067c19 */ /* 0x020fe40008011600 */
[----:B-1234-:R-:W-:Y:S02]  /*7210*/  LOP3.LUT R13, RZ, R0, RZ, 0x33, !PT ;  /* 0x00000000ff0d7212 */ /* 0x01efe400078e33ff */
[----:B------:R-:W-:-:S05]  /*7220*/  LOP3.LUT R6, R6, UR4, RZ, 0x30, !PT ;  /* 0x0000000406067c12 */ /* 0x000fca000f8e30ff */
[----:B------:R-:W-:-:S05]  /*7230*/  IMAD R6, R6, 0x8, R7 ;  /* 0x0000000806067824 */ /* 0x000fca00078e0207 */
[----:B------:R-:W1:Y:S02]  /*7240*/  LDS.64 R10, [R6+0x6600] ;  /* 0x00660000060a7984 */ /* 0x000e640000000a00 */
[----:B-1----:R-:W-:-:S05]  /*7250*/  IADD3 R12, P5, PT, R10, R3, RZ ;  /* 0x000000030a0c7210 */ /* 0x002fca0007fbe0ff */
[----:B------:R-:W-:Y:S01]  /*7260*/  IMAD.X R11, RZ, RZ, R11, P5 ;  /* 0x000000ffff0b7224 */ /* 0x000fe200028e060b */
[----:B0-----:R-:W-:-:S04]  /*7270*/  LEA R10, P5, R12, UR8, 0x2 ;  /* 0x000000080c0a7c11 */ /* 0x001fc8000f8a10ff */
[----:B------:R-:W-:-:S05]  /*7280*/  LEA.HI.X R11, R12, UR9, R11, 0x2, P5 ;  /* 0x000000090c0b7c11 */ /* 0x000fca000a8f140b */
[----:B------:R0:W-:Y:S04]  /*7290*/  STG.E desc[UR6][R10.64+0x1800], R13 ;  /* 0x0018000d0a007986 */ /* 0x0001e8000c101906 */
.L_x_87:
[----:B------:R-:W-:Y:S05]  /*72a0*/  BSYNC.RECONVERGENT B0 ;  /* 0x0000000000007941 */ /* 0x000fea0003800200 */
.L_x_86:
        /* <DEDUP_REMOVED lines=9> */
[----:B01234-:R-:W-:Y:S02]  /*7340*/  LOP3.LUT R13, RZ, R0, RZ, 0x33, !PT ;  /* 0x00000000ff0d7212 */ /* 0x01ffe400078e33ff */
[----:B------:R-:W-:-:S05]  /*7350*/  LOP3.LUT R6, R6, UR4, RZ, 0x30, !PT ;  /* 0x0000000406067c12 */ /* 0x000fca000f8e30ff */
[----:B------:R-:W-:-:S05]  /*7360*/  IMAD R6, R6, 0x8, R7 ;  /* 0x0000000806067824 */ /* 0x000fca00078e0207 */
[----:B------:R-:W0:Y:S02]  /*7370*/  LDS.64 R10, [R6+0x6600] ;  /* 0x00660000060a7984 */ /* 0x000e240000000a00 */
[----:B0-----:R-:W-:-:S05]  /*7380*/  IADD3 R12, P6, PT, R10, R3, RZ ;  /* 0x000000030a0c7210 */ /* 0x001fca0007fde0ff */
[----:B------:R-:W-:Y:S01]  /*7390*/  IMAD.X R11, RZ, RZ, R11, P6 ;  /* 0x000000ffff0b7224 */ /* 0x000fe200030e060b */
[----:B------:R-:W-:-:S04]  /*73a0*/  LEA R10, P6, R12, UR8, 0x2 ;  /* 0x000000080c0a7c11 */ /* 0x000fc8000f8c10ff */
[----:B------:R-:W-:-:S05]  /*73b0*/  LEA.HI.X R11, R12, UR9, R11, 0x2, P6 ;  /* 0x000000090c0b7c11 */ /* 0x000fca000b0f140b */
[----:B------:R0:W-:Y:S04]  /*73c0*/  STG.E desc[UR6][R10.64+0x1e00], R13 ;  /* 0x001e000d0a007986 */ /* 0x0001e8000c101906 */
.L_x_89:
[----:B------:R-:W-:Y:S05]  /*73d0*/  BSYNC.RECONVERGENT B0 ;  /* 0x0000000000007941 */ /* 0x000fea0003800200 */
.L_x_88:
        /* <DEDUP_REMOVED lines=18> */
.L_x_91:
[----:B------:R-:W-:Y:S05]  /*7500*/  BSYNC.RECONVERGENT B0 ;  /* 0x0000000000007941 */ /* 0x000fea0003800200 */
.L_x_90:
        /* <DEDUP_REMOVED lines=18> */
.L_x_93:
[----:B------:R-:W-:Y:S05]  /*7630*/  BSYNC.RECONVERGENT B0 ;  /* 0x0000000000007941 */ /* 0x000fea0003800200 */
.L_x_92:
        /* <DEDUP_REMOVED lines=18> */
.L_x_95:
[----:B------:R-:W-:Y:S05]  /*7760*/  BSYNC.RECONVERGENT B0 ;  /* 0x0000000000007941 */ /* 0x000fea0003800200 */
.L_x_94:
        /* <DEDUP_REMOVED lines=18> */
.L_x_97:
[----:B------:R-:W-:Y:S05]  /*7890*/  BSYNC.RECONVERGENT B0 ;  /* 0x0000000000007941 */ /* 0x000fea0003800200 */
.L_x_96:
[----:B------:R-:W-:Y:S01]  /*78a0*/  NOP ;  /* 0x0000000000007918 */ /* 0x000fe20000000000 */
[----:B------:R-:W-:Y:S01]  /*78b0*/  BSSY.RECONVERGENT B0, `(.L_x_98) ;  /* 0x0000011000007945 */ /* 0x000fe20003800200 */
[----:B------:R-:W-:Y:S02]  /*78c0*/  ISETP.GE.AND P4, PT, R8, R9, PT ;  /* 0x000000090800720c */ /* 0x000fe40003f86270 */
[----:B------:R-:W-:Y:S01]  /*78d0*/  LOP3.LUT R8, R3, 0x1800, RZ, 0xfc, !PT ;  /* 0x0000180003087812 */ /* 0x000fe200078efcff */
        /* <DEDUP_REMOVED lines=14> */
.L_x_99:
[----:B------:R-:W-:Y:S05]  /*79c0*/  BSYNC.RECONVERGENT B0 ;  /* 0x0000000000007941 */ /* 0x000fea0003800200 */
.L_x_98:
[----:B------:R-:W-:Y:S01]  /*79d0*/  NOP ;  /* 0x0000000000007918 */ /* 0x000fe20000000000 */
[----:B------:R-:W-:Y:S01]  /*79e0*/  BSSY.RECONVERGENT B0, `(.L_x_100) ;  /* 0x0000010000007945 */ /* 0x000fe20003800200 */
[----:B------:R-:W-:-:S03]  /*79f0*/  ISETP.GE.AND P5, PT, R8, R9, PT ;  /* 0x000000090800720c */ /* 0x000fc60003fa6270 */
        /* <DEDUP_REMOVED lines=14> */
.L_x_101:
[----:B------:R-:W-:Y:S05]  /*7ae0*/  BSYNC.RECONVERGENT B0 ;  /* 0x0000000000007941 */ /* 0x000fea0003800200 */
.L_x_100:
[----:B------:R-:W-:Y:S01]  /*7af0*/  NOP ;  /* 0x0000000000007918 */ /* 0x000fe20000000000 */
[----:B------:R-:W-:Y:S04]  /*7b00*/  BSSY.RECONVERGENT B0, `(.L_x_102) ;  /* 0x000000f000007945 */ /* 0x000fe80003800200 */
[----:B------:R-:W-:Y:S05]  /*7b10*/  @P1 BRA `(.L_x_103) ;  /* 0x0000000000341947 */ /* 0x000fea0003800000 */
        /* <DEDUP_REMOVED lines=13> */
.L_x_103:
[----:B------:R-:W-:Y:S05]  /*7bf0*/  BSYNC.RECONVERGENT B0 ;  /* 0x0000000000007941 */ /* 0x000fea0003800200 */
.L_x_102:
        /* <DEDUP_REMOVED lines=16> */
.L_x_105:
[----:B------:R-:W-:Y:S05]  /*7d00*/  BSYNC.RECONVERGENT B0 ;  /* 0x0000000000007941 */ /* 0x000fea0003800200 */
.L_x_104:
        /* <DEDUP_REMOVED lines=16> */
.L_x_107:
[----:B------:R-:W-:Y:S05]  /*7e10*/  BSYNC.RECONVERGENT B0 ;  /* 0x0000000000007941 */ /* 0x000fea0003800200 */
.L_x_106:
        /* <DEDUP_REMOVED lines=16> */
.L_x_109:
[----:B------:R-:W-:Y:S05]  /*7f20*/  BSYNC.RECONVERGENT B0 ;  /* 0x0000000000007941 */ /* 0x000fea0003800200 */
.L_x_108:
[----:B------:R-:W-:Y:S01]  /*7f30*/  NOP ;  /* 0x0000000000007918 */ /* 0x000fe20000000000 */
[----:B------:R-:W-:Y:S04]  /*7f40*/  BSSY.RECONVERGENT B0, `(.L_x_110) ;  /* 0x000000f000007945 */ /* 0x000fe80003800200 */
[----:B------:R-:W-:Y:S05]  /*7f50*/  @P5 BRA `(.L_x_111) ;  /* 0x0000000000345947 */ /* 0x000fea0003800000 */
[----:B------:R-:W5:Y:S01]  /*7f60*/  LDS R0, [R22+0x6000] ;  /* 0x0060000016007984 */ /* 0x000f620000000800 */
[----:B------:R-:W5:Y:S01]  /*7f70*/  LDCU UR5, c[0x0][0x3c4] ;  /* 0x00007880ff0577ac */ /* 0x000f620008000800 */
[----:B------:R-:W1:Y:S01]  /*7f80*/  LDCU.64 UR8, c[0x0][0x3a0] ;  /* 0x00007400ff0877ac */ /* 0x000e620008000a00 */
[----:B-----5:R-:W-:-:S04]  /*7f90*/  SHF.R.U32.HI R6, RZ, UR5, R0 ;  /* 0x00000005ff067c19 */ /* 0x020fc80008011600 */
[----:B------:R-:W-:-:S05]  /*7fa0*/  LOP3.LUT R6, R6, UR4, RZ, 0x30, !PT ;  /* 0x0000000406067c12 */ /* 0x000fca000f8e30ff */
[----:B0-----:R-:W-:-:S05]  /*7fb0*/  IMAD R8, R6, 0x8, R7 ;  /* 0x0000000806087824 */ /* 0x001fca00078e0207 */
[----:B------:R-:W0:Y:S02]  /*7fc0*/  LDS.64 R6, [R8+0x6600] ;  /* 0x0066000008067984 */ /* 0x000e240000000a00 */
[----:B0-----:R-:W-:-:S05]  /*7fd0*/  IADD3 R9, P1, PT, R6, R3, RZ ;  /* 0x0000000306097210 */ /* 0x001fca0007f3e0ff */
[----:B-1234-:R-:W-:Y:S01]  /*7fe0*/  IMAD.X R10, RZ, RZ, R7, P1 ;  /* 0x000000ffff0a7224 */ /* 0x01efe200008e0607 */
[----:B------:R-:W-:-:S04]  /*7ff0*/  LEA R6, P1, R9, UR8, 0x2 ;  /* 0x0000000809067c11 */ /* 0x000fc8000f8210ff */
[----:B------:R-:W-:Y:S02]  /*8000*/  LEA.HI.X R7, R9, UR9, R10, 0x2, P1 ;  /* 0x0000000909077c11 */ /* 0x000fe400088f140a */
[----:B------:R-:W-:-:S05]  /*8010*/  LOP3.LUT R9, RZ, R0, RZ, 0x33, !PT ;  /* 0x00000000ff097212 */ /* 0x000fca00078e33ff */
[----:B------:R0:W-:Y:S02]  /*8020*/  STG.E desc[UR6][R6.64+0x6000], R9 ;  /* 0x0060000906007986 */ /* 0x0001e4000c101906 */
.L_x_111:
[----:B------:R-:W-:Y:S05]  /*8030*/  BSYNC.RECONVERGENT B0 ;  /* 0x0000000000007941 */ /* 0x000fea0003800200 */
.L_x_110:
[----:B------:R-:W-:Y:S01]  /*8040*/  NOP ;  /* 0x0000000000007918 */ /* 0x000fe20000000000 */
.L_x_77:
[----:B------:R-:W5:Y:S01]  /*8050*/  LDS R0, [R22] ;  /* 0x0000000016007984 */ /* 0x000f620000000800 */
[----:B------:R-:W5:Y:S03]  /*8060*/  LDCU UR5, c[0x0][0x3c4] ;  /* 0x00007880ff0577ac */ /* 0x000f660008000800 */
[----:B01----:R-:W0:Y:S04]  /*8070*/  LDS R6, [R22+0x600] ;  /* 0x0006000016067984 */ /* 0x003e280000000800 */
[----:B------:R-:W1:Y:S04]  /*8080*/  LDS R7, [R22+0xc00] ;  /* 0x000c000016077984 */ /* 0x000e680000000800 */
[----:B------:R-:W1:Y:S04]  /*8090*/  LDS R8, [R22+0x1200] ;  /* 0x0012000016087984 */ /* 0x000e680000000800 */
[----:B------:R-:W1:Y:S04]  /*80a0*/  LDS R9, [R22+0x1800] ;  /* 0x0018000016097984 */ /* 0x000e680000000800 */
[----:B--234-:R-:W2:Y:S04]  /*80b0*/  LDS R10, [R22+0x1e00] ;  /* 0x001e0000160a7984 */ /* 0x01cea80000000800 */
[----:B------:R-:W3:Y:S04]  /*80c0*/  LDS R11, [R22+0x2400] ;  /* 0x00240000160b7984 */ /* 0x000ee80000000800 */
[----:B------:R-:W4:Y:S04]  /*80d0*/  LDS R12, [R22+0x2a00] ;  /* 0x002a0000160c7984 */ /* 0x000f280000000800 */
[----:B------:R-:W4:Y:S04]  /*80e0*/  LDS R13, [R22+0x3000] ;  /* 0x00300000160d7984 */ /* 0x000f280000000800 */
[----:B------:R-:W4:Y:S04]  /*80f0*/  LDS R14, [R22+0x3600] ;  /* 0x00360000160e7984 */ /* 0x000f280000000800 */
[----:B------:R-:W4:Y:S01]  /*8100*/  LDS R15, [R22+0x3c00] ;  /* 0x003c0000160f7984 */ /* 0x000f220000000800 */
[----:B-----5:R-:W-:-:S03]  /*8110*/  SHF.R.U32.HI R0, RZ, UR5, R0 ;  /* 0x00000005ff007c19 */ /* 0x020fc60008011600 */
[----:B------:R-:W5:Y:S01]  /*8120*/  LDS R16, [R22+0x4200] ;  /* 0x0042000016107984 */ /* 0x000f620000000800 */
[----:B0-----:R-:W-:-:S03]  /*8130*/  SHF.R.U32.HI R6, RZ, UR5, R6 ;  /* 0x00000005ff067c19 */ /* 0x001fc60008011606 */
[----:B------:R-:W0:Y:S01]  /*8140*/  LDS R17, [R22+0x4800] ;  /* 0x0048000016117984 */ /* 0x000e220000000800 */
[----:B-1----:R-:W-:-:S03]  /*8150*/  SHF.R.U32.HI R7, RZ, UR5, R7 ;  /* 0x00000005ff077c19 */ /* 0x002fc60008011607 */
[----:B------:R-:W1:Y:S01]  /*8160*/  LDS R18, [R22+0x4e00] ;  /* 0x004e000016127984 */ /* 0x000e620000000800 */
[----:B------:R-:W-:-:S03]  /*8170*/  SHF.R.U32.HI R8, RZ, UR5, R8 ;  /* 0x00000005ff087c19 */ /* 0x000fc60008011608 */
[----:B------:R-:W1:Y:S01]  /*8180*/  LDS R19, [R22+0x5400] ;  /* 0x0054000016137984 */ /* 0x000e620000000800 */
[----:B------:R-:W-:-:S03]  /*8190*/  SHF.R.U32.HI R9, RZ, UR5, R9 ;  /* 0x00000005ff097c19 */ /* 0x000fc60008011609 */
[----:B------:R-:W1:Y:S01]  /*81a0*/  LDS R20, [R22+0x5a00] ;  /* 0x005a000016147984 */ /* 0x000e620000000800 */
[----:B--2---:R-:W-:-:S03]  /*81b0*/  SHF.R.U32.HI R10, RZ, UR5, R10 ;  /* 0x00000005ff0a7c19 */ /* 0x004fc6000801160a */
[----:B------:R-:W2:Y:S01]  /*81c0*/  LDS R21, [R22+0x6000] ;  /* 0x0060000016157984 */ /* 0x000ea20000000800 */
[----:B---3--:R-:W-:Y:S02]  /*81d0*/  SHF.R.U32.HI R11, RZ, UR5, R11 ;  /* 0x00000005ff0b7c19 */ /* 0x008fe4000801160b */
[----:B----4-:R-:W-:Y:S02]  /*81e0*/  SHF.R.U32.HI R12, RZ, UR5, R12 ;  /* 0x00000005ff0c7c19 */ /* 0x010fe4000801160c */
[----:B------:R-:W-:Y:S02]  /*81f0*/  SHF.R.U32.HI R13, RZ, UR5, R13 ;  /* 0x00000005ff0d7c19 */ /* 0x000fe4000801160d */
[----:B------:R-:W-:Y:S02]  /*8200*/  SHF.R.U32.HI R43, RZ, UR5, R14 ;  /* 0x00000005ff2b7c19 */ /* 0x000fe4000801160e */
[----:B------:R-:W-:Y:S02]  /*8210*/  LOP3.LUT R14, R12, UR4, RZ, 0x30, !PT ;  /* 0x000000040c0e7c12 */ /* 0x000fe4000f8e30ff */
[----:B------:R-:W-:-:S02]  /*8220*/  SHF.R.U32.HI R44, RZ, UR5, R15 ;  /* 0x00000005ff2c7c19 */ /* 0x000fc4000801160f */
[----:B------:R-:W-:Y:S02]  /*8230*/  LOP3.LUT R15, R11, UR4, RZ, 0x30, !PT ;  /* 0x000000040b0f7c12 */ /* 0x000fe4000f8e30ff */
[----:B-----5:R-:W-:Y:S02]  /*8240*/  SHF.R.U32.HI R45, RZ, UR5, R16 ;  /* 0x00000005ff2d7c19 */ /* 0x020fe40008011610 */
[----:B------:R-:W-:Y:S02]  /*8250*/  LOP3.LUT R16, R10, UR4, RZ, 0x30, !PT ;  /* 0x000000040a107c12 */ /* 0x000fe4000f8e30ff */
[----:B0-----:R-:W-:Y:S02]  /*8260*/  SHF.R.U32.HI R46, RZ, UR5, R17 ;  /* 0x00000005ff2e7c19 */ /* 0x001fe40008011611 */
[----:B------:R-:W-:Y:S02]  /*8270*/  LOP3.LUT R17, R9, UR4, RZ, 0x30, !PT ;  /* 0x0000000409117c12 */ /* 0x000fe4000f8e30ff */
[----:B-1----:R-:W-:-:S02]  /*8280*/  SHF.R.U32.HI R47, RZ, UR5, R18 ;  /* 0x00000005ff2f7c19 */ /* 0x002fc40008011612 */
[----:B------:R-:W-:Y:S02]  /*8290*/  LOP3.LUT R18, R8, UR4, RZ, 0x30, !PT ;  /* 0x0000000408127c12 */ /* 0x000fe4000f8e30ff */
[----:B------:R-:W-:Y:S02]  /*82a0*/  SHF.R.U32.HI R48, RZ, UR5, R19 ;  /* 0x00000005ff307c19 */ /* 0x000fe40008011613 */
[----:B------:R-:W-:Y:S02]  /*82b0*/  LOP3.LUT R19, R7, UR4, RZ, 0x30, !PT ;  /* 0x0000000407137c12 */ /* 0x000fe4000f8e30ff */
[----:B------:R-:W-:Y:S02]  /*82c0*/  SHF.R.U32.HI R49, RZ, UR5, R20 ;  /* 0x00000005ff317c19 */ /* 0x000fe40008011614 */
[----:B------:R-:W-:Y:S02]  /*82d0*/  LOP3.LUT R20, R6, UR4, RZ, 0x30, !PT ;  /* 0x0000000406147c12 */ /* 0x000fe4000f8e30ff */
[----:B--2---:R-:W-:-:S02]  /*82e0*/  SHF.R.U32.HI R50, RZ, UR5, R21 ;  /* 0x00000005ff327c19 */ /* 0x004fc40008011615 */
[----:B------:R-:W-:Y:S02]  /*82f0*/  LOP3.LUT R21, R0, UR4, RZ, 0x30, !PT ;  /* 0x0000000400157c12 */ /* 0x000fe4000f8e30ff */
[----:B------:R-:W-:Y:S02]  /*8300*/  LOP3.LUT R13, R13, UR4, RZ, 0x30, !PT ;  /* 0x000000040d0d7c12 */ /* 0x000fe4000f8e30ff */
[----:B------:R-:W-:Y:S02]  /*8310*/  LOP3.LUT R12, R43, UR4, RZ, 0x30, !PT ;  /* 0x000000042b0c7c12 */ /* 0x000fe4000f8e30ff */
[----:B------:R-:W-:Y:S02]  /*8320*/  LOP3.LUT R11, R44, UR4, RZ, 0x30, !PT ;  /* 0x000000042c0b7c12 */ /* 0x000fe4000f8e30ff */
[----:B------:R-:W-:Y:S02]  /*8330*/  LOP3.LUT R10, R45, UR4, RZ, 0x30, !PT ;  /* 0x000000042d0a7c12 */ /* 0x000fe4000f8e30ff */
[----:B------:R-:W-:-:S02]  /*8340*/  LOP3.LUT R9, R46, UR4, RZ, 0x30, !PT ;  /* 0x000000042e097c12 */ /* 0x000fc4000f8e30ff */
[----:B------:R-:W-:Y:S02]  /*8350*/  LOP3.LUT R8, R47, UR4, RZ, 0x30, !PT ;  /* 0x000000042f087c12 */ /* 0x000fe4000f8e30ff */
[----:B------:R-:W-:Y:S02]  /*8360*/  LOP3.LUT R7, R48, UR4, RZ, 0x30, !PT ;  /* 0x0000000430077c12 */ /* 0x000fe4000f8e30ff */
[----:B------:R-:W-:Y:S02]  /*8370*/  LOP3.LUT R6, R49, UR4, RZ, 0x30, !PT ;  /* 0x0000000431067c12 */ /* 0x000fe4000f8e30ff */
[----:B------:R-:W-:Y:S01]  /*8380*/  LOP3.LUT R0, R50, UR4, RZ, 0x30, !PT ;  /* 0x0000000432007c12 */ /* 0x000fe2000f8e30ff */
[----:B------:R-:W-:Y:S06]  /*8390*/  @P0 BRA `(.L_x_112) ;  /* 0x0000000000640947 */ /* 0x000fec0003800000 */
[----:B------:R-:W0:Y:S01]  /*83a0*/  LDCU.64 UR4, c[0x0][0x3b8] ;  /* 0x00007700ff0477ac */ /* 0x000e220008000a00 */
[----:B------:R-:W-:Y:S01]  /*83b0*/  IMAD R5, R42, 0x1980, RZ ;  /* 0x000019802a057824 */ /* 0x000fe200078e02ff */
[----:B------:R-:W-:-:S04]  /*83c0*/  LOP3.LUT R2, R41, 0x1f, R3, 0xf8, !PT ;  /* 0x0000001f29027812 */ /* 0x000fc800078ef803 */
[----:B------:R-:W-:-:S04]  /*83d0*/  IADD3 R3, P1, PT, R5, R2, RZ ;  /* 0x0000000205037210 */ /* 0x000fc80007f3e0ff */
[----:B------:R-:W-:Y:S02]  /*83e0*/  LEA.HI.X.SX32 R4, R5, RZ, 0x1, P1 ;  /* 0x000000ff05047211 */ /* 0x000fe400008f0eff */
[----:B0-----:R-:W-:-:S04]  /*83f0*/  LEA R2, P1, R3, UR4, 0x2 ;  /* 0x0000000403027c11 */ /* 0x001fc8000f8210ff */
        /* <DEDUP_REMOVED lines=19> */
.L_x_112:
[----:B------:R-:W-:Y:S01]  /*8530*/  IMAD.IADD R60, R23, 0x1, -R54 ;  /* 0x00000001173c7824 */ /* 0x000fe200078e0a36 */
[----:B------:R-:W0:Y:S01]  /*8540*/  LDCU.64 UR4, c[0x0][0x3b8] ;  /* 0x00007700ff0477ac */ /* 0x000e220008000a00 */
[----:B------:R-:W-:-:S03]  /*8550*/  VIADD R3, R57, 0x20 ;  /* 0x0000002039037836 */ /* 0x000fc60000000000 */
[-C--:B------:R-:W-:Y:S02]  /*8560*/  ISETP.GE.AND P2, PT, R57, R60.reuse, PT ;  /* 0x0000003c3900720c */ /* 0x080fe40003f46270 */
[----:B------:R-:W-:Y:S01]  /*8570*/  ISETP.GE.AND P1, PT, R3, R60, PT ;  /* 0x0000003c0300720c */ /* 0x000fe20003f26270 */
[----:B------:R-:W-:-:S05]  /*8580*/  VIADD R3, R57, 0x40 ;  /* 0x0000004039037836 */ /* 0x000fca0000000000 */
[----:B------:R-:W-:Y:S01]  /*8590*/  ISETP.GE.AND P5, PT, R3, R60, PT ;  /* 0x0000003c0300720c */ /* 0x000fe20003fa6270 */
[----:B------:R-:W-:-:S05]  /*85a0*/  VIADD R3, R57, 0x60 ;  /* 0x0000006039037836 */ /* 0x000fca0000000000 */
[----:B------:R-:W-:Y:S01]  /*85b0*/  ISETP.GE.AND P4, PT, R3, R60, PT ;  /* 0x0000003c0300720c */ /* 0x000fe20003f86270 */
[----:B------:R-:W-:Y:S01]  /*85c0*/  VIADD R3, R57, 0x80 ;  /* 0x0000008039037836 */ /* 0x000fe20000000000 */
[----:B0-----:R-:W-:Y:S01]  /*85d0*/  IADD3 R2, P6, PT, R5, UR4, RZ ;  /* 0x0000000405027c10 */ /* 0x001fe2000ffde0ff */
[----:B------:R-:W-:-:S03]  /*85e0*/  VIADD R5, R57, 0xa0 ;  /* 0x000000a039057836 */ /* 0x000fc60000000000 */
[-C--:B------:R-:W-:Y:S02]  /*85f0*/  ISETP.GE.AND P3, PT, R3, R60.reuse, PT ;  /* 0x0000003c0300720c */ /* 0x080fe40003f66270 */
[----:B------:R-:W-:Y:S02]  /*8600*/  IADD3.X R3, PT, PT, R4, UR5, RZ, P6, !PT ;  /* 0x0000000504037c10 */ /* 0x000fe4000b7fe4ff */
[-C--:B------:R-:W-:Y:S01]  /*8610*/  ISETP.GE.AND P6, PT, R5, R60.reuse, PT ;  /* 0x0000003c0500720c */ /* 0x080fe20003fc6270 */
[----:B------:R-:W-:Y:S02]  /*8620*/  VIADD R5, R57, 0xc0 ;  /* 0x000000c039057836 */ /* 0x000fe40000000000 */
[----:B------:R-:W5:Y:S03]  /*8630*/  @!P2 LDG.E R41, desc[UR6][R2.64] ;  /* 0x000000060229a981 */ /* 0x000f66000c1e1900 */
[-C--:B------:R-:W-:Y:S01]  /*8640*/  ISETP.GE.AND P2, PT, R5, R60.reuse, PT ;  /* 0x0000003c0500720c */ /* 0x080fe20003f46270 */
[----:B------:R-:W-:Y:S01]  /*8650*/  VIADD R5, R57, 0xe0 ;  /* 0x000000e039057836 */ /* 0x000fe20000000000 */
[----:B------:R-:W5:Y:S04]  /*8660*/  @!P1 LDG.E R44, desc[UR6][R2.64+0x80] ;  /* 0x00008006022c9981 */ /* 0x000f68000c1e1900 */
[----:B------:R-:W-:Y:S01]  /*8670*/  ISETP.GE.AND P1, PT, R5, R60, PT ;  /* 0x0000003c0500720c */ /* 0x000fe20003f26270 */
[----:B------:R-:W-:Y:S01]  /*8680*/  VIADD R59, R57, 0x100 ;  /* 0x00000100393b7836 */ /* 0x000fe20000000000 */
[----:B------:R-:W5:Y:S04]  /*8690*/  @!P5 LDG.E R43, desc[UR6][R2.64+0x100] ;  /* 0x00010006022bd981 */ /* 0x000f68000c1e1900 */
[----:B------:R-:W5:Y:S04]  /*86a0*/  @!P4 LDG.E R46, desc[UR6][R2.64+0x180] ;  /* 0x00018006022ec981 */ /* 0x000f68000c1e1900 */
[----:B------:R-:W5:Y:S03]  /*86b0*/  @!P2 LDG.E R47, desc[UR6][R2.64+0x300] ;  /* 0x00030006022fa981 */ /* 0x000f66000c1e1900 */
[C---:B------:R-:W-:Y:S01]  /*86c0*/  @!P1 IADD3 R5, P2, PT, R54.reuse, R57, RZ ;  /* 0x0000003936059210 */ /* 0x040fe20007f5e0ff */
[----:B------:R-:W5:Y:S03]  /*86d0*/  @!P3 LDG.E R45, desc[UR6][R2.64+0x200] ;  /* 0x00020006022db981 */ /* 0x000f66000c1e1900 */
[----:B------:R-:W-:Y:S01]  /*86e0*/  @!P1 LEA.HI.X.SX32 R62, R54, RZ, 0x1, P2 ;  /* 0x000000ff363e9211 */ /* 0x000fe200010f0eff */
[----:B------:R0:W5:Y:S01]  /*86f0*/  @!P6 LDG.E R48, desc[UR6][R2.64+0x280] ;  /* 0x000280060230e981 */ /* 0x000162000c1e1900 */
[----:B------:R-:W-:-:S04]  /*8700*/  @!P1 LEA R4, P2, R5, UR4, 0x2 ;  /* 0x0000000405049c11 */ /* 0x000fc8000f8410ff */
[----:B------:R-:W-:-:S05]  /*8710*/  @!P1 LEA.HI.X R5, R5, UR5, R62, 0x2, P2 ;  /* 0x0000000505059c11 */ /* 0x000fca00090f143e */
[----:B------:R1:W5:Y:S01]  /*8720*/  @!P1 LDG.E R50, desc[UR6][R4.64+0x380] ;  /* 0x0003800604329981 */ /* 0x000362000c1e1900 */
[----:B------:R-:W-:-:S13]  /*8730*/  ISETP.GE.AND P1, PT, R59, R60, PT ;  /* 0x0000003c3b00720c */ /* 0x000fda0003f26270 */
[----:B------:R-:W-:-:S04]  /*8740*/  @!P1 IADD3 R59, P2, PT, R54, R57, RZ ;  /* 0x00000039363b9210 */ /* 0x000fc80007f5e0ff */
[----:B------:R-:W-:Y:S02]  /*8750*/  @!P1 LEA.HI.X.SX32 R62, R54, RZ, 0x1, P2 ;  /* 0x000000ff363e9211 */ /* 0x000fe400010f0eff */
[----:B0-----:R-:W-:-:S04]  /*8760*/  @!P1 LEA R2, P2, R59, UR4, 0x2 ;  /* 0x000000043b029c11 */ /* 0x001fc8000f8410ff */
[----:B------:R-:W-:Y:S01]  /*8770*/  @!P1 LEA.HI.X R3, R59, UR5, R62, 0x2, P2 ;  /* 0x000000053b039c11 */ /* 0x000fe200090f143e */
[----:B------:R-:W-:-:S04]  /*8780*/  VIADD R59, R57, 0x120 ;  /* 0x00000120393b7836 */ /* 0x000fc80000000000 */
[----:B------:R0:W5:Y:S01]  /*8790*/  @!P1 LDG.E R49, desc[UR6][R2.64+0x400] ;  /* 0x0004000602319981 */ /* 0x000162000c1e1900 */
[----:B------:R-:W-:-:S13]  /*87a0*/  ISETP.GE.AND P1, PT, R59, R60, PT ;  /* 0x0000003c3b00720c */ /* 0x000fda0003f26270 */
[----:B------:R-:W-:-:S04]  /*87b0*/  @!P1 IADD3 R59, P2, PT, R54, R57, RZ ;  /* 0x00000039363b9210 */ /* 0x000fc80007f5e0ff */
[----:B------:R-:W-:Y:S02]  /*87c0*/  @!P1 LEA.HI.X.SX32 R62, R54, RZ, 0x1, P2 ;  /* 0x000000ff363e9211 */ /* 0x000fe400010f0eff */
[----:B-1----:R-:W-:-:S04]  /*87d0*/  @!P1 LEA R4, P2, R59, UR4, 0x2 ;  /* 0x000000043b049c11 */ /* 0x002fc8000f8410ff */
[----:B------:R-:W-:Y:S01]  /*87e0*/  @!P1 LEA.HI.X R5, R59, UR5, R62, 0x2, P2 ;  /* 0x000000053b059c11 */ /* 0x000fe200090f143e */
[----:B------:R-:W-:-:S04]  /*87f0*/  VIADD R59, R57, 0x140 ;  /* 0x00000140393b7836 */ /* 0x000fc80000000000 */
        /* <DEDUP_REMOVED lines=9> */
[----:B------:R-:W-:-:S05]  /*8890*/  @!P1 IMAD R62, R42, 0x1980, RZ ;  /* 0x000019802a3e9824 */ /* 0x000fca00078e02ff */
[----:B-1----:R-:W-:-:S04]  /*88a0*/  @!P1 IADD3 R5, P2, PT, R62, R57, RZ ;  /* 0x000000393e059210 */ /* 0x002fc80007f5e0ff */
[----:B------:R-:W-:Y:S02]  /*88b0*/  @!P1 LEA.HI.X.SX32 R62, R62, RZ, 0x1, P2 ;  /* 0x000000ff3e3e9211 */ /* 0x000fe400010f0eff */
[----:B------:R-:W-:Y:S01]  /*88c0*/  @!P1 LEA R4, P2, R5, UR4, 0x2 ;  /* 0x0000000405049c11 */ /* 0x000fe2000f8410ff */
[----:B------:R-:W-:-:S03]  /*88d0*/  VIADD R59, R57, 0x180 ;  /* 0x00000180393b7836 */ /* 0x000fc60000000000 */
[----:B------:R-:W-:-:S05]  /*88e0*/  @!P1 LEA.HI.X R5, R5, UR5, R62, 0x2, P2 ;  /* 0x0000000505059c11 */ /* 0x000fca00090f143e */
[----:B------:R1:W5:Y:S01]  /*88f0*/  @!P1 LDG.E R56, desc[UR6][R4.64+0x580] ;  /* 0x0005800604389981 */ /* 0x000362000c1e1900 */
[----:B------:R-:W-:-:S13]  /*8900*/  ISETP.GE.AND P1, PT, R59, R60, PT ;  /* 0x0000003c3b00720c */ /* 0x000fda0003f26270 */
[----:B0-----:R-:W-:-:S05]  /*8910*/  @!P1 IMAD R2, R42, 0x1980, RZ ;  /* 0x000019802a029824 */ /* 0x001fca00078e02ff */
[----:B------:R-:W-:-:S04]  /*8920*/  @!P1 IADD3 R3, P2, PT, R2, R57, RZ ;  /* 0x0000003902039210 */ /* 0x000fc80007f5e0ff */
[----:B------:R-:W-:Y:S02]  /*8930*/  @!P1 LEA.HI.X.SX32 R62, R2, RZ, 0x1, P2 ;  /* 0x000000ff023e9211 */ /* 0x000fe400010f0eff */
[----:B------:R-:W-:Y:S01]  /*8940*/  @!P1 LEA R2, P2, R3, UR4, 0x2 ;  /* 0x0000000403029c11 */ /* 0x000fe2000f8410ff */
[----:B------:R-:W-:-:S03]  /*8950*/  VIADD R59, R57, 0x1a0 ;  /* 0x000001a0393b7836 */ /* 0x000fc60000000000 */
[----:B------:R-:W-:-:S05]  /*8960*/  @!P1 LEA.HI.X R3, R3, UR5, R62, 0x2, P2 ;  /* 0x0000000503039c11 */ /* 0x000fca00090f143e */
[----:B------:R0:W5:Y:S01]  /*8970*/  @!P1 LDG.E R53, desc[UR6][R2.64+0x600] ;  /* 0x0006000602359981 */ /* 0x000162000c1e1900 */
[----:B------:R-:W-:-:S13]  /*8980*/  ISETP.GE.AND P1, PT, R59, R60, PT ;  /* 0x0000003c3b00720c */ /* 0x000fda0003f26270 */
[----:B-1----:R-:W-:-:S05]  /*8990*/  @!P1 IMAD R4, R42, 0x1980, RZ ;  /* 0x000019802a049824 */ /* 0x002fca00078e02ff */
[----:B------:R-:W-:-:S04]  /*89a0*/  @!P1 IADD3 R5, P2, PT, R4, R57, RZ ;  /* 0x0000003904059210 */ /* 0x000fc80007f5e0ff */
[----:B------:R-:W-:Y:S02]  /*89b0*/  @!P1 LEA.HI.X.SX32 R62, R4, RZ, 0x1, P2 ;  /* 0x000000ff043e9211 */ /* 0x000fe400010f0eff */
[----:B------:R-:W-:Y:S01]  /*89c0*/  @!P1 LEA R4, P2, R5, UR4, 0x2 ;  /* 0x0000000405049c11 */ /* 0x000fe2000f8410ff */
[----:B------:R-:W-:-:S03]  /*89d0*/  VIADD R59, R57, 0x1c0 ;  /* 0x000001c0393b7836 */ /* 0x000fc60000000000 */
[----:B------:R-:W-:-:S05]  /*89e0*/  @!P1 LEA.HI.X R5, R5, UR5, R62, 0x2, P2 ;  /* 0x0000000505059c11 */ /* 0x000fca00090f143e */
[----:B------:R1:W5:Y:S01]  /*89f0*/  @!P1 LDG.E R54, desc[UR6][R4.64+0x680] ;  /* 0x0006800604369981 */ /* 0x000362000c1e1900 */
[----:B------:R-:W-:Y:S01]  /*8a00*/  ISETP.GE.AND P1, PT, R59, R60, PT ;  /* 0x0000003c3b00720c */ /* 0x000fe20003f26270 */
[----:B------:R-:W-:-:S05]  /*8a10*/  VIADD R59, R57, 0x200 ;  /* 0x00000200393b7836 */ /* 0x000fca0000000000 */
[----:B------:R-:W-:-:S07]  /*8a20*/  ISETP.GE.AND P3, PT, R59, R60, PT ;  /* 0x0000003c3b00720c */ /* 0x000fce0003f66270 */
[----:B0-----:R-:W-:-:S05]  /*8a30*/  @!P1 IMAD R2, R42, 0x1980, RZ ;  /* 0x000019802a029824 */ /* 0x001fca00078e02ff */
[C---:B------:R-:W-:Y:S01]  /*8a40*/  @!P1 IADD3 R3, P2, PT, R2.reuse, R57, RZ ;  /* 0x0000003902039210 */ /* 0x040fe20007f5e0ff */
[----:B------:R-:W0:Y:S03]  /*8a50*/  @!P3 S2R R59, SR_TID.X ;  /* 0x00000000003bb919 */ /* 0x000e260000002100 */
[----:B------:R-:W-:Y:S02]  /*8a60*/  @!P1 LEA.HI.X.SX32 R62, R2, RZ, 0x1, P2 ;  /* 0x000000ff023e9211 */ /* 0x000fe400010f0eff */
[----:B------:R-:W-:Y:S01]  /*8a70*/  @!P1 LEA R2, P2, R3, UR4, 0x2 ;  /* 0x0000000403029c11 */ /* 0x000fe2000f8410ff */
[----:B-1----:R-:W-:-:S03]  /*8a80*/  VIADD R5, R57, 0x1e0 ;  /* 0x000001e039057836 */ /* 0x002fc60000000000 */
[----:B------:R-:W-:-:S05]  /*8a90*/  @!P1 LEA.HI.X R3, R3, UR5, R62, 0x2, P2 ;  /* 0x0000000503039c11 */ /* 0x000fca00090f143e */
[----:B------:R0:W5:Y:S01]  /*8aa0*/  @!P1 LDG.E R51, desc[UR6][R2.64+0x700] ;  /* 0x0007000602339981 */ /* 0x000162000c1e1900 */
[----:B------:R-:W-:-:S13]  /*8ab0*/  ISETP.GE.AND P1, PT, R5, R60, PT ;  /* 0x0000003c0500720c */ /* 0x000fda0003f26270 */
[----:B------:R-:W-:-:S05]  /*8ac0*/  @!P1 IMAD R4, R42, 0x1980, RZ ;  /* 0x000019802a049824 */ /* 0x000fca00078e02ff */
[C---:B------:R-:W-:Y:S02]  /*8ad0*/  @!P1 IADD3 R5, P2, PT, R4.reuse, R57, RZ ;  /* 0x0000003904059210 */ /* 0x040fe40007f5e0ff */
[----:B0-----:R-:W-:Y:S02]  /*8ae0*/  @!P3 LOP3.LUT R2, R59, 0x3e0, RZ, 0xc0, !PT ;  /* 0x000003e03b02b812 */ /* 0x001fe400078ec0ff */
[----:B------:R-:W-:Y:S02]  /*8af0*/  @!P1 LEA.HI.X.SX32 R60, R4, RZ, 0x1, P2 ;  /* 0x000000ff043c9211 */ /* 0x000fe400010f0eff */
[----:B------:R-:W-:Y:S02]  /*8b00*/  @!P1 LEA R4, P2, R5, UR4, 0x2 ;  /* 0x0000000405049c11 */ /* 0x000fe4000f8410ff */
[----:B------:R-:W-:Y:S01]  /*8b10*/  @!P3 LOP3.LUT R59, R59, 0x1f, RZ, 0xc0, !PT ;  /* 0x0000001f3b3bb812 */ /* 0x000fe200078ec0ff */
[----:B------:R-:W-:Y:S01]  /*8b20*/  @!P3 IMAD R3, R42, 0x1980, RZ ;  /* 0x000019802a03b824 */ /* 0x000fe200078e02ff */
[----:B------:R-:W-:-:S03]  /*8b30*/  @!P1 LEA.HI.X R5, R5, UR5, R60, 0x2, P2 ;  /* 0x0000000505059c11 */ /* 0x000fc600090f143c */
[----:B------:R-:W-:Y:S02]  /*8b40*/  @!P3 IMAD R2, R2, 0x11, R59 ;  /* 0x000000110202b824 */ /* 0x000fe400078e023b */
[----:B------:R1:W5:Y:S03]  /*8b50*/  @!P1 LDG.E R58, desc[UR6][R4.64+0x780] ;  /* 0x00078006043a9981 */ /* 0x000366000c1e1900 */
[----:B------:R-:W-:-:S04]  /*8b60*/  @!P3 IADD3 R59, P1, PT, R3, R2, RZ ;  /* 0x00000002033bb210 */ /* 0x000fc80007f3e0ff */
[----:B------:R-:W-:Y:S02]  /*8b70*/  @!P3 LEA.HI.X.SX32 R60, R3, RZ, 0x1, P1 ;  /* 0x000000ff033cb211 */ /* 0x000fe400008f0eff */
[----:B------:R-:W-:-:S04]  /*8b80*/  @!P3 LEA R2, P1, R59, UR4, 0x2 ;  /* 0x000000043b02bc11 */ /* 0x000fc8000f8210ff */
[----:B------:R-:W-:-:S05]  /*8b90*/  @!P3 LEA.HI.X R3, R59, UR5, R60, 0x2, P1 ;  /* 0x000000053b03bc11 */ /* 0x000fca00088f143c */
[----:B------:R1:W5:Y:S04]  /*8ba0*/  @!P3 LDG.E R57, desc[UR6][R2.64+0x800] ;  /* 0x000800060239b981 */ /* 0x000368000c1e1900 */
.L_x_113:
[----:B------:R-:W-:Y:S08]  /*8bb0*/  BAR.SYNC.DEFER_BLOCKING 0x0 ;  /* 0x0000000000007b1d */ /* 0x000ff00000010000 */
[----:B------:R-:W2:Y:S01]  /*8bc0*/  S2UR UR5, SR_CgaCtaId ;  /* 0x00000000000579c3 */ /* 0x000ea20000008800 */
[----:B------:R-:W-:Y:S01]  /*8bd0*/  UMOV UR4, 0x400 ;  /* 0x0000040000047882 */ /* 0x000fe20000000000 */
[----:B01----:R-:W0:Y:S01]  /*8be0*/  S2R R2, SR_TID.X ;  /* 0x0000000000027919 */ /* 0x003e220000002100 */
[----:B-----5:R1:W-:Y:S04]  /*8bf0*/  STS [R40+-0x4], R41 ;  /* 0xfffffc2928007388 */ /* 0x0203e80000000800 */
[----:B------:R1:W-:Y:S01]  /*8c00*/  STS [R39+-0x4], R44 ;  /* 0xfffffc2c27007388 */ /* 0x0003e20000000800 */
[----:B--2---:R-:W-:-:S03]  /*8c10*/  ULEA UR4, UR5, UR4, 0x18 ;  /* 0x0000000405047291 */ /* 0x004fc6000f8ec0ff */
[----:B------:R1:W-:Y:S04]  /*8c20*/  STS [R38+-0x4], R43 ;  /* 0xfffffc2b26007388 */ /* 0x0003e80000000800 */
        /* <DEDUP_REMOVED lines=13> */
[----:B------:R1:W-:Y:S01]  /*8d00*/  STS [R24+-0x4], R57 ;  /* 0xfffffc3918007388 */ /* 0x0003e20000000800 */
[----:B------:R-:W-:Y:S06]  /*8d10*/  BAR.SYNC.DEFER_BLOCKING 0x0 ;  /* 0x0000000000007b1d */ /* 0x000fec0000010000 */
[----:B0-----:R-:W-:Y:S05]  /*8d20*/  @P0 BRA `(.L_x_114) ;  /* 0x00000008006c0947 */ /* 0x001fea0003800000 */
[----:B------:R-:W-:Y:S01]  /*8d30*/  LEA R21, R21, UR4, 0x3 ;  /* 0x0000000415157c11 */ /* 0x000fe2000f8e18ff */
[----:B------:R-:W-:Y:S01]  /*8d40*/  LDS R3, [R22] ;  /* 0x0000000016037984 */ /* 0x000fe20000000800 */
[----:B------:R-:W0:Y:S01]  /*8d50*/  LDCU.64 UR8, c[0x0][0x3b0] ;  /* 0x00007600ff0877ac */ /* 0x000e220008000a00 */
[----:B-1----:R-:W-:Y:S02]  /*8d60*/  LEA R26, R20, UR4, 0x3 ;  /* 0x00000004141a7c11 */ /* 0x002fe4000f8e18ff */
[----:B------:R-:W1:Y:S01]  /*8d70*/  LDS.64 R4, [R21+0x6600] ;  /* 0x0066000015047984 */ /* 0x000e620000000a00 */
[----:B------:R-:W-:Y:S02]  /*8d80*/  LEA R19, R19, UR4, 0x3 ;  /* 0x0000000413137c11 */ /* 0x000fe4000f8e18ff */
[----:B------:R-:W-:Y:S02]  /*8d90*/  LEA R17, R17, UR4, 0x3 ;  /* 0x0000000411117c11 */ /* 0x000fe4000f8e18ff */
[----:B------:R-:W-:-:S02]  /*8da0*/  LEA R15, R15, UR4, 0x3 ;  /* 0x000000040f0f7c11 */ /* 0x000fc4000f8e18ff */
[----:B------:R-:W-:Y:S02]  /*8db0*/  LEA R13, R13, UR4, 0x3 ;  /* 0x000000040d0d7c11 */ /* 0x000fe4000f8e18ff */
[----:B------:R-:W-:Y:S02]  /*8dc0*/  LEA R11, R11, UR4, 0x3 ;  /* 0x000000040b0b7c11 */ /* 0x000fe4000f8e18ff */
[----:B------:R-:W-:Y:S02]  /*8dd0*/  LEA R9, R9, UR4, 0x3 ;  /* 0x0000000409097c11 */ /* 0x000fe4000f8e18ff */
[----:B------:R-:W-:Y:S02]  /*8de0*/  LEA R7, R7, UR4, 0x3 ;  /* 0x0000000407077c11 */ /* 0x000fe4000f8e18ff */
[----:B-1----:R-:W-:-:S05]  /*8df0*/  IADD3 R4, P0, PT, R4, R2, RZ ;  /* 0x0000000204047210 */ /* 0x002fca0007f1e0ff */
[----:B------:R-:W-:Y:S01]  /*8e00*/  IMAD.X R5, RZ, RZ, R5, P0 ;  /* 0x000000ffff057224 */ /* 0x000fe200000e0605 */
[----:B0-----:R-:W-:-:S04]  /*8e10*/  LEA R24, P0, R4, UR8, 0x2 ;  /* 0x0000000804187c11 */ /* 0x001fc8000f8010ff */
[----:B------:R-:W-:-:S05]  /*8e20*/  LEA.HI.X R25, R4, UR9, R5, 0x2, P0 ;  /* 0x0000000904197c11 */ /* 0x000fca00080f1405 */
[----:B------:R-:W-:Y:S01]  /*8e30*/  STG.E desc[UR6][R24.64], R3 ;  /* 0x0000000318007986 */ /* 0x000fe2000c101906 */
[----:B------:R-:W-:-:S03]  /*8e40*/  NOP ;  /* 0x0000000000007918 */ /* 0x000fc60000000000 */
[----:B------:R0:W1:Y:S04]  /*8e50*/  LDS.64 R4, [R26+0x6600] ;  /* 0x006600001a047984 */ /* 0x0000680000000a00 */
[----:B------:R-:W2:Y:S01]  /*8e60*/  LDS R23, [R22+0x600] ;  /* 0x0006000016177984 */ /* 0x000ea20000000800 */
[----:B0-----:R-:W-:Y:S02]  /*8e70*/  LEA R26, R18, UR4, 0x3 ;  /* 0x00000004121a7c11 */ /* 0x001fe4000f8e18ff */
[----:B-1----:R-:W-:-:S05]  /*8e80*/  IADD3 R4, P0, PT, R4, R2, RZ ;  /* 0x0000000204047210 */ /* 0x002fca0007f1e0ff */
[----:B------:R-:W-:Y:S01]  /*8e90*/  IMAD.X R5, RZ, RZ, R5, P0 ;  /* 0x000000ffff057224 */ /* 0x000fe200000e0605 */
[----:B------:R-:W-:-:S04]  /*8ea0*/  LEA R20, P0, R4, UR8, 0x2 ;  /* 0x0000000804147c11 */ /* 0x000fc8000f8010ff */
[----:B------:R-:W-:-:S05]  /*8eb0*/  LEA.HI.X R21, R4, UR9, R5, 0x2, P0 ;  /* 0x0000000904157c11 */ /* 0x000fca00080f1405 */
[----:B--2---:R-:W-:Y:S01]  /*8ec0*/  STG.E desc[UR6][R20.64+0x600], R23 ;  /* 0x0006001714007986 */ /* 0x004fe2000c101906 */
[----:B------:R-:W-:-:S03]  /*8ed0*/  NOP ;  /* 0x0000000000007918 */ /* 0x000fc60000000000 */
[----:B------:R-:W0:Y:S04]  /*8ee0*/  LDS.64 R4, [R19+0x6600] ;  /* 0x0066000013047984 */ /* 0x000e280000000a00 */
[----:B------:R-:W1:Y:S01]  /*8ef0*/  LDS R3, [R22+0xc00] ;  /* 0x000c000016037984 */ /* 0x000e620000000800 */
[----:B0-----:R-:W-:-:S05]  /*8f00*/  IADD3 R4, P0, PT, R4, R2, RZ ;  /* 0x0000000204047210 */ /* 0x001fca0007f1e0ff */
[----:B------:R-:W-:Y:S01]  /*8f10*/  IMAD.X R5, RZ, RZ, R5, P0 ;  /* 0x000000ffff057224 */ /* 0x000fe200000e0605 */
[----:B------:R-:W-:-:S04]  /*8f20*/  LEA R24, P0, R4, UR8, 0x2 ;  /* 0x0000000804187c11 */ /* 0x000fc8000f8010ff */
[----:B------:R-:W-:-:S05]  /*8f30*/  LEA.HI.X R25, R4, UR9, R5, 0x2, P0 ;  /* 0x0000000904197c11 */ /* 0x000fca00080f1405 */
[----:B-1----:R0:W-:Y:S01]  /*8f40*/  STG.E desc[UR6][R24.64+0xc00], R3 ;  /* 0x000c000318007986 */ /* 0x0021e2000c101906 */
[----:B------:R-:W-:-:S03]  /*8f50*/  NOP ;  /* 0x0000000000007918 */ /* 0x000fc60000000000 */
[----:B------:R-:W1:Y:S04]  /*8f60*/  LDS.64 R4, [R26+0x6600] ;  /* 0x006600001a047984 */ /* 0x000e680000000a00 */
        /* <DEDUP_REMOVED lines=99> */
[----:B-1----:R-:W-:Y:S01]  /*95a0*/  STG.E desc[UR6][R10.64+0x5400], R3 ;  /* 0x005400030a007986 */ /* 0x002fe2000c101906 */
[----:B------:R-:W-:-:S03]  /*95b0*/  NOP ;  /* 0x0000000000007918 */ /* 0x000fc60000000000 */
[----:B------:R-:W0:Y:S04]  /*95c0*/  LDS.64 R4, [R12+0x6600] ;  /* 0x006600000c047984 */ /* 0x000e280000000a00 */
[----:B------:R-:W1:Y:S01]  /*95d0*/  LDS R9, [R22+0x5a00] ;  /* 0x005a000016097984 */ /* 0x000e620000000800 */
[----:B0-----:R-:W-:-:S05]  /*95e0*/  IADD3 R4, P0, PT, R4, R2, RZ ;  /* 0x0000000204047210 */ /* 0x001fca0007f1e0ff */
[----:B------:R-:W-:Y:S01]  /*95f0*/  IMAD.X R5, RZ, RZ, R5, P0 ;  /* 0x000000ffff057224 */ /* 0x000fe200000e0605 */
[----:B------:R-:W-:-:S04]  /*9600*/  LEA R6, P0, R4, UR8, 0x2 ;  /* 0x0000000804067c11 */ /* 0x000fc8000f8010ff */
[----:B------:R-:W-:Y:S02]  /*9610*/  LEA.HI.X R7, R4, UR9, R5, 0x2, P0 ;  /* 0x0000000904077c11 */ /* 0x000fe400080f1405 */
[----:B------:R-:W-:-:S03]  /*9620*/  LEA R4, R0, UR4, 0x3 ;  /* 0x0000000400047c11 */ /* 0x000fc6000f8e18ff */
[----:B-1----:R-:W-:Y:S01]  /*9630*/  STG.E desc[UR6][R6.64+0x5a00], R9 ;  /* 0x005a000906007986 */ /* 0x002fe2000c101906 */
        /* <DEDUP_REMOVED lines=8> */
[----:B------:R-:W-:Y:S01]  /*96c0*/  NOP ;  /* 0x0000000000007918 */ /* 0x000fe20000000000 */
[----:B------:R-:W-:Y:S05]  /*96d0*/  EXIT ;  /* 0x000000000000794d */ /* 0x000fea0003800000 */
.L_x_114:
[----:B------:R-:W-:Y:S01]  /*96e0*/  LEA R21, R21, UR4, 0x3 ;  /* 0x0000000415157c11 */ /* 0x000fe2000f8e18ff */
[----:B------:R-:W-:Y:S01]  /*96f0*/  IMAD R23, R42, -0x1980, R23 ;  /* 0xffffe6802a177824 */ /* 0x000fe200078e0217 */
[----:B-1----:R-:W-:Y:S01]  /*9700*/  LEA R26, R20, UR4, 0x3 ;  /* 0x00000004141a7c11 */ /* 0x002fe2000f8e18ff */
[C---:B------:R-:W-:Y:S01]  /*9710*/  VIADD R20, R2.reuse, 0x180 ;  /* 0x0000018002147836 */ /* 0x040fe20000000000 */
[----:B------:R-:W-:Y:S01]  /*9720*/  LEA R19, R19, UR4, 0x3 ;  /* 0x0000000413137c11 */ /* 0x000fe2000f8e18ff */
[----:B------:R-:W0:Y:S01]  /*9730*/  LDS.64 R4, [R21+0x6600] ;  /* 0x0066000015047984 */ /* 0x000e220000000a00 */
[----:B------:R-:W-:Y:S02]  /*9740*/  ISETP.GE.AND P1, PT, R2, R23, PT ;  /* 0x000000170200720c */ /* 0x000fe40003f26270 */
[----:B------:R-:W-:Y:S02]  /*9750*/  LEA R17, R17, UR4, 0x3 ;  /* 0x0000000411117c11 */ /* 0x000fe4000f8e18ff */
[----:B------:R-:W-:-:S02]  /*9760*/  LEA R15, R15, UR4, 0x3 ;  /* 0x000000040f0f7c11 */ /* 0x000fc4000f8e18ff */
[----:B------:R-:W-:Y:S02]  /*9770*/  LEA R13, R13, UR4, 0x3 ;  /* 0x000000040d0d7c11 */ /* 0x000fe4000f8e18ff */
[----:B------:R-:W-:Y:S02]  /*9780*/  LEA R11, R11, UR4, 0x3 ;  /* 0x000000040b0b7c11 */ /* 0x000fe4000f8e18ff */
[----:B------:R-:W-:Y:S02]  /*9790*/  LEA R9, R9, UR4, 0x3 ;  /* 0x0000000409097c11 */ /* 0x000fe4000f8e18ff */
[----:B------:R-:W-:Y:S01]  /*97a0*/  LEA R7, R7, UR4, 0x3 ;  /* 0x0000000407077c11 */ /* 0x000fe2000f8e18ff */
[----:B------:R-:W1:Y:S01]  /*97b0*/  @!P1 LDS R3, [R22] ;  /* 0x0000000016039984 */ /* 0x000e620000000800 */
[----:B------:R-:W2:Y:S01]  /*97c0*/  @!P1 LDC.64 R24, c[0x0][0x3b0] ;  /* 0x0000ec00ff189b82 */ /* 0x000ea20000000a00 */
[----:B0-----:R-:W-:-:S05]  /*97d0*/  @!P1 IADD3 R4, P0, PT, R4, R2, RZ ;  /* 0x0000000204049210 */ /* 0x001fca0007f1e0ff */
[----:B------:R-:W-:Y:S01]  /*97e0*/  @!P1 IMAD.X R5, RZ, RZ, R5, P0 ;  /* 0x000000ffff059224 */ /* 0x000fe200000e0605 */
[----:B--2---:R-:W-:-:S04]  /*97f0*/  @!P1 LEA R24, P0, R4, R24, 0x2 ;  /* 0x0000001804189211 */ /* 0x004fc800078010ff */
[----:B------:R-:W-:-:S05]  /*9800*/  @!P1 LEA.HI.X R25, R4, R25, R5, 0x2, P0 ;  /* 0x0000001904199211 */ /* 0x000fca00000f1405 */
[----:B-1----:R0:W-:Y:S01]  /*9810*/  @!P1 STG.E desc[UR6][R24.64], R3 ;  /* 0x0000000318009986 */ /* 0x0021e2000c101906 */
[----:B------:R-:W-:-:S03]  /*9820*/  NOP ;  /* 0x0000000000007918 */ /* 0x000fc60000000000 */
[----:B------:R1:W2:Y:S01]  /*9830*/  LDS.64 R4, [R26+0x6600] ;  /* 0x006600001a047984 */ /* 0x0002a20000000a00 */
[----:B------:R-:W-:Y:S01]  /*9840*/  ISETP.GE.AND P1, PT, R20, R23, PT ;  /* 0x000000171400720c */ /* 0x000fe20003f26270 */
[----:B0-----:R-:W-:Y:S01]  /*9850*/  VIADD R24, R2, 0x300 ;  /* 0x0000030002187836 */ /* 0x001fe20000000000 */
[----:B-1----:R-:W-:Y:S01]  /*9860*/  LEA R26, R18, UR4, 0x3 ;  /* 0x00000004121a7c11 */ /* 0x002fe2000f8e18ff */
[----:B------:R-:W-:-:S10]  /*9870*/  VIADD R18, R2, 0x480 ;  /* 0x0000048002127836 */ /* 0x000fd40000000000 */
[----:B------:R-:W0:Y:S01]  /*9880*/  @!P1 LDS R27, [R22+0x600] ;  /* 0x00060000161b9984 */ /* 0x000e220000000800 */
[----:B------:R-:W1:Y:S01]  /*9890*/  @!P1 LDC.64 R20, c[0x0][0x3b0] ;  /* 0x0000ec00ff149b82 */ /* 0x000e620000000a00 */
[----:B--2---:R-:W-:-:S05]  /*98a0*/  @!P1 IADD3 R4, P0, PT, R4, R2, RZ ;  /* 0x0000000204049210 */ /* 0x004fca0007f1e0ff */
[----:B------:R-:W-:Y:S01]  /*98b0*/  @!P1 IMAD.X R5, RZ, RZ, R5, P0 ;  /* 0x000000ffff059224 */ /* 0x000fe200000e0605 */
[----:B-1----:R-:W-:-:S04]  /*98c0*/  @!P1 LEA R20, P0, R4, R20, 0x2 ;  /* 0x0000001404149211 */ /* 0x002fc800078010ff */
[----:B------:R-:W-:-:S05]  /*98d0*/  @!P1 LEA.HI.X R21, R4, R21, R5, 0x2, P0 ;  /* 0x0000001504159211 */ /* 0x000fca00000f1405 */
[----:B0-----:R0:W-:Y:S01]  /*98e0*/  @!P1 STG.E desc[UR6][R20.64+0x600], R27 ;  /* 0x0006001b14009986 */ /* 0x0011e2000c101906 */
[----:B------:R-:W-:-:S03]  /*98f0*/  NOP ;  /* 0x0000000000007918 */ /* 0x000fc60000000000 */
[----:B------:R-:W1:Y:S01]  /*9900*/  LDS.64 R4, [R19+0x6600] ;  /* 0x0066000013047984 */ /* 0x000e620000000a00 */
[----:B------:R-:W-:Y:S01]  /*9910*/  ISETP.GE.AND P1, PT, R24, R23, PT ;  /* 0x000000171800720c */ /* 0x000fe20003f26270 */
[----:B0-----:R-:W-:-:S12]  /*9920*/  VIADD R20, R2, 0x600 ;  /* 0x0000060002147836 */ /* 0x001fd80000000000 */
[----:B------:R-:W0:Y:S01]  /*9930*/  @!P1 LDS R3, [R22+0xc00] ;  /* 0x000c000016039984 */ /* 0x000e220000000800 */
[----:B------:R-:W2:Y:S01]  /*9940*/  @!P1 LDC.64 R24, c[0x0][0x3b0] ;  /* 0x0000ec00ff189b82 */ /* 0x000ea20000000a00 */
[----:B-1----:R-:W-:-:S05]  /*9950*/  @!P1 IADD3 R4, P0, PT, R4, R2, RZ ;  /* 0x0000000204049210 */ /* 0x002fca0007f1e0ff */
[----:B------:R-:W-:Y:S01]  /*9960*/  @!P1 IMAD.X R5, RZ, RZ, R5, P0 ;  /* 0x000000ffff059224 */ /* 0x000fe200000e0605 */
[----:B--2---:R-:W-:-:S04]  /*9970*/  @!P1 LEA R24, P0, R4, R24, 0x2 ;  /* 0x0000001804189211 */ /* 0x004fc800078010ff */
[----:B------:R-:W-:-:S05]  /*9980*/  @!P1 LEA.HI.X R25, R4, R25, R5, 0x2, P0 ;  /* 0x0000001904199211 */ /* 0x000fca00000f1405 */
[----:B0-----:R0:W-:Y:S01]  /*9990*/  @!P1 STG.E desc[UR6][R24.64+0xc00], R3 ;  /* 0x000c000318009986 */ /* 0x0011e2000c101906 */
[----:B------:R-:W-:-:S03]  /*99a0*/  NOP ;  /* 0x0000000000007918 */ /* 0x000fc60000000000 */
[----:B------:R-:W1:Y:S01]  /*99b0*/  LDS.64 R4, [R26+0x6600] ;  /* 0x006600001a047984 */ /* 0x000e620000000a00 */
[----:B------:R-:W-:Y:S02]  /*99c0*/  ISETP.GE.AND P1, PT, R18, R23, PT ;  /* 0x000000171200720c */ /* 0x000fe40003f26270 */
[----:B0-----:R-:W-:Y:S01]  /*99d0*/  LEA R24, R16, UR4, 0x3 ;  /* 0x0000000410187c11 */ /* 0x001fe2000f8e18ff */
[----:B------:R-:W-:-:S10]  /*99e0*/  VIADD R16, R2, 0x780 ;  /* 0x0000078002107836 */ /* 0x000fd40000000000 */
        /* <DEDUP_REMOVED lines=33> */
[----:B0-----:R-:W-:-:S11]  /*9c00*/  LOP3.LUT R16, R2, 0xc00, RZ, 0xfc, !PT ;  /* 0x00000c0002107812 */ /* 0x001fd600078efcff */
        /* <DEDUP_REMOVED lines=87> */
[----:B0-----:R-:W-:Y:S01]  /*a180*/  @!P1 STG.E desc[UR6][R8.64+0x4e00], R15 ;  /* 0x004e000f08009986 */ /* 0x001fe2000c101906 */
[----:B------:R-:W-:-:S03]  /*a190*/  NOP ;  /* 0x0000000000007918 */ /* 0x000fc60000000000 */
[----:B------:R-:W0:Y:S01]  /*a1a0*/  LDS.64 R4, [R7+0x6600] ;  /* 0x0066000007047984 */ /* 0x000e220000000a00 */
[----:B------:R-:W-:-:S13]  /*a1b0*/  ISETP.GE.AND P1, PT, R10, R23, PT ;  /* 0x000000170a00720c */ /* 0x000fda0003f26270 */
[----:B------:R-:W1:Y:S01]  /*a1c0*/  @!P1 LDS R3, [R22+0x5400] ;  /* 0x0054000016039984 */ /* 0x000e620000000800 */
[----:B------:R-:W2:Y:S01]  /*a1d0*/  @!P1 LDC.64 R10, c[0x0][0x3b0] ;  /* 0x0000ec00ff0a9b82 */ /* 0x000ea20000000a00 */
[----:B0-----:R-:W-:-:S05]  /*a1e0*/  @!P1 IADD3 R4, P0, PT, R4, R2, RZ ;  /* 0x0000000204049210 */ /* 0x001fca0007f1e0ff */
[----:B------:R-:W-:Y:S01]  /*a1f0*/  @!P1 IMAD.X R5, RZ, RZ, R5, P0 ;  /* 0x000000ffff059224 */ /* 0x000fe200000e0605 */
[----:B--2---:R-:W-:-:S04]  /*a200*/  @!P1 LEA R10, P0, R4, R10, 0x2 ;  /* 0x0000000a040a9211 */ /* 0x004fc800078010ff */
[----:B------:R-:W-:-:S05]  /*a210*/  @!P1 LEA.HI.X R11, R4, R11, R5, 0x2, P0 ;  /* 0x0000000b040b9211 */ /* 0x000fca00000f1405 */
[----:B-1----:R-:W-:Y:S01]  /*a220*/  @!P1 STG.E desc[UR6][R10.64+0x5400], R3 ;  /* 0x005400030a009986 */ /* 0x002fe2000c101906 */
        /* <DEDUP_REMOVED lines=8> */
[----:B------:R-:W-:Y:S02]  /*a2b0*/  @!P1 LEA.HI.X R7, R4, R7, R5, 0x2, P0 ;  /* 0x0000000704079211 */ /* 0x000fe400000f1405 */
[----:B------:R-:W-:Y:S02]  /*a2c0*/  LEA R5, R0, UR4, 0x3 ;  /* 0x0000000400057c11 */ /* 0x000fe4000f8e18ff */
[----:B------:R-:W-:Y:S01]  /*a2d0*/  LOP3.LUT R0, R2, 0x1800, RZ, 0xfc, !PT ;  /* 0x0000180002007812 */ /* 0x000fe200078efcff */
[----:B-1----:R-:W-:Y:S01]  /*a2e0*/  @!P1 STG.E desc[UR6][R6.64+0x5a00], R9 ;  /* 0x005a000906009986 */ /* 0x002fe2000c101906 */
[----:B------:R-:W-:-:S03]  /*a2f0*/  NOP ;  /* 0x0000000000007918 */ /* 0x000fc60000000000 */
[----:B------:R-:W0:Y:S01]  /*a300*/  LDS.64 R4, [R5+0x6600] ;  /* 0x0066000005047984 */ /* 0x000e220000000a00 */
[----:B------:R-:W-:-:S13]  /*a310*/  ISETP.GE.AND P1, PT, R0, R23, PT ;  /* 0x000000170000720c */ /* 0x000fda0003f26270 */
[----:B------:R-:W1:Y:S01]  /*a320*/  @!P1 LDS R11, [R22+0x6000] ;  /* 0x00600000160b9984 */ /* 0x000e620000000800 */
[----:B------:R-:W2:Y:S01]  /*a330*/  @!P1 LDC.64 R12, c[0x0][0x3b0] ;  /* 0x0000ec00ff0c9b82 */ /* 0x000ea20000000a00 */
[----:B0-----:R-:W-:-:S05]  /*a340*/  IADD3 R0, P0, PT, R4, R2, RZ ;  /* 0x0000000204007210 */ /* 0x001fca0007f1e0ff */
[----:B------:R-:W-:Y:S01]  /*a350*/  IMAD.X R4, RZ, RZ, R5, P0 ;  /* 0x000000ffff047224 */ /* 0x000fe200000e0605 */
[----:B--2---:R-:W-:-:S04]  /*a360*/  @!P1 LEA R2, P0, R0, R12, 0x2 ;  /* 0x0000000c00029211 */ /* 0x004fc800078010ff */
[----:B------:R-:W-:-:S05]  /*a370*/  @!P1 LEA.HI.X R3, R0, R13, R4, 0x2, P0 ;  /* 0x0000000d00039211 */ /* 0x000fca00000f1404 */
[----:B-1----:R-:W-:Y:S01]  /*a380*/  @!P1 STG.E desc[UR6][R2.64+0x6000], R11 ;  /* 0x0060000b02009986 */ /* 0x002fe2000c101906 */
[----:B------:R-:W-:Y:S01]  /*a390*/  NOP ;  /* 0x0000000000007918 */ /* 0x000fe20000000000 */
[----:B------:R-:W-:Y:S05]  /*a3a0*/  EXIT ;  /* 0x000000000000794d */ /* 0x000fea0003800000 */
.L_x_30:
[----:B------:R-:W-:Y:S02]  /*a3b0*/  IMAD.MOV.U32 R58, RZ, RZ, R39 ;  /* 0x000000ffff3a7224 */ /* 0x000fe400078e0027 */
[----:B------:R-:W-:Y:S02]  /*a3c0*/  IMAD.MOV.U32 R49, RZ, RZ, 0x1 ;  /* 0x00000001ff317424 */ /* 0x000fe400078e00ff */
[----:B------:R-:W-:Y:S02]  /*a3d0*/  IMAD.MOV.U32 R60, RZ, RZ, RZ ;  /* 0x000000ffff3c7224 */ /* 0x000fe400078e00ff */
[----:B------:R-:W-:-:S07]  /*a3e0*/  IMAD.MOV.U32 R47, RZ, RZ, -0x1 ;  /* 0xffffffffff2f7424 */ /* 0x000fce00078e00ff */
[----:B------:R-:W-:Y:S05]  /*a3f0*/  WARPSYNC.COLLECTIVE R47, `(.L_x_115) ;  /* 0x000000002f087348 */ /* 0x000fea0003c00000 */
[----:B------:R0:W1:Y:S02]  /*a400*/  SHFL.UP P0, R46, R58, R49, R60 ;  /* 0x040000313a2e7389 */ /* 0x000064000000003c */
[----:B01----:R-:W-:Y:S05]  /*a410*/  ENDCOLLECTIVE ;  /* 0x000000000000791b */ /* 0x003fea0003800000 */
.L_x_115:
[----:B------:R-:W-:Y:S02]  /*a420*/  IMAD.MOV.U32 R49, RZ, RZ, 0x2 ;  /* 0x00000002ff317424 */ /* 0x000fe400078e00ff */
[----:B------:R-:W-:-:S04]  /*a430*/  IMAD.MOV.U32 R40, RZ, RZ, R46 ;  /* 0x000000ffff287224 */ /* 0x000fc800078e002e */
[----:B------:R-:W-:-:S04]  /*a440*/  @P0 IMAD.IADD R40, R39, 0x1, R40 ;  /* 0x0000000127280824 */ /* 0x000fc800078e0228 */
[----:B------:R-:W-:-:S07]  /*a450*/  IMAD.MOV.U32 R58, RZ, RZ, R40 ;  /* 0x000000ffff3a7224 */ /* 0x000fce00078e0028 */
[----:B------:R-:W-:Y:S05]  /*a460*/  WARPSYNC.COLLECTIVE R47, `(.L_x_116) ;  /* 0x000000002f087348 */ /* 0x000fea0003c00000 */
[----:B------:R0:W1:Y:S02]  /*a470*/  SHFL.UP P0, R46, R58, R49, R60 ;  /* 0x040000313a2e7389 */ /* 0x000064000000003c */
[----:B01----:R-:W-:Y:S05]  /*a480*/  ENDCOLLECTIVE ;  /* 0x000000000000791b */ /* 0x003fea0003800000 */
.L_x_116:
[----:B------:R-:W-:Y:S02]  /*a490*/  IMAD.MOV.U32 R49, RZ, RZ, 0x4 ;  /* 0x00000004ff317424 */ /* 0x000fe400078e00ff */
[----:B------:R-:W-:-:S04]  /*a4a0*/  IMAD.MOV.U32 R43, RZ, RZ, R46 ;  /* 0x000000ffff2b7224 */ /* 0x000fc800078e002e */
[----:B------:R-:W-:-:S04]  /*a4b0*/  @P0 IMAD.IADD R43, R40, 0x1, R43 ;  /* 0x00000001282b0824 */ /* 0x000fc800078e022b */
[----:B------:R-:W-:-:S07]  /*a4c0*/  IMAD.MOV.U32 R58, RZ, RZ, R43 ;  /* 0x000000ffff3a7224 */ /* 0x000fce00078e002b */
[----:B------:R-:W-:Y:S05]  /*a4d0*/  WARPSYNC.COLLECTIVE R47, `(.L_x_117) ;  /* 0x000000002f087348 */ /* 0x000fea0003c00000 */
[----:B------:R0:W1:Y:S02]  /*a4e0*/  SHFL.UP P0, R46, R58, R49, R60 ;  /* 0x040000313a2e7389 */ /* 0x000064000000003c */
[----:B01----:R-:W-:Y:S05]  /*a4f0*/  ENDCOLLECTIVE ;  /* 0x000000000000791b */ /* 0x003fea0003800000 */
.L_x_117:
[----:B------:R-:W-:Y:S02]  /*a500*/  IMAD.MOV.U32 R49, RZ, RZ, 0x8 ;  /* 0x00000008ff317424 */ /* 0x000fe400078e00ff */
[----:B------:R-:W-:-:S04]  /*a510*/  IMAD.MOV.U32 R44, RZ, RZ, R46 ;  /* 0x000000ffff2c7224 */ /* 0x000fc800078e002e */
[----:B------:R-:W-:-:S04]  /*a520*/  @P0 IMAD.IADD R44, R43, 0x1, R44 ;  /* 0x000000012b2c0824 */ /* 0x000fc800078e022c */
[----:B------:R-:W-:-:S07]  /*a530*/  IMAD.MOV.U32 R58, RZ, RZ, R44 ;  /* 0x000000ffff3a7224 */ /* 0x000fce00078e002c */
[----:B------:R-:W-:Y:S05]  /*a540*/  WARPSYNC.COLLECTIVE R47, `(.L_x_118) ;  /* 0x000000002f087348 */ /* 0x000fea0003c00000 */
[----:B------:R0:W1:Y:S02]  /*a550*/  SHFL.UP P0, R46, R58, R49, R60 ;  /* 0x040000313a2e7389 */ /* 0x000064000000003c */
[----:B01----:R-:W-:Y:S05]  /*a560*/  ENDCOLLECTIVE ;  /* 0x000000000000791b */ /* 0x003fea0003800000 */
.L_x_118:
[----:B------:R-:W-:Y:S02]  /*a570*/  IMAD.MOV.U32 R49, RZ, RZ, 0x10 ;  /* 0x00000010ff317424 */ /* 0x000fe400078e00ff */
[----:B------:R-:W-:-:S04]  /*a580*/  IMAD.MOV.U32 R45, RZ, RZ, R46 ;  /* 0x000000ffff2d7224 */ /* 0x000fc800078e002e */
[----:B------:R-:W-:-:S04]  /*a590*/  @P0 IMAD.IADD R45, R44, 0x1, R45 ;  /* 0x000000012c2d0824 */ /* 0x000fc800078e022d */
[----:B------:R-:W-:-:S07]  /*a5a0*/  IMAD.MOV.U32 R58, RZ, RZ, R45 ;  /* 0x000000ffff3a7224 */ /* 0x000fce00078e002d */
[----:B------:R-:W-:Y:S05]  /*a5b0*/  WARPSYNC.COLLECTIVE R47, `(.L_x_119) ;  /* 0x000000002f087348 */ /* 0x000fea0003c00000 */
[----:B------:R0:W1:Y:S02]  /*a5c0*/  SHFL.UP P0, R46, R58, R49, R60 ;  /* 0x040000313a2e7389 */ /* 0x000064000000003c */
[----:B01----:R-:W-:Y:S05]  /*a5d0*/  ENDCOLLECTIVE ;  /* 0x000000000000791b */ /* 0x003fea0003800000 */
.L_x_119:
[----:B------:R-:W-:Y:S05]  /*a5e0*/  BRA `(.L_x_120) ;  /* 0xffffff8400407947 */ /* 0x000fea000383ffff */
.L_x_121:
[----:B------:R-:W-:-:S00]  /*a5f0*/  BRA `(.L_x_121) ;  /* 0xfffffffc00fc7947 */ /* 0x000fc0000383ffff */
[----:B------:R-:W-:-:S00]  /*a600*/  NOP ;  /* 0x0000000000007918 */ /* 0x000fc00000000000 */
[----:B------:R-:W-:-:S00]  /*a610*/  NOP ;  /* 0x0000000000007918 */ /* 0x000fc00000000000 */
[----:B------:R-:W-:-:S00]  /*a620*/  NOP ;  /* 0x0000000000007918 */ /* 0x000fc00000000000 */
[----:B------:R-:W-:-:S00]  /*a630*/  NOP ;  /* 0x0000000000007918 */ /* 0x000fc00000000000 */
[----:B------:R-:W-:-:S00]  /*a640*/  NOP ;  /* 0x0000000000007918 */ /* 0x000fc00000000000 */
[----:B------:R-:W-:-:S00]  /*a650*/  NOP ;  /* 0x0000000000007918 */ /* 0x000fc00000000000 */
[----:B------:R-:W-:-:S00]  /*a660*/  NOP ;  /* 0x0000000000007918 */ /* 0x000fc00000000000 */
[----:B------:R-:W-:-:S00]  /*a670*/  NOP ;  /* 0x0000000000007918 */ /* 0x000fc00000000000 */
.L_x_465:


//--------------------- .text._ZN3cub18CUB_300001_SM_10006detail10radix_sort33DeviceRadixSortExclusiveSumKernelINS1_5radix10policy_hubIjjyE10Policy1000EyEEvPT0_ --------------------------
	.section	.text._ZN3cub18CUB_300001_SM_10006detail10radix_sort33DeviceRadixSortExclusiveSumKernelINS1_5radix10policy_hubIjjyE10Policy1000EyEEvPT0_,"ax",@progbits
	.align	128
        .global         _ZN3cub18CUB_300001_SM_10006detail10radix_sort33DeviceRadixSortExclusiveSumKernelINS1_5radix10policy_hubIjjyE10Policy1000EyEEvPT0_
        .type           _ZN3cub18CUB_300001_SM_10006detail10radix_sort33DeviceRadixSortExclusiveSumKernelINS1_5radix10policy_hubIjjyE10Policy1000EyEEvPT0_,@function
        .size           _ZN3cub18CUB_300001_SM_10006detail10radix_sort33DeviceRadixSortExclusiveSumKernelINS1_5radix10policy_hubIjjyE10Policy1000EyEEvPT0_,(.L_x_466 - _ZN3cub18CUB_300001_SM_10006detail10radix_sort33DeviceRadixSortExclusiveSumKernelINS1_5radix10policy_hubIjjyE10Policy1000EyEEvPT0_)
        .other          _ZN3cub18CUB_300001_SM_10006detail10radix_sort33DeviceRadixSortExclusiveSumKernelINS1_5radix10policy_hubIjjyE10Policy1000EyEEvPT0_,@"STO_CUDA_ENTRY STV_DEFAULT"
_ZN3cub18CUB_300001_SM_10006detail10radix_sort33DeviceRadixSortExclusiveSumKernelINS1_5radix10policy_hubIjjyE10Policy1000EyEEvPT0_:
.text._ZN3cub18CUB_300001_SM_10006detail10radix_sort33DeviceRadixSortExclusiveSumKernelINS1_5radix10policy_hubIjjyE10Policy1000EyEEvPT0_:
[----:B------:R-:W-:Y:S01]  /*0000*/  LDC R1, c[0x0][0x37c] ;  /* 0x0000df00ff017b82 */ /* 0x000fe20000000800 */
[----:B------:R-:W0:Y:S07]  /*0010*/  S2R R18, SR_TID.X ;  /* 0x0000000000127919 */ /* 0x000e2e0000002100 */
[----:B------:R-:W1:Y:S01]  /*0020*/  LDC.64 R16, c[0x0][0x380] ;  /* 0x0000e000ff107b82 */ /* 0x000e620000000a00 */
[----:B------:R-:W2:Y:S01]  /*0030*/  LDCU.64 UR4, c[0x0][0x358] ;  /* 0x00006b00ff0477ac */ /* 0x000ea20008000a00 */
[----:B------:R-:W3:Y:S01]  /*0040*/  S2R R5, SR_CTAID.X ;  /* 0x0000000000057919 */ /* 0x000ee20000002500 */
[----:B0-----:R-:W-:Y:S01]  /*0050*/  ISETP.GT.U32.AND P1, PT, R18, 0xff, PT ;  /* 0x000000ff1200780c */ /* 0x001fe20003f24070 */
[----:B---3--:R-:W-:-:S04]  /*0060*/  IMAD R5, R5, 0x100, R18 ;  /* 0x0000010005057824 */ /* 0x008fc800078e0212 */
[----:B-1----:R-:W-:-:S08]  /*0070*/  IMAD.WIDE R16, R5, 0x8, R16 ;  /* 0x0000000805107825 */ /* 0x002fd000078e0210 */
[----:B--2---:R-:W2:Y:S01]  /*0080*/  @!P1 LDG.E.64 R2, desc[UR4][R16.64] ;  /* 0x0000000410029981 */ /* 0x004ea2000c1e1b00 */
[----:B------:R-:W-:Y:S02]  /*0090*/  MOV R0, 0x400 ;  /* 0x0000040000007802 */ /* 0x000fe40000000f00 */
[C---:B------:R-:W-:Y:S01]  /*00a0*/  ISETP.GT.U32.AND P0, PT, R18.reuse, 0x1f, PT ;  /* 0x0000001f1200780c */ /* 0x040fe20003f04070 */
[----:B------:R-:W0:Y:S02]  /*00b0*/  S2R R5, SR_CgaCtaId ;  /* 0x0000000000057919 */ /* 0x000e240000008800 */
[----:B0-----:R-:W-:Y:S02]  /*00c0*/  LEA R5, R5, R0, 0x18 ;  /* 0x0000000005057211 */ /* 0x001fe400078ec0ff */
[----:B------:R-:W-:-:S05]  /*00d0*/  LEA.HI R0, R18, R18, RZ, 0x1d ;  /* 0x0000001212007211 */ /* 0x000fca00078fe8ff */
[----:B------:R-:W-:-:S05]  /*00e0*/  IMAD R0, R0, 0x8, R5 ;  /* 0x0000000800007824 */ /* 0x000fca00078e0205 */
[----:B--2---:R0:W-:Y:S01]  /*00f0*/  STS.64 [R0+0x10], R2 ;  /* 0x0000100200007388 */ /* 0x0041e20000000a00 */
[----:B------:R-:W-:Y:S06]  /*0100*/  BAR.SYNC.DEFER_BLOCKING 0x0 ;  /* 0x0000000000007b1d */ /* 0x000fec0000010000 */
[----:B------:R-:W-:Y:S05]  /*0110*/  @P0 BRA `(.L_x_122) ;  /* 0x0000000400240947 */ /* 0x000fea0003800000 */
[----:B------:R-:W-:Y:S01]  /*0120*/  IMAD R18, R18, 0x48, R5 ;  /* 0x0000004812127824 */ /* 0x000fe200078e0205 */
[----:B------:R-:W-:-:S04]  /*0130*/  UMOV UR6, 0xffffffff ;  /* 0xffffffff00067882 */ /* 0x000fc80000000000 */
[----:B------:R-:W-:Y:S04]  /*0140*/  LDS.64 R14, [R18+0x10] ;  /* 0x00001000120e7984 */ /* 0x000fe80000000a00 */
[----:B------:R-:W-:Y:S04]  /*0150*/  LDS.64 R12, [R18+0x18] ;  /* 0x00001800120c7984 */ /* 0x000fe80000000a00 */
[----:B------:R-:W1:Y:S04]  /*0160*/  LDS.64 R10, [R18+0x20] ;  /* 0x00002000120a7984 */ /* 0x000e680000000a00 */
[----:B------:R-:W-:Y:S04]  /*0170*/  LDS.64 R8, [R18+0x28] ;  /* 0x0000280012087984 */ /* 0x000fe80000000a00 */
[----:B------:R-:W2:Y:S04]  /*0180*/  LDS.64 R6, [R18+0x30] ;  /* 0x0000300012067984 */ /* 0x000ea80000000a00 */
[----:B------:R-:W-:Y:S04]  /*0190*/  LDS.64 R4, [R18+0x38] ;  /* 0x0000380012047984 */ /* 0x000fe80000000a00 */
[----:B0-----:R-:W0:Y:S04]  /*01a0*/  LDS.64 R2, [R18+0x40] ;  /* 0x0000400012027984 */ /* 0x001e280000000a00 */
[----:B------:R-:W3:Y:S01]  /*01b0*/  LDS.64 R20, [R18+0x48] ;  /* 0x0000480012147984 */ /* 0x000ee20000000a00 */
[----:B-1----:R-:W-:-:S04]  /*01c0*/  IADD3 R19, P3, P4, R10, R12, R14 ;  /* 0x0000000c0a137210 */ /* 0x002fc80007c7e00e */
[----:B------:R-:W-:Y:S02]  /*01d0*/  IADD3.X R23, PT, PT, R11, R13, R15, P3, P4 ;  /* 0x0000000d0b177210 */ /* 0x000fe40001fe840f */
[----:B--2---:R-:W-:-:S04]  /*01e0*/  IADD3 R19, P0, P2, R6, R19, R8 ;  /* 0x0000001306137210 */ /* 0x004fc80007a1e008 */
[----:B------:R-:W-:Y:S02]  /*01f0*/  IADD3.X R23, PT, PT, R7, R23, R9, P0, P2 ;  /* 0x0000001707177210 */ /* 0x000fe400007e4409 */
[----:B0-----:R-:W-:-:S04]  /*0200*/  IADD3 R19, P3, P4, R2, R19, R4 ;  /* 0x0000001302137210 */ /* 0x001fc80007c7e004 */
[----:B---3--:R-:W-:Y:S02]  /*0210*/  IADD3 R20, P0, PT, R20, R19, RZ ;  /* 0x0000001314147210 */ /* 0x008fe40007f1e0ff */
[----:B------:R-:W-:-:S05]  /*0220*/  IADD3.X R19, PT, PT, R3, R23, R5, P3, P4 ;  /* 0x0000001703137210 */ /* 0x000fca0001fe8405 */
[----:B------:R-:W-:Y:S01]  /*0230*/  IMAD.X R19, R21, 0x1, R19, P0 ;  /* 0x0000000115137824 */ /* 0x000fe200000e0613 */
[----:B------:R-:W-:Y:S06]  /*0240*/  BRA.DIV UR6, `(.L_x_123) ;  /* 0x0000000206f07947 */ /* 0x000fec000b800000 */
[----:B------:R-:W0:Y:S04]  /*0250*/  SHFL.UP PT, R27, R20, 0x1, RZ ;  /* 0x04200000141b7989 */ /* 0x000e2800000e00ff */
[----:B------:R-:W1:Y:S01]  /*0260*/  SHFL.UP P0, R25, R19, 0x1, RZ ;  /* 0x0420000013197989 */ /* 0x000e6200000000ff */
[----:B0-----:R-:W-:-:S04]  /*0270*/  IADD3 R22, P2, PT, R27, R20, RZ ;  /* 0x000000141b167210 */ /* 0x001fc80007f5e0ff */
[----:B-1----:R-:W-:Y:S01]  /*0280*/  SEL R27, R22, R27, P0 ;  /* 0x0000001b161b7207 */ /* 0x002fe20000000000 */
[----:B------:R-:W-:-:S04]  /*0290*/  IMAD.X R26, R25, 0x1, R19, P2 ;  /* 0x00000001191a7824 */ /* 0x000fc800010e0613 */
[----:B------:R-:W0:Y:S01]  /*02a0*/  SHFL.UP PT, R28, R27, 0x2, RZ ;  /* 0x044000001b1c7989 */ /* 0x000e2200000e00ff */
[----:B------:R-:W-:-:S05]  /*02b0*/  SEL R26, R26, R25, P0 ;  /* 0x000000191a1a7207 */ /* 0x000fca0000000000 */
[----:B------:R-:W1:Y:S01]  /*02c0*/  SHFL.UP P0, R25, R26, 0x2, RZ ;  /* 0x044000001a197989 */ /* 0x000e6200000000ff */
[----:B0-----:R-:W-:-:S05]  /*02d0*/  IADD3 R21, P2, PT, R28, R27, RZ ;  /* 0x0000001b1c157210 */ /* 0x001fca0007f5e0ff */
[----:B-1----:R-:W-:Y:S01]  /*02e0*/  IMAD.X R22, R25, 0x1, R26, P2 ;  /* 0x0000000119167824 */ /* 0x002fe200010e061a */
[----:B------:R-:W-:-:S04]  /*02f0*/  SEL R28, R21, R28, P0 ;  /* 0x0000001c151c7207 */ /* 0x000fc80000000000 */
[----:B------:R-:W-:Y:S01]  /*0300*/  SEL R29, R22, R25, P0 ;  /* 0x00000019161d7207 */ /* 0x000fe20000000000 */
        /* <DEDUP_REMOVED lines=12> */
[----:B------:R0:W1:Y:S04]  /*03d0*/  SHFL.UP PT, R28, R27, 0x10, RZ ;  /* 0x060000001b1c7989 */ /* 0x00006800000e00ff */
[----:B------:R0:W2:Y:S02]  /*03e0*/  SHFL.UP P0, R25, R26, 0x10, RZ ;  /* 0x060000001a197989 */ /* 0x0000a400000000ff */
.L_x_134:
[----:B-1----:R-:W-:-:S04]  /*03f0*/  IADD3 R21, P2, PT, R28, R27, RZ ;  /* 0x0000001b1c157210 */ /* 0x002fc80007f5e0ff */
[----:B--2---:R-:W-:Y:S01]  /*0400*/  SEL R21, R21, R28, P0 ;  /* 0x0000001c15157207 */ /* 0x004fe20000000000 */
[----:B------:R-:W-:-:S05]  /*0410*/  IMAD.X R22, R25, 0x1, R26, P2 ;  /* 0x0000000119167824 */ /* 0x000fca00010e061a */
[----:B------:R-:W-:Y:S02]  /*0420*/  SEL R22, R22, R25, P0 ;  /* 0x0000001916167207 */ /* 0x000fe40000000000 */
[----:B------:R-:W-:-:S05]  /*0430*/  IADD3 R20, P0, PT, R21, -R20, RZ ;  /* 0x8000001415147210 */ /* 0x000fca0007f1e0ff */
[----:B------:R-:W-:Y:S01]  /*0440*/  IMAD.X R21, R22, 0x1, ~R19, P0 ;  /* 0x0000000116157824 */ /* 0x000fe200000e0e13 */
[----:B------:R-:W-:-:S04]  /*0450*/  IADD3 R14, P0, PT, R14, R20, RZ ;  /* 0x000000140e0e7210 */ /* 0x000fc80007f1e0ff */
[----:B------:R1:W-:Y:S01]  /*0460*/  STS.64 [R18+0x10], R20 ;  /* 0x0000101412007388 */ /* 0x0003e20000000a00 */
[----:B------:R-:W-:Y:S01]  /*0470*/  IMAD.X R15, R15, 0x1, R21, P0 ;  /* 0x000000010f0f7824 */ /* 0x000fe200000e0615 */
        /* <DEDUP_REMOVED lines=17> */
[----:B------:R-:W-:-:S05]  /*0590*/  IMAD.X R3, R3, 0x1, R5, P0 ;  /* 0x0000000103037824 */ /* 0x000fca00000e0605 */
[----:B------:R1:W-:Y:S03]  /*05a0*/  STS.64 [R18+0x48], R2 ;  /* 0x0000480212007388 */ /* 0x0003e60000000a00 */
.L_x_122:
[----:B------:R-:W-:Y:S05]  /*05b0*/  WARPSYNC.ALL ;  /* 0x0000000000007948 */ /* 0x000fea0003800000 */
[----:B------:R-:W-:Y:S06]  /*05c0*/  BAR.SYNC.DEFER_BLOCKING 0x0 ;  /* 0x0000000000007b1d */ /* 0x000fec0000010000 */
[----:B------:R-:W-:Y:S05]  /*05d0*/  @P1 EXIT ;  /* 0x000000000000194d */ /* 0x000fea0003800000 */
[----:B01----:R-:W0:Y:S04]  /*05e0*/  LDS.64 R2, [R0+0x10] ;  /* 0x0000100000027984 */ /* 0x003e280000000a00 */
[----:B0-----:R-:W-:Y:S01]  /*05f0*/  STG.E.64 desc[UR4][R16.64], R2 ;  /* 0x0000000210007986 */ /* 0x001fe2000c101b04 */
[----:B------:R-:W-:Y:S05]  /*0600*/  EXIT ;  /* 0x000000000000794d */ /* 0x000fea0003800000 */
.L_x_123:
[----:B------:R-:W-:Y:S02]  /*0610*/  IMAD.MOV.U32 R24, RZ, RZ, R20 ;  /* 0x000000ffff187224 */ /* 0x000fe400078e0014 */
[----:B------:R-:W-:Y:S02]  /*0620*/  IMAD.MOV.U32 R23, RZ, RZ, 0x1 ;  /* 0x00000001ff177424 */ /* 0x000fe400078e00ff */
[----:B------:R-:W-:Y:S02]  /*0630*/  IMAD.MOV.U32 R22, RZ, RZ, RZ ;  /* 0x000000ffff167224 */ /* 0x000fe400078e00ff */
[----:B------:R-:W-:-:S07]  /*0640*/  IMAD.MOV.U32 R21, RZ, RZ, -0x1 ;  /* 0xffffffffff157424 */ /* 0x000fce00078e00ff */
[----:B------:R-:W-:Y:S05]  /*0650*/  WARPSYNC.COLLECTIVE R21, `(.L_x_124) ;  /* 0x0000000015087348 */ /* 0x000fea0003c00000 */
[----:B------:R0:W1:Y:S02]  /*0660*/  SHFL.UP P0, R25, R24, R23, R22 ;  /* 0x0400001718197389 */ /* 0x0000640000000016 */
[----:B01----:R-:W-:Y:S05]  /*0670*/  ENDCOLLECTIVE ;  /* 0x000000000000791b */ /* 0x003fea0003800000 */
.L_x_124:
[----:B------:R-:W-:Y:S02]  /*0680*/  IMAD.MOV.U32 R24, RZ, RZ, R19 ;  /* 0x000000ffff187224 */ /* 0x000fe400078e0013 */
[----:B------:R-:W-:-:S07]  /*0690*/  IMAD.MOV.U32 R27, RZ, RZ, R25 ;  /* 0x000000ffff1b7224 */ /* 0x000fce00078e0019 */
[----:B------:R-:W-:Y:S05]  /*06a0*/  WARPSYNC.COLLECTIVE R21, `(.L_x_125) ;  /* 0x0000000015087348 */ /* 0x000fea0003c00000 */
[----:B------:R0:W1:Y:S02]  /*06b0*/  SHFL.UP P0, R25, R24, R23, R22 ;  /* 0x0400001718197389 */ /* 0x0000640000000016 */
[----:B01----:R-:W-:Y:S05]  /*06c0*/  ENDCOLLECTIVE ;  /* 0x000000000000791b */ /* 0x003fea0003800000 */
.L_x_125:
[----:B------:R-:W-:Y:S01]  /*06d0*/  IADD3 R26, P2, PT, R27, R20, RZ ;  /* 0x000000141b1a7210 */ /* 0x000fe20007f5e0ff */
[----:B------:R-:W-:-:S03]  /*06e0*/  IMAD.MOV.U32 R23, RZ, RZ, 0x2 ;  /* 0x00000002ff177424 */ /* 0x000fc600078e00ff */
[----:B------:R-:W-:Y:S01]  /*06f0*/  SEL R27, R26, R27, P0 ;  /* 0x0000001b1a1b7207 */ /* 0x000fe20000000000 */
[----:B------:R-:W-:-:S04]  /*0700*/  IMAD.X R26, R25, 0x1, R19, P2 ;  /* 0x00000001191a7824 */ /* 0x000fc800010e0613 */
[----:B------:R-:W-:Y:S01]  /*0710*/  IMAD.MOV.U32 R24, RZ, RZ, R27 ;  /* 0x000000ffff187224 */ /* 0x000fe200078e001b */
[----:B------:R-:W-:-:S07]  /*0720*/  SEL R26, R26, R25, P0 ;  /* 0x000000191a1a7207 */ /* 0x000fce0000000000 */
[----:B------:R-:W-:Y:S05]  /*0730*/  WARPSYNC.COLLECTIVE R21, `(.L_x_126) ;  /* 0x0000000015087348 */ /* 0x000fea0003c00000 */
[----:B------:R0:W1:Y:S02]  /*0740*/  SHFL.UP P0, R25, R24, R23, R22 ;  /* 0x0400001718197389 */ /* 0x0000640000000016 */
[----:B01----:R-:W-:Y:S05]  /*0750*/  ENDCOLLECTIVE ;  /* 0x000000000000791b */ /* 0x003fea0003800000 */
.L_x_126:
[----:B------:R-:W-:Y:S02]  /*0760*/  IMAD.MOV.U32 R24, RZ, RZ, R26 ;  /* 0x000000ffff187224 */ /* 0x000fe400078e001a */
[----:B------:R-:W-:-:S07]  /*0770*/  IMAD.MOV.U32 R28, RZ, RZ, R25 ;  /* 0x000000ffff1c7224 */ /* 0x000fce00078e0019 */
[----:B------:R-:W-:Y:S05]  /*0780*/  WARPSYNC.COLLECTIVE R21, `(.L_x_127) ;  /* 0x0000000015087348 */ /* 0x000fea0003c00000 */
[----:B------:R0:W1:Y:S02]  /*0790*/  SHFL.UP P0, R25, R24, R23, R22 ;  /* 0x0400001718197389 */ /* 0x0000640000000016 */
[----:B01----:R-:W-:Y:S05]  /*07a0*/  ENDCOLLECTIVE ;  /* 0x000000000000791b */ /* 0x003fea0003800000 */
.L_x_127:
        /* <DEDUP_REMOVED lines=9> */
.L_x_128:
[----:B------:R-:W-:Y:S02]  /*0840*/  IMAD.MOV.U32 R24, RZ, RZ, R29 ;  /* 0x000000ffff187224 */ /* 0x000fe400078e001d */
[----:B------:R-:W-:-:S07]  /*0850*/  IMAD.MOV.U32 R27, RZ, RZ, R25 ;  /* 0x000000ffff1b7224 */ /* 0x000fce00078e0019 */
[----:B------:R-:W-:Y:S05]  /*0860*/  WARPSYNC.COLLECTIVE R21, `(.L_x_129) ;  /* 0x0000000015087348 */ /* 0x000fea0003c00000 */
[----:B------:R0:W1:Y:S02]  /*0870*/  SHFL.UP P0, R25, R24, R23, R22 ;  /* 0x0400001718197389 */ /* 0x0000640000000016 */
[----:B01----:R-:W-:Y:S05]  /*0880*/  ENDCOLLECTIVE ;  /* 0x000000000000791b */ /* 0x003fea0003800000 */
.L_x_129:
        /* <DEDUP_REMOVED lines=9> */
.L_x_130:
[----:B------:R-:W-:Y:S02]  /*0920*/  IMAD.MOV.U32 R24, RZ, RZ, R29 ;  /* 0x000000ffff187224 */ /* 0x000fe400078e001d */
[----:B------:R-:W-:-:S07]  /*0930*/  IMAD.MOV.U32 R27, RZ, RZ, R25 ;  /* 0x000000ffff1b7224 */ /* 0x000fce00078e0019 */
[----:B------:R-:W-:Y:S05]  /*0940*/  WARPSYNC.COLLECTIVE R21, `(.L_x_131) ;  /* 0x0000000015087348 */ /* 0x000fea0003c00000 */
[----:B------:R0:W1:Y:S02]  /*0950*/  SHFL.UP P0, R25, R24, R23, R22 ;  /* 0x0400001718197389 */ /* 0x0000640000000016 */
[----:B01----:R-:W-:Y:S05]  /*0960*/  ENDCOLLECTIVE ;  /* 0x000000000000791b */ /* 0x003fea0003800000 */
.L_x_131:
        /* <DEDUP_REMOVED lines=9> */
.L_x_132:
[----:B------:R-:W-:Y:S02]  /*0a00*/  IMAD.MOV.U32 R24, RZ, RZ, R26 ;  /* 0x000000ffff187224 */ /* 0x000fe400078e001a */
[----:B------:R-:W-:-:S07]  /*0a10*/  IMAD.MOV.U32 R28, RZ, RZ, R25 ;  /* 0x000000ffff1c7224 */ /* 0x000fce00078e0019 */
[----:B------:R-:W-:Y:S05]  /*0a20*/  WARPSYNC.COLLECTIVE R21, `(.L_x_133) ;  /* 0x0000000015087348 */ /* 0x000fea0003c00000 */
[----:B------:R0:W1:Y:S02]  /*0a30*/  SHFL.UP P0, R25, R24, R23, R22 ;  /* 0x0400001718197389 */ /* 0x0000640000000016 */
[----:B01----:R-:W-:Y:S05]  /*0a40*/  ENDCOLLECTIVE ;  /* 0x000000000000791b */ /* 0x003fea0003800000 */
.L_x_133:
[----:B------:R-:W-:Y:S05]  /*0a50*/  BRA `(.L_x_134) ;  /* 0xfffffff800647947 */ /* 0x000fea000383ffff */
.L_x_135:
        /* <DEDUP_REMOVED lines=10> */
.L_x_466:


//--------------------- .text._ZN3cub18CUB_300001_SM_10006detail10radix_sort30DeviceRadixSortHistogramKernelINS1_5radix10policy_hubIjjyE10Policy1000ELNS0_9SortOrderE1EjyNS1_21identity_decomposer_tEEEvPT2_PKT1_SA_iiT3_ --------------------------
	.section	.text._ZN3cub18CUB_300001_SM_10006detail10radix_sort30DeviceRadixSortHistogramKernelINS1_5radix10policy_hubIjjyE10Policy1000ELNS0_9SortOrderE1EjyNS1_21identity_decomposer_tEEEvPT2_PKT1_SA_iiT3_,"ax",@progbits
	.align	128
        .global         _ZN3cub18CUB_300001_SM_10006detail10radix_sort30DeviceRadixSortHistogramKernelINS1_5radix10policy_hubIjjyE10Policy1000ELNS0_9SortOrderE1EjyNS1_21identity_decomposer_tEEEvPT2_PKT1_SA_iiT3_
        .type           _ZN3cub18CUB_300001_SM_10006detail10radix_sort30DeviceRadixSortHistogramKernelINS1_5radix10policy_hubIjjyE10Policy1000ELNS0_9SortOrderE1EjyNS1_21identity_decomposer_tEEEvPT2_PKT1_SA_iiT3_,@function
        .size           _ZN3cub18CUB_300001_SM_10006detail10radix_sort30DeviceRadixSortHistogramKernelINS1_5radix10policy_hubIjjyE10Policy1000ELNS0_9SortOrderE1EjyNS1_21identity_decomposer_tEEEvPT2_PKT1_SA_iiT3_,(.L_x_467 - _ZN3cub18CUB_300001_SM_10006detail10radix_sort30DeviceRadixSortHistogramKernelINS1_5radix10policy_hubIjjyE10Policy1000ELNS0_9SortOrderE1EjyNS1_21identity_decomposer_tEEEvPT2_PKT1_SA_iiT3_)
        .other          _ZN3cub18CUB_300001_SM_10006detail10radix_sort30DeviceRadixSortHistogramKernelINS1_5radix10policy_hubIjjyE10Policy1000ELNS0_9SortOrderE1EjyNS1_21identity_decomposer_tEEEvPT2_PKT1_SA_iiT3_,@"STO_CUDA_ENTRY STV_DEFAULT"
_ZN3cub18CUB_300001_SM_10006detail10radix_sort30DeviceRadixSortHistogramKernelINS1_5radix10policy_hubIjjyE10Policy1000ELNS0_9SortOrderE1EjyNS1_21identity_decomposer_tEEEvPT2_PKT1_SA_iiT3_:
.text._ZN3cub18CUB_300001_SM_10006detail10radix_sort30DeviceRadixSortHistogramKernelINS1_5radix10policy_hubIjjyE10Policy1000ELNS0_9SortOrderE1EjyNS1_21identity_decomposer_tEEEvPT2_PKT1_SA_iiT3_:
[----:B------:R-:W-:Y:S01]  /*0000*/  LDC R1, c[0x0][0x37c] ;  /* 0x0000df00ff017b82 */ /* 0x000fe20000000800 */
[----:B------:R-:W0:Y:S02]  /*0010*/  LDCU.64 UR14, c[0x0][0x390] ;  /* 0x00007200ff0e77ac */ /* 0x000e240008000a00 */
[----:B0-----:R-:W-:-:S04]  /*0020*/  ISETP.NE.U32.AND P0, PT, RZ, UR14, PT ;  /* 0x0000000eff007c0c */ /* 0x001fc8000bf05070 */
[----:B------:R-:W-:-:S13]  /*0030*/  ISETP.NE.AND.EX P0, PT, RZ, UR15, PT, P0 ;  /* 0x0000000fff007c0c */ /* 0x000fda000bf05300 */
[----:B------:R-:W-:Y:S05]  /*0040*/  @!P0 EXIT ;  /* 0x000000000000894d */ /* 0x000fea0003800000 */
[----:B------:R-:W-:Y:S01]  /*0050*/  UIADD3 UR11, UP0, UPT, UR14, -0x1, URZ ;  /* 0xffffffff0e0b7890 */ /* 0x000fe2000ff1e0ff */
[----:B------:R-:W0:Y:S01]  /*0060*/  S2R R4, SR_TID.X ;  /* 0x0000000000047919 */ /* 0x000e220000002100 */
[----:B------:R-:W1:Y:S01]  /*0070*/  LDCU.64 UR4, c[0x0][0x398] ;  /* 0x00007300ff0477ac */ /* 0x000e620008000a00 */
[----:B------:R-:W2:Y:S01]  /*0080*/  S2UR UR7, SR_CgaCtaId ;  /* 0x00000000000779c3 */ /* 0x000ea20000008800 */
[----:B------:R-:W-:Y:S01]  /*0090*/  UIADD3.X UR12, UPT, UPT, UR15, -0x1, URZ, UP0, !UPT ;  /* 0xffffffff0f0c7890 */ /* 0x000fe200087fe4ff */
[----:B------:R-:W-:Y:S01]  /*00a0*/  UMOV UR6, 0x400 ;  /* 0x0000040000067882 */ /* 0x000fe20000000000 */
[----:B------:R-:W3:Y:S05]  /*00b0*/  LDCU.64 UR20, c[0x0][0x358] ;  /* 0x00006b00ff1477ac */ /* 0x000eea0008000a00 */
[----:B------:R-:W4:Y:S01]  /*00c0*/  S2UR UR8, SR_CTAID.X ;  /* 0x00000000000879c3 */ /* 0x000f220000002500 */
[----:B------:R-:W-:Y:S01]  /*00d0*/  USHF.R.U64 UR11, UR11, 0x1e, UR12 ;  /* 0x0000001e0b0b7899 */ /* 0x000fe2000800120c */
[----:B------:R-:W0:Y:S03]  /*00e0*/  LDCU UR28, c[0x0][0x370] ;  /* 0x00006e00ff1c77ac */ /* 0x000e260008000800 */
[----:B------:R-:W-:-:S02]  /*00f0*/  UIADD3 UR11, UP0, UPT, UR11, 0x1, URZ ;  /* 0x000000010b0b7890 */ /* 0x000fc4000ff1e0ff */
[----:B-1----:R-:W-:Y:S02]  /*0100*/  UIADD3 UR4, UPT, UPT, UR5, 0x7, -UR4 ;  /* 0x0000000705047890 */ /* 0x002fe4000fffe804 */
[----:B------:R-:W-:Y:S02]  /*0110*/  ULEA.HI.X UR12, UR12, URZ, URZ, 0x2, UP0 ;  /* 0x000000ff0c0c7291 */ /* 0x000fe400080f14ff */
[----:B------:R-:W-:Y:S02]  /*0120*/  UISETP.LT.U32.AND UP0, UPT, UR11, UR14, UPT ;  /* 0x0000000e0b00728c */ /* 0x000fe4000bf01070 */
[----:B------:R-:W-:Y:S02]  /*0130*/  USHF.R.S32.HI UR5, URZ, 0x1f, UR4 ;  /* 0x0000001fff057899 */ /* 0x000fe40008011404 */
[----:B------:R-:W-:Y:S02]  /*0140*/  UISETP.LT.U32.AND.EX UP0, UPT, UR12, UR15, UPT, UP0 ;  /* 0x0000000f0c00728c */ /* 0x000fe4000bf01100 */
[----:B------:R-:W-:-:S02]  /*0150*/  ULEA.HI UR5, UR5, UR4, URZ, 0x3 ;  /* 0x0000000405057291 */ /* 0x000fc4000f8f18ff */
[----:B------:R-:W-:Y:S01]  /*0160*/  USEL UR11, UR11, UR14, UP0 ;  /* 0x0000000e0b0b7287 */ /* 0x000fe20008000000 */
[C---:B0-----:R-:W-:Y:S01]  /*0170*/  VIADD R21, R4.reuse, 0x780 ;  /* 0x0000078004157836 */ /* 0x041fe20000000000 */
[----:B------:R-:W-:Y:S02]  /*0180*/  USEL UR12, UR12, UR15, UP0 ;  /* 0x0000000f0c0c7287 */ /* 0x000fe40008000000 */
[----:B------:R-:W-:Y:S02]  /*0190*/  UISETP.GE.AND UP0, UPT, UR4, 0x8, UPT ;  /* 0x000000080400788c */ /* 0x000fe4000bf06270 */
[----:B--2---:R-:W-:Y:S02]  /*01a0*/  ULEA UR6, UR7, UR6, 0x18 ;  /* 0x0000000607067291 */ /* 0x004fe4000f8ec0ff */
[----:B------:R-:W-:Y:S02]  /*01b0*/  USHF.R.S32.HI UR5, URZ, 0x3, UR5 ;  /* 0x00000003ff057899 */ /* 0x000fe40008011405 */
[----:B------:R-:W-:Y:S01]  /*01c0*/  PLOP3.LUT P0, PT, PT, PT, UP0, 0x80, 0x8 ;  /* 0x000000000008781c */ /* 0x000fe20003f0f008 */
[----:B----4-:R-:W-:Y:S01]  /*01d0*/  USHF.L.U32 UR8, UR8, 0xb, URZ ;  /* 0x0000000b08087899 */ /* 0x010fe200080006ff */
[C---:B------:R-:W-:Y:S01]  /*01e0*/  LEA R0, R4.reuse, UR6, 0x2 ;  /* 0x0000000604007c11 */ /* 0x040fe2000f8e10ff */
[----:B------:R-:W-:Y:S01]  /*01f0*/  UIADD3 UR22, UPT, UPT, UR5, -0x1, URZ ;  /* 0xffffffff05167890 */ /* 0x000fe2000fffe0ff */
[----:B------:R-:W-:Y:S01]  /*0200*/  ISETP.GT.U32.OR P0, PT, R4, 0xff, !P0 ;  /* 0x000000ff0400780c */ /* 0x000fe20004704470 */
[----:B------:R-:W-:-:S02]  /*0210*/  ULOP3.LUT UR23, UR5, 0xf, URZ, 0xc0, !UPT ;  /* 0x0000000f05177892 */ /* 0x000fc4000f8ec0ff */
[----:B------:R-:W-:Y:S01]  /*0220*/  ULOP3.LUT UR24, UR5, 0x7, URZ, 0xc0, !UPT ;  /* 0x0000000705187892 */ /* 0x000fe2000f8ec0ff */
[----:B------:R-:W-:Y:S01]  /*0230*/  P2R R20, PR, RZ, 0x1 ;  /* 0x00000001ff147803 */ /* 0x000fe20000000000 */
[----:B------:R-:W-:Y:S02]  /*0240*/  ULOP3.LUT UR25, UR5, 0x3, URZ, 0xc0, !UPT ;  /* 0x0000000305197892 */ /* 0x000fe4000f8ec0ff */
[----:B------:R-:W-:Y:S02]  /*0250*/  ULOP3.LUT UR26, UR5, 0xffffff0, URZ, 0xc0, !UPT ;  /* 0x0ffffff0051a7892 */ /* 0x000fe4000f8ec0ff */
[----:B------:R-:W-:Y:S02]  /*0260*/  ULOP3.LUT UR27, UR5, 0xffffff8, URZ, 0xc0, !UPT ;  /* 0x0ffffff8051b7892 */ /* 0x000fe4000f8ec0ff */
[----:B------:R-:W-:Y:S01]  /*0270*/  ULOP3.LUT UR9, UR5, 0x1, URZ, 0xc0, !UPT ;  /* 0x0000000105097892 */ /* 0x000fe2000f8ec0ff */
[----:B------:R-:W-:Y:S01]  /*0280*/  UMOV UR6, URZ ;  /* 0x000000ff00067c82 */ /* 0x000fe20008000000 */
[----:B---3--:R-:W-:-:S10]  /*0290*/  UMOV UR7, URZ ;  /* 0x000000ff00077c82 */ /* 0x008fd40008000000 */
.L_x_219:
[----:B------:R-:W-:Y:S01]  /*02a0*/  ISETP.NE.AND P0, PT, R20, RZ, PT ;  /* 0x000000ff1400720c */ /* 0x000fe20003f05270 */
[----:B------:R-:W-:-:S12]  /*02b0*/  BSSY.RECONVERGENT B0, `(.L_x_136) ;  /* 0x000007c000007945 */ /* 0x000fd80003800200 */
[----:B012345:R-:W-:Y:S05]  /*02c0*/  @P0 BRA `(.L_x_137) ;  /* 0x0000000400e80947 */ /* 0x03ffea0003800000 */
[----:B------:R-:W-:Y:S02]  /*02d0*/  IMAD.U32 R2, RZ, RZ, UR22 ;  /* 0x00000016ff027e24 */ /* 0x000fe4000f8e00ff */
[----:B------:R-:W-:-:S03]  /*02e0*/  IMAD.MOV.U32 R3, RZ, RZ, RZ ;  /* 0x000000ffff037224 */ /* 0x000fc600078e00ff */
[----:B------:R-:W-:-:S13]  /*02f0*/  ISETP.GE.U32.AND P1, PT, R2, 0xf, PT ;  /* 0x0000000f0200780c */ /* 0x000fda0003f26070 */
[----:B------:R-:W-:Y:S05]  /*0300*/  @!P1 BRA `(.L_x_138) ;  /* 0x00000000005c9947 */ /* 0x000fea0003800000 */
[----:B------:R-:W-:Y:S01]  /*0310*/  VIADD R2, R0, 0x2000 ;  /* 0x0000200000027836 */ /* 0x000fe20000000000 */
[----:B------:R-:W-:-:S12]  /*0320*/  UIADD3 UR4, UPT, UPT, -UR26, URZ, URZ ;  /* 0x000000ff1a047290 */ /* 0x000fd8000fffe1ff */
.L_x_139:
[----:B------:R-:W-:Y:S01]  /*0330*/  UIADD3 UR4, UPT, UPT, UR4, 0x10, URZ ;  /* 0x0000001004047890 */ /* 0x000fe2000fffe0ff */
[----:B------:R-:W-:Y:S03]  /*0340*/  STS [R2+-0x2000], RZ ;  /* 0xffe000ff02007388 */ /* 0x000fe60000000800 */
[----:B------:R-:W-:Y:S01]  /*0350*/  UISETP.NE.AND UP0, UPT, UR4, URZ, UPT ;  /* 0x000000ff0400728c */ /* 0x000fe2000bf05270 */
        /* <DEDUP_REMOVED lines=16> */
[----:B------:R-:W-:Y:S06]  /*0460*/  BRA.U UP0, `(.L_x_139) ;  /* 0xfffffffd00b07547 */ /* 0x000fec000b83ffff */
[----:B------:R-:W-:-:S07]  /*0470*/  IMAD.U32 R3, RZ, RZ, UR26 ;  /* 0x0000001aff037e24 */ /* 0x000fce000f8e00ff */
.L_x_138:
[----:B------:R-:W-:Y:S01]  /*0480*/  ISETP.NE.AND P0, PT, RZ, UR23, PT ;  /* 0x00000017ff007c0c */ /* 0x000fe2000bf05270 */
[----:B------:R-:W-:Y:S02]  /*0490*/  IMAD.U32 R6, RZ, RZ, UR24 ;  /* 0x00000018ff067e24 */ /* 0x000fe4000f8e00ff */
[----:B------:R-:W-:Y:S02]  /*04a0*/  IMAD.U32 R2, RZ, RZ, UR23 ;  /* 0x00000017ff027e24 */ /* 0x000fe4000f8e00ff */
[----:B------:R-:W-:Y:S02]  /*04b0*/  VIADD R6, R6, 0xffffffff ;  /* 0xffffffff06067836 */ /* 0x000fe40000000000 */
[----:B------:R-:W-:-:S06]  /*04c0*/  VIADD R2, R2, 0xffffffff ;  /* 0xffffffff02027836 */ /* 0x000fcc0000000000 */
[----:B------:R-:W-:Y:S05]  /*04d0*/  @!P0 BRA `(.L_x_140) ;  /* 0x00000000007c8947 */ /* 0x000fea0003800000 */
[----:B------:R-:W-:Y:S01]  /*04e0*/  ISETP.GE.U32.AND P2, PT, R2, 0x7, PT ;  /* 0x000000070200780c */ /* 0x000fe20003f46070 */
[----:B------:R-:W-:-:S12]  /*04f0*/  UISETP.NE.AND UP0, UPT, UR24, URZ, UPT ;  /* 0x000000ff1800728c */ /* 0x000fd8000bf05270 */
[----:B------:R-:W-:Y:S05]  /*0500*/  @!P2 BRA `(.L_x_141) ;  /* 0x000000000028a947 */ /* 0x000fea0003800000 */
[C---:B------:R-:W-:Y:S01]  /*0510*/  IMAD R5, R3.reuse, 0x400, R0 ;  /* 0x0000040003057824 */ /* 0x040fe200078e0200 */
[----:B------:R-:W-:-:S04]  /*0520*/  IADD3 R3, PT, PT, R3, 0x8, RZ ;  /* 0x0000000803037810 */ /* 0x000fc80007ffe0ff */
        /* <DEDUP_REMOVED lines=8> */
.L_x_141:
[----:B------:R-:W-:Y:S05]  /*05b0*/  BRA.U !UP0, `(.L_x_140) ;  /* 0x0000000108447547 */ /* 0x000fea000b800000 */
[----:B------:R-:W-:Y:S01]  /*05c0*/  ISETP.GE.U32.AND P2, PT, R6, 0x3, PT ;  /* 0x000000030600780c */ /* 0x000fe20003f46070 */
[----:B------:R-:W-:-:S12]  /*05d0*/  UISETP.NE.AND UP0, UPT, UR25, URZ, UPT ;  /* 0x000000ff1900728c */ /* 0x000fd8000bf05270 */
[C---:B0-----:R-:W-:Y:S02]  /*05e0*/  @P2 IMAD R5, R3.reuse, 0x400, R0 ;  /* 0x0000040003052824 */ /* 0x041fe400078e0200 */
[----:B------:R-:W-:-:S03]  /*05f0*/  @P2 VIADD R3, R3, 0x4 ;  /* 0x0000000403032836 */ /* 0x000fc60000000000 */
[----:B------:R1:W-:Y:S04]  /*0600*/  @P2 STS [R5], RZ ;  /* 0x000000ff05002388 */ /* 0x0003e80000000800 */
[----:B------:R1:W-:Y:S04]  /*0610*/  @P2 STS [R5+0x400], RZ ;  /* 0x000400ff05002388 */ /* 0x0003e80000000800 */
[----:B------:R1:W-:Y:S04]  /*0620*/  @P2 STS [R5+0x800], RZ ;  /* 0x000800ff05002388 */ /* 0x0003e80000000800 */
[----:B------:R1:W-:Y:S01]  /*0630*/  @P2 STS [R5+0xc00], RZ ;  /* 0x000c00ff05002388 */ /* 0x0003e20000000800 */
[----:B------:R-:W-:Y:S05]  /*0640*/  BRA.U !UP0, `(.L_x_140) ;  /* 0x0000000108207547 */ /* 0x000fea000b800000 */
[----:B------:R-:W-:Y:S01]  /*0650*/  IMAD R3, R3, 0x400, R0 ;  /* 0x0000040003037824 */ /* 0x000fe200078e0200 */
[----:B------:R-:W-:-:S04]  /*0660*/  UISETP.NE.AND UP0, UPT, UR25, 0x1, UPT ;  /* 0x000000011900788c */ /* 0x000fc8000bf05270 */
[----:B------:R2:W-:Y:S05]  /*0670*/  STS [R3], RZ ;  /* 0x000000ff03007388 */ /* 0x0005ea0000000800 */
[----:B------:R-:W-:Y:S05]  /*0680*/  BRA.U !UP0, `(.L_x_140) ;  /* 0x0000000108107547 */ /* 0x000fea000b800000 */
[----:B------:R-:W-:Y:S01]  /*0690*/  UISETP.NE.AND UP0, UPT, UR25, 0x2, UPT ;  /* 0x000000021900788c */ /* 0x000fe2000bf05270 */
[----:B------:R3:W-:Y:S05]  /*06a0*/  STS [R3+0x400], RZ ;  /* 0x000400ff03007388 */ /* 0x0007ea0000000800 */
[----:B------:R-:W-:-:S13]  /*06b0*/  PLOP3.LUT P2, PT, PT, PT, UP0, 0x80, 0x8 ;  /* 0x000000000008781c */ /* 0x000fda0003f4f008 */
[----:B------:R3:W-:Y:S02]  /*06c0*/  @P2 STS [R3+0x800], RZ ;  /* 0x000800ff03002388 */ /* 0x0007e40000000800 */
.L_x_140:
[----:B------:R-:W-:-:S13]  /*06d0*/  ISETP.GT.U32.AND P2, PT, R4, 0x7f, PT ;  /* 0x0000007f0400780c */ /* 0x000fda0003f44070 */
[----:B------:R-:W-:Y:S05]  /*06e0*/  @P2 BRA `(.L_x_137) ;  /* 0x0000000000e02947 */ /* 0x000fea0003800000 */
[----:B--23--:R-:W-:Y:S01]  /*06f0*/  IMAD.MOV.U32 R3, RZ, RZ, RZ ;  /* 0x000000ffff037224 */ /* 0x00cfe200078e00ff */
[----:B------:R-:W-:Y:S06]  /*0700*/  @!P1 BRA `(.L_x_142) ;  /* 0x0000000000589947 */ /* 0x000fec0003800000 */
[----:B------:R-:W-:-:S07]  /*0710*/  IMAD.MOV.U32 R3, RZ, RZ, RZ ;  /* 0x000000ffff037224 */ /* 0x000fce00078e00ff */
.L_x_143:
[C---:B012---:R-:W-:Y:S02]  /*0720*/  IMAD R5, R3.reuse, 0x400, R0 ;  /* 0x0000040003057824 */ /* 0x047fe400078e0200 */
[----:B------:R-:W-:-:S03]  /*0730*/  VIADD R3, R3, 0x10 ;  /* 0x0000001003037836 */ /* 0x000fc60000000000 */
[----:B------:R2:W-:Y:S02]  /*0740*/  STS [R5+0x200], RZ ;  /* 0x000200ff05007388 */ /* 0x0005e40000000800 */
[----:B------:R-:W-:Y:S02]  /*0750*/  ISETP.NE.AND P1, PT, R3, UR26, PT ;  /* 0x0000001a03007c0c */ /* 0x000fe4000bf25270 */
[----:B------:R2:W-:Y:S04]  /*0760*/  STS [R5+0x600], RZ ;  /* 0x000600ff05007388 */ /* 0x0005e80000000800 */
        /* <DEDUP_REMOVED lines=13> */
[----:B------:R2:W-:Y:S01]  /*0840*/  STS [R5+0x3e00], RZ ;  /* 0x003e00ff05007388 */ /* 0x0005e20000000800 */
[----:B------:R-:W-:Y:S05]  /*0850*/  @P1 BRA `(.L_x_143) ;  /* 0xfffffffc00b01947 */ /* 0x000fea000383ffff */
[----:B------:R-:W-:-:S07]  /*0860*/  IMAD.U32 R3, RZ, RZ, UR26 ;  /* 0x0000001aff037e24 */ /* 0x000fce000f8e00ff */
.L_x_142:
[----:B------:R-:W-:Y:S05]  /*0870*/  @!P0 BRA `(.L_x_137) ;  /* 0x00000000007c8947 */ /* 0x000fea0003800000 */
[----:B------:R-:W-:Y:S01]  /*0880*/  ISETP.GE.U32.AND P0, PT, R2, 0x7, PT ;  /* 0x000000070200780c */ /* 0x000fe20003f06070 */
[----:B------:R-:W-:-:S12]  /*0890*/  UISETP.NE.AND UP0, UPT, UR24, URZ, UPT ;  /* 0x000000ff1800728c */ /* 0x000fd8000bf05270 */
[----:B------:R-:W-:Y:S05]  /*08a0*/  @!P0 BRA `(.L_x_144) ;  /* 0x0000000000288947 */ /* 0x000fea0003800000 */
[C---:B------:R-:W-:Y:S02]  /*08b0*/  IMAD R2, R3.reuse, 0x400, R0 ;  /* 0x0000040003027824 */ /* 0x040fe400078e0200 */
[----:B------:R-:W-:-:S03]  /*08c0*/  VIADD R3, R3, 0x8 ;  /* 0x0000000803037836 */ /* 0x000fc60000000000 */
[----:B------:R3:W-:Y:S04]  /*08d0*/  STS [R2+0x200], RZ ;  /* 0x000200ff02007388 */ /* 0x0007e80000000800 */
[----:B------:R3:W-:Y:S04]  /*08e0*/  STS [R2+0x600], RZ ;  /* 0x000600ff02007388 */ /* 0x0007e80000000800 */
[----:B------:R3:W-:Y:S04]  /*08f0*/  STS [R2+0xa00], RZ ;  /* 0x000a00ff02007388 */ /* 0x0007e80000000800 */
[----:B------:R3:W-:Y:S04]  /*0900*/  STS [R2+0xe00], RZ ;  /* 0x000e00ff02007388 */ /* 0x0007e80000000800 */
[----:B------:R3:W-:Y:S04]  /*0910*/  STS [R2+0x1200], RZ ;  /* 0x001200ff02007388 */ /* 0x0007e80000000800 */
[----:B------:R3:W-:Y:S04]  /*0920*/  STS [R2+0x1600], RZ ;  /* 0x001600ff02007388 */ /* 0x0007e80000000800 */
[----:B------:R3:W-:Y:S04]  /*0930*/  STS [R2+0x1a00], RZ ;  /* 0x001a00ff02007388 */ /* 0x0007e80000000800 */
[----:B------:R3:W-:Y:S02]  /*0940*/  STS [R2+0x1e00], RZ ;  /* 0x001e00ff02007388 */ /* 0x0007e40000000800 */
.L_x_144:
[----:B------:R-:W-:Y:S05]  /*0950*/  BRA.U !UP0, `(.L_x_137) ;  /* 0x0000000108447547 */ /* 0x000fea000b800000 */
[----:B------:R-:W-:Y:S01]  /*0960*/  ISETP.GE.U32.AND P0, PT, R6, 0x3, PT ;  /* 0x000000030600780c */ /* 0x000fe20003f06070 */
[----:B------:R-:W-:-:S12]  /*0970*/  UISETP.NE.AND UP0, UPT, UR25, URZ, UPT ;  /* 0x000000ff1900728c */ /* 0x000fd8000bf05270 */
[C---:B---3--:R-:W-:Y:S01]  /*0980*/  @P0 LEA R2, R3.reuse, R0, 0xa ;  /* 0x0000000003020211 */ /* 0x048fe200078e50ff */
[----:B------:R-:W-:-:S04]  /*0990*/  @P0 VIADD R3, R3, 0x4 ;  /* 0x0000000403030836 */ /* 0x000fc80000000000 */
[----:B------:R4:W-:Y:S04]  /*09a0*/  @P0 STS [R2+0x200], RZ ;  /* 0x000200ff02000388 */ /* 0x0009e80000000800 */
[----:B------:R4:W-:Y:S04]  /*09b0*/  @P0 STS [R2+0x600], RZ ;  /* 0x000600ff02000388 */ /* 0x0009e80000000800 */
[----:B------:R4:W-:Y:S04]  /*09c0*/  @P0 STS [R2+0xa00], RZ ;  /* 0x000a00ff02000388 */ /* 0x0009e80000000800 */
[----:B------:R4:W-:Y:S01]  /*09d0*/  @P0 STS [R2+0xe00], RZ ;  /* 0x000e00ff02000388 */ /* 0x0009e20000000800 */
[----:B------:R-:W-:Y:S05]  /*09e0*/  BRA.U !UP0, `(.L_x_137) ;  /* 0x0000000108207547 */ /* 0x000fea000b800000 */
[----:B------:R-:W-:Y:S01]  /*09f0*/  IMAD R3, R3, 0x400, R0 ;  /* 0x0000040003037824 */ /* 0x000fe200078e0200 */
[----:B------:R-:W-:-:S04]  /*0a00*/  UISETP.NE.AND UP0, UPT, UR25, 0x1, UPT ;  /* 0x000000011900788c */ /* 0x000fc8000bf05270 */
[----:B------:R3:W-:Y:S05]  /*0a10*/  STS [R3+0x200], RZ ;  /* 0x000200ff03007388 */ /* 0x0007ea0000000800 */
[----:B------:R-:W-:Y:S05]  /*0a20*/  BRA.U !UP0, `(.L_x_137) ;  /* 0x0000000108107547 */ /* 0x000fea000b800000 */
[----:B------:R-:W-:Y:S01]  /*0a30*/  UISETP.NE.AND UP0, UPT, UR25, 0x2, UPT ;  /* 0x000000021900788c */ /* 0x000fe2000bf05270 */
[----:B------:R0:W-:Y:S05]  /*0a40*/  STS [R3+0x600], RZ ;  /* 0x000600ff03007388 */ /* 0x0001ea0000000800 */
[----:B------:R-:W-:-:S13]  /*0a50*/  PLOP3.LUT P0, PT, PT, PT, UP0, 0x80, 0x8 ;  /* 0x000000000008781c */ /* 0x000fda0003f0f008 */
[----:B------:R0:W-:Y:S02]  /*0a60*/  @P0 STS [R3+0xa00], RZ ;  /* 0x000a00ff03000388 */ /* 0x0001e40000000800 */
.L_x_137:
[----:B------:R-:W-:Y:S05]  /*0a70*/  BSYNC.RECONVERGENT B0 ;  /* 0x0000000000007941 */ /* 0x000fea0003800200 */
.L_x_136:
[----:B------:R-:W5:Y:S01]  /*0a80*/  LDCU.64 UR14, c[0x0][0x390] ;  /* 0x00007200ff0e77ac */ /* 0x000f620008000a00 */
[----:B------:R-:W-:Y:S02]  /*0a90*/  USHF.L.U32 UR4, UR6, 0x1e, URZ ;  /* 0x0000001e06047899 */ /* 0x000fe400080006ff */
[----:B------:R-:W-:Y:S02]  /*0aa0*/  USHF.L.U64.HI UR5, UR6, 0x1e, UR7 ;  /* 0x0000001e06057899 */ /* 0x000fe40008010207 */
[----:B-----5:R-:W-:-:S04]  /*0ab0*/  UIADD3 UR4, UP0, UPT, -UR4, UR14, URZ ;  /* 0x0000000e04047290 */ /* 0x020fc8000ff1e1ff */
[----:B------:R-:W-:Y:S02]  /*0ac0*/  UIADD3.X UR5, UPT, UPT, ~UR5, UR15, URZ, UP0, !UPT ;  /* 0x0000000f05057290 */ /* 0x000fe400087fe5ff */
[----:B------:R-:W-:-:S04]  /*0ad0*/  UISETP.LT.U32.AND UP0, UPT, UR4, 0x40000000, UPT ;  /* 0x400000000400788c */ /* 0x000fc8000bf01070 */
[----:B------:R-:W-:-:S04]  /*0ae0*/  UISETP.LT.U32.AND.EX UP0, UPT, UR5, URZ, UPT, UP0 ;  /* 0x000000ff0500728c */ /* 0x000fc8000bf01100 */
[----:B------:R-:W-:Y:S02]  /*0af0*/  USEL UR13, UR4, 0x40000000, UP0 ;  /* 0x40000000040d7887 */ /* 0x000fe40008000000 */
[----:B------:R-:W-:Y:S02]  /*0b00*/  USEL UR14, UR5, URZ, UP0 ;  /* 0x000000ff050e7287 */ /* 0x000fe40008000000 */
[----:B------:R-:W-:-:S04]  /*0b10*/  UISETP.GT.U32.AND UP0, UPT, UR13, UR8, UPT ;  /* 0x000000080d00728c */ /* 0x000fc8000bf04070 */
[----:B------:R-:W-:Y:S01]  /*0b20*/  UISETP.GT.U32.AND.EX UP0, UPT, UR14, URZ, UPT, UP0 ;  /* 0x000000ff0e00728c */ /* 0x000fe2000bf04100 */
[----:B------:R-:W-:Y:S08]  /*0b30*/  BAR.SYNC.DEFER_BLOCKING 0x0 ;  /* 0x0000000000007b1d */ /* 0x000ff00000010000 */
[----:B------:R-:W-:Y:S06]  /*0b40*/  BAR.SYNC.DEFER_BLOCKING 0x0 ;  /* 0x0000000000007b1d */ /* 0x000fec0000010000 */
[----:B------:R-:W-:Y:S05]  /*0b50*/  BRA.U !UP0, `(.L_x_145) ;  /* 0x0000000d08147547 */ /* 0x000fea000b800000 */
[----:B------:R-:W-:Y:S01]  /*0b60*/  UMOV UR10, UR8 ;  /* 0x00000008000a7c82 */ /* 0x000fe20008000000 */
[----:B------:R-:W-:-:S05]  /*0b70*/  UMOV UR5, URZ ;  /* 0x000000ff00057c82 */ /* 0x000fca0008000000 */
.L_x_150:
[----:B-----5:R-:W5:Y:S01]  /*0b80*/  LDCU.64 UR18, c[0x0][0x390] ;  /* 0x00007200ff1277ac */ /* 0x020f620008000a00 */
[----:B------:R-:W-:Y:S02]  /*0b90*/  USHF.L.U32 UR15, UR6, 0x1e, URZ ;  /* 0x0000001e060f7899 */ /* 0x000fe400080006ff */
[----:B------:R-:W-:Y:S02]  /*0ba0*/  USHF.L.U64.HI UR16, UR6, 0x1e, UR7 ;  /* 0x0000001e06107899 */ /* 0x000fe40008010207 */
[----:B------:R-:W-:-:S04]  /*0bb0*/  UIADD3 UR15, UP0, UPT, UR10, UR15, URZ ;  /* 0x0000000f0a0f7290 */ /* 0x000fc8000ff1e0ff */
[----:B------:R-:W-:Y:S02]  /*0bc0*/  UIADD3.X UR16, UPT, UPT, UR5, UR16, URZ, UP0, !UPT ;  /* 0x0000001005107290 */ /* 0x000fe400087fe4ff */
[----:B------:R-:W-:Y:S02]  /*0bd0*/  ULEA UR10, UP0, UR28, UR10, 0xb ;  /* 0x0000000a1c0a7291 */ /* 0x000fe4000f8058ff */
[----:B-----5:R-:W-:Y:S02]  /*0be0*/  UIADD3 UR17, UP1, UPT, -UR15, UR18, URZ ;  /* 0x000000120f117290 */ /* 0x020fe4000ff3e1ff */
[----:B------:R-:W-:Y:S02]  /*0bf0*/  UIADD3.X UR5, UPT, UPT, URZ, UR5, URZ, UP0, !UPT ;  /* 0x00000005ff057290 */ /* 0x000fe400087fe4ff */
[----:B------:R-:W-:Y:S02]  /*0c00*/  UIADD3.X UR4, UPT, UPT, ~UR16, UR19, URZ, UP1, !UPT ;  /* 0x0000001310047290 */ /* 0x000fe40008ffe5ff */
[----:B------:R-:W-:-:S02]  /*0c10*/  UISETP.GE.U32.AND UP1, UPT, UR17, 0x800, UPT ;  /* 0x000008001100788c */ /* 0x000fc4000bf26070 */
[----:B------:R-:W-:Y:S02]  /*0c20*/  UISETP.GE.U32.AND UP0, UPT, UR10, UR13, UPT ;  /* 0x0000000d0a00728c */ /* 0x000fe4000bf06070 */
[----:B------:R-:W-:Y:S02]  /*0c30*/  UISETP.GE.U32.AND.EX UP1, UPT, UR4, URZ, UPT, UP1 ;  /* 0x000000ff0400728c */ /* 0x000fe4000bf26110 */
[----:B------:R-:W-:-:S07]  /*0c40*/  UISETP.GE.U32.AND.EX UP0, UPT, UR5, UR14, UPT, UP0 ;  /* 0x0000000e0500728c */ /* 0x000fce000bf06100 */
[----:B0-----:R-:W-:Y:S05]  /*0c50*/  BRA.U !UP1, `(.L_x_146) ;  /* 0x0000000109587547 */ /* 0x001fea000b800000 */
[----:B------:R-:W4:Y:S01]  /*0c60*/  LDCU.64 UR18, c[0x0][0x388] ;  /* 0x00007100ff1277ac */ /* 0x000f220008000a00 */
[----:B0-23--:R-:W-:-:S05]  /*0c70*/  IADD3 R3, P0, PT, R4, UR15, RZ ;  /* 0x0000000f04037c10 */ /* 0x00dfca000ff1e0ff */
[----:B------:R-:W-:Y:S01]  /*0c80*/  IMAD.X R6, RZ, RZ, UR16, P0 ;  /* 0x00000010ff067e24 */ /* 0x000fe200080e06ff */
[----:B----4-:R-:W-:-:S04]  /*0c90*/  LEA R2, P0, R3, UR18, 0x2 ;  /* 0x0000001203027c11 */ /* 0x010fc8000f8010ff */
        /* <DEDUP_REMOVED lines=18> */
.L_x_146:
[----:B------:R-:W1:Y:S01]  /*0dc0*/  LDCU.64 UR18, c[0x0][0x388] ;  /* 0x00007100ff1277ac */ /* 0x000e620008000a00 */
[C---:B---34-:R-:W-:Y:S01]  /*0dd0*/  VIADD R2, R4.reuse, 0x80 ;  /* 0x0000008004027836 */ /* 0x058fe20000000000 */
[C---:B0-2---:R-:W-:Y:S01]  /*0de0*/  IADD3 R3, P0, PT, R4.reuse, UR15, RZ ;  /* 0x0000000f04037c10 */ /* 0x045fe2000ff1e0ff */
[C---:B-1----:R-:W-:Y:S01]  /*0df0*/  VIADD R5, R4.reuse, 0x100 ;  /* 0x0000010004057836 */ /* 0x042fe20000000000 */
[C---:B------:R-:W-:Y:S01]  /*0e00*/  ISETP.GE.AND P1, PT, R4.reuse, UR17, PT ;  /* 0x0000001104007c0c */ /* 0x040fe2000bf26270 */
[----:B------:R-:W-:Y:S01]  /*0e10*/  VIADD R7, R4, 0x180 ;  /* 0x0000018004077836 */ /* 0x000fe20000000000 */
[----:B------:R-:W-:Y:S01]  /*0e20*/  ISETP.GE.AND P2, PT, R2, UR17, PT ;  /* 0x0000001102007c0c */ /* 0x000fe2000bf46270 */
[----:B------:R-:W-:Y:S01]  /*0e30*/  IMAD.X R6, RZ, RZ, UR16, P0 ;  /* 0x00000010ff067e24 */ /* 0x000fe200080e06ff */
[----:B------:R-:W-:Y:S01]  /*0e40*/  ISETP.GE.AND P3, PT, R5, UR17, PT ;  /* 0x0000001105007c0c */ /* 0x000fe2000bf66270 */
[----:B------:R-:W-:Y:S01]  /*0e50*/  VIADD R5, R4, 0x200 ;  /* 0x0000020004057836 */ /* 0x000fe20000000000 */
[----:B------:R-:W-:Y:S01]  /*0e60*/  ISETP.GE.AND P4, PT, R7, UR17, PT ;  /* 0x0000001107007c0c */ /* 0x000fe2000bf86270 */
[----:B------:R-:W-:-:S03]  /*0e70*/  IMAD.MOV.U32 R12, RZ, RZ, RZ ;  /* 0x000000ffff0c7224 */ /* 0x000fc600078e00ff */
[----:B------:R-:W-:Y:S02]  /*0e80*/  ISETP.GE.AND P5, PT, R5, UR17, PT ;  /* 0x0000001105007c0c */ /* 0x000fe4000bfa6270 */
[----:B------:R-:W-:Y:S02]  /*0e90*/  IADD3 R5, PT, PT, R4, 0x300, RZ ;  /* 0x0000030004057810 */ /* 0x000fe40007ffe0ff */
[----:B------:R-:W-:-:S04]  /*0ea0*/  LEA R2, P0, R3, UR18, 0x2 ;  /* 0x0000001203027c11 */ /* 0x000fc8000f8010ff */
[----:B------:R-:W-:Y:S02]  /*0eb0*/  LEA.HI.X R3, R3, UR19, R6, 0x2, P0 ;  /* 0x0000001303037c11 */ /* 0x000fe400080f1406 */
[----:B------:R-:W-:Y:S02]  /*0ec0*/  CS2R R10, SRZ ;  /* 0x00000000000a7805 */ /* 0x000fe4000001ff00 */
[----:B------:R-:W-:Y:S01]  /*0ed0*/  CS2R R8, SRZ ;  /* 0x0000000000087805 */ /* 0x000fe2000001ff00 */
[C---:B------:R-:W-:Y:S01]  /*0ee0*/  VIADD R6, R4.reuse, 0x280 ;  /* 0x0000028004067836 */ /* 0x040fe20000000000 */
[----:B------:R1:W5:Y:S01]  /*0ef0*/  @!P1 LDG.E R12, desc[UR20][R2.64] ;  /* 0x00000014020c9981 */ /* 0x000362000c1e1900 */
[----:B------:R-:W-:Y:S01]  /*0f00*/  ISETP.GE.AND P1, PT, R5, UR17, PT ;  /* 0x0000001105007c0c */ /* 0x000fe2000bf26270 */
[----:B------:R-:W-:Y:S02]  /*0f10*/  VIADD R5, R4, 0x380 ;  /* 0x0000038004057836 */ /* 0x000fe40000000000 */
[----:B------:R-:W-:Y:S01]  /*0f20*/  ISETP.GE.AND P0, PT, R6, UR17, PT ;  /* 0x0000001106007c0c */ /* 0x000fe2000bf06270 */
[----:B------:R1:W5:Y:S02]  /*0f30*/  @!P2 LDG.E R11, desc[UR20][R2.64+0x200] ;  /* 0x00020014020ba981 */ /* 0x000364000c1e1900 */
[----:B------:R-:W-:Y:S01]  /*0f40*/  ISETP.GE.AND P2, PT, R5, UR17, PT ;  /* 0x0000001105007c0c */ /* 0x000fe2000bf46270 */
[C---:B------:R-:W-:Y:S01]  /*0f50*/  VIADD R5, R4.reuse, 0x480 ;  /* 0x0000048004057836 */ /* 0x040fe20000000000 */
[----:B------:R1:W5:Y:S01]  /*0f60*/  @!P4 LDG.E R9, desc[UR20][R2.64+0x600] ;  /* 0x000600140209c981 */ /* 0x000362000c1e1900 */
[----:B------:R-:W-:-:S03]  /*0f70*/  LOP3.LUT R6, R4, 0x400, RZ, 0xfc, !PT ;  /* 0x0000040004067812 */ /* 0x000fc600078efcff */
[----:B------:R-:W-:Y:S01]  /*0f80*/  ISETP.GE.AND P4, PT, R5, UR17, PT ;  /* 0x0000001105007c0c */ /* 0x000fe2000bf86270 */
[----:B------:R-:W-:Y:S01]  /*0f90*/  VIADD R5, R4, 0x500 ;  /* 0x0000050004057836 */ /* 0x000fe20000000000 */
[----:B------:R1:W5:Y:S01]  /*0fa0*/  @!P3 LDG.E R10, desc[UR20][R2.64+0x400] ;  /* 0x00040014020ab981 */ /* 0x000362000c1e1900 */
[----:B------:R-:W-:Y:S02]  /*0fb0*/  ISETP.GE.AND P3, PT, R6, UR17, PT ;  /* 0x0000001106007c0c */ /* 0x000fe4000bf66270 */
[----:B------:R-:W-:Y:S01]  /*0fc0*/  CS2R R6, SRZ ;  /* 0x0000000000067805 */ /* 0x000fe2000001ff00 */
[----:B------:R1:W5:Y:S01]  /*0fd0*/  @!P5 LDG.E R8, desc[UR20][R2.64+0x800] ;  /* 0x000800140208d981 */ /* 0x000362000c1e1900 */
[----:B------:R-:W-:Y:S01]  /*0fe0*/  ISETP.GE.AND P5, PT, R5, UR17, PT ;  /* 0x0000001105007c0c */ /* 0x000fe2000bfa6270 */
[C---:B------:R-:W-:Y:S02]  /*0ff0*/  VIADD R5, R4.reuse, 0x600 ;  /* 0x0000060004057836 */ /* 0x040fe40000000000 */
[----:B------:R-:W-:Y:S01]  /*1000*/  VIADD R13, R4, 0x580 ;  /* 0x00000580040d7836 */ /* 0x000fe20000000000 */
[----:B------:R1:W5:Y:S01]  /*1010*/  @!P1 LDG.E R6, desc[UR20][R2.64+0xc00] ;  /* 0x000c001402069981 */ /* 0x000362000c1e1900 */
[----:B------:R-:W-:-:S02]  /*1020*/  CS2R R18, SRZ ;  /* 0x0000000000127805 */ /* 0x000fc4000001ff00 */
[----:B------:R-:W-:Y:S01]  /*1030*/  ISETP.GE.AND P1, PT, R5, UR17, PT ;  /* 0x0000001105007c0c */ /* 0x000fe2000bf26270 */
[----:B------:R-:W-:Y:S01]  /*1040*/  IMAD.MOV.U32 R5, RZ, RZ, RZ ;  /* 0x000000ffff057224 */ /* 0x000fe200078e00ff */
[----:B------:R1:W5:Y:S01]  /*1050*/  @!P0 LDG.E R7, desc[UR20][R2.64+0xa00] ;  /* 0x000a001402078981 */ /* 0x000362000c1e1900 */
[----:B------:R-:W-:Y:S01]  /*1060*/  ISETP.GE.AND P0, PT, R13, UR17, PT ;  /* 0x000000110d007c0c */ /* 0x000fe2000bf06270 */
[C---:B------:R-:W-:Y:S02]  /*1070*/  VIADD R13, R4.reuse, 0x680 ;  /* 0x00000680040d7836 */ /* 0x040fe40000000000 */
[----:B------:R-:W-:Y:S01]  /*1080*/  VIADD R14, R4, 0x700 ;  /* 0x00000700040e7836 */ /* 0x000fe20000000000 */
[----:B------:R1:W5:Y:S02]  /*1090*/  @!P2 LDG.E R5, desc[UR20][R2.64+0xe00] ;  /* 0x000e00140205a981 */ /* 0x000364000c1e1900 */
[----:B------:R-:W-:Y:S02]  /*10a0*/  ISETP.GE.AND P2, PT, R13, UR17, PT ;  /* 0x000000110d007c0c */ /* 0x000fe4000bf46270 */
[----:B------:R1:W5:Y:S01]  /*10b0*/  @!P3 LDG.E R19, desc[UR20][R2.64+0x1000] ;  /* 0x001000140213b981 */ /* 0x000362000c1e1900 */
[----:B------:R-:W-:-:S03]  /*10c0*/  ISETP.GE.AND P3, PT, R14, UR17, PT ;  /* 0x000000110e007c0c */ /* 0x000fc6000bf66270 */
[----:B------:R1:W5:Y:S01]  /*10d0*/  @!P4 LDG.E R18, desc[UR20][R2.64+0x1200] ;  /* 0x001200140212c981 */ /* 0x000362000c1e1900 */
[----:B------:R-:W-:Y:S02]  /*10e0*/  ISETP.GE.AND P4, PT, R21, UR17, PT ;  /* 0x0000001115007c0c */ /* 0x000fe4000bf86270 */
[----:B------:R-:W-:Y:S01]  /*10f0*/  CS2R R16, SRZ ;  /* 0x0000000000107805 */ /* 0x000fe2000001ff00 */
[----:B------:R-:W-:Y:S01]  /*1100*/  IMAD.MOV.U32 R22, RZ, RZ, RZ ;  /* 0x000000ffff167224 */ /* 0x000fe200078e00ff */
[----:B------:R-:W-:Y:S01]  /*1110*/  CS2R R14, SRZ ;  /* 0x00000000000e7805 */ /* 0x000fe2000001ff00 */
[----:B------:R-:W-:-:S03]  /*1120*/  IMAD.MOV.U32 R13, RZ, RZ, RZ ;  /* 0x000000ffff0d7224 */ /* 0x000fc600078e00ff */
[----:B------:R1:W5:Y:S04]  /*1130*/  @!P5 LDG.E R17, desc[UR20][R2.64+0x1400] ;  /* 0x001400140211d981 */ /* 0x000368000c1e1900 */
[----:B------:R1:W5:Y:S04]  /*1140*/  @!P0 LDG.E R16, desc[UR20][R2.64+0x1600] ;  /* 0x0016001402108981 */ /* 0x000368000c1e1900 */
[----:B------:R1:W5:Y:S04]  /*1150*/  @!P1 LDG.E R22, desc[UR20][R2.64+0x1800] ;  /* 0x0018001402169981 */ /* 0x000368000c1e1900 */
[----:B------:R1:W5:Y:S04]  /*1160*/  @!P2 LDG.E R13, desc[UR20][R2.64+0x1a00] ;  /* 0x001a0014020da981 */ /* 0x000368000c1e1900 */
[----:B------:R1:W5:Y:S04]  /*1170*/  @!P3 LDG.E R14, desc[UR20][R2.64+0x1c00] ;  /* 0x001c0014020eb981 */ /* 0x000368000c1e1900 */
[----:B------:R1:W5:Y:S02]  /*1180*/  @!P4 LDG.E R15, desc[UR20][R2.64+0x1e00] ;  /* 0x001e0014020fc981 */ /* 0x000364000c1e1900 */
.L_x_147:
[----:B01----:R-:W0:Y:S02]  /*1190*/  LDC.64 R2, c[0x0][0x398] ;  /* 0x0000e600ff027b82 */ /* 0x003e240000000a00 */
[----:B0-----:R-:W-:-:S13]  /*11a0*/  ISETP.GT.AND P0, PT, R3, R2, PT ;  /* 0x000000020300720c */ /* 0x001fda0003f04270 */
[----:B------:R-:W-:Y:S05]  /*11b0*/  @!P0 BRA `(.L_x_148) ;  /* 0x0000000400788947 */ /* 0x000fea0003800000 */
[----:B------:R-:W0:Y:S01]  /*11c0*/  S2UR UR15, SR_CgaCtaId ;  /* 0x00000000000f79c3 */ /* 0x000e220000008800 */
[----:B-----5:R-:W-:Y:S01]  /*11d0*/  LOP3.LUT R15, RZ, R15, RZ, 0x33, !PT ;  /* 0x0000000fff0f7212 */ /* 0x020fe200078e33ff */
[----:B------:R-:W-:Y:S01]  /*11e0*/  UMOV UR4, 0x400 ;  /* 0x0000040000047882 */ /* 0x000fe20000000000 */
[----:B------:R-:W-:Y:S01]  /*11f0*/  LOP3.LUT R14, RZ, R14, RZ, 0x33, !PT ;  /* 0x0000000eff0e7212 */ /* 0x000fe200078e33ff */
[----:B------:R-:W1:Y:S01]  /*1200*/  LDCU UR16, c[0x0][0x398] ;  /* 0x00007300ff1077ac */ /* 0x000e620008000800 */
[----:B------:R-:W-:Y:S02]  /*1210*/  LOP3.LUT R13, RZ, R13, RZ, 0x33, !PT ;  /* 0x0000000dff0d7212 */ /* 0x000fe400078e33ff */
[----:B------:R-:W-:Y:S02]  /*1220*/  LOP3.LUT R2, RZ, R22, RZ, 0x33, !PT ;  /* 0x00000016ff027212 */ /* 0x000fe400078e33ff */
[----:B------:R-:W-:Y:S02]  /*1230*/  LOP3.LUT R16, RZ, R16, RZ, 0x33, !PT ;  /* 0x00000010ff107212 */ /* 0x000fe400078e33ff */
[----:B------:R-:W-:-:S02]  /*1240*/  LOP3.LUT R17, RZ, R17, RZ, 0x33, !PT ;  /* 0x00000011ff117212 */ /* 0x000fc400078e33ff */
[----:B------:R-:W-:Y:S02]  /*1250*/  LOP3.LUT R18, RZ, R18, RZ, 0x33, !PT ;  /* 0x00000012ff127212 */ /* 0x000fe400078e33ff */
[----:B------:R-:W-:Y:S02]  /*1260*/  LOP3.LUT R19, RZ, R19, RZ, 0x33, !PT ;  /* 0x00000013ff137212 */ /* 0x000fe400078e33ff */
[----:B------:R-:W-:Y:S02]  /*1270*/  LOP3.LUT R5, RZ, R5, RZ, 0x33, !PT ;  /* 0x00000005ff057212 */ /* 0x000fe400078e33ff */
[----:B------:R-:W-:Y:S02]  /*1280*/  LOP3.LUT R6, RZ, R6, RZ, 0x33, !PT ;  /* 0x00000006ff067212 */ /* 0x000fe400078e33ff */
[----:B------:R-:W-:Y:S02]  /*1290*/  LOP3.LUT R7, RZ, R7, RZ, 0x33, !PT ;  /* 0x00000007ff077212 */ /* 0x000fe400078e33ff */
[----:B------:R-:W-:Y:S01]  /*12a0*/  LOP3.LUT R8, RZ, R8, RZ, 0x33, !PT ;  /* 0x00000008ff087212 */ /* 0x000fe200078e33ff */
[----:B0-----:R-:W-:Y:S01]  /*12b0*/  ULEA UR15, UR15, UR4, 0x18 ;  /* 0x000000040f0f7291 */ /* 0x001fe2000f8ec0ff */
[----:B------:R-:W-:-:S02]  /*12c0*/  LOP3.LUT R9, RZ, R9, RZ, 0x33, !PT ;  /* 0x00000009ff097212 */ /* 0x000fc400078e33ff */
[----:B------:R-:W-:Y:S01]  /*12d0*/  LOP3.LUT R10, RZ, R10, RZ, 0x33, !PT ;  /* 0x0000000aff0a7212 */ /* 0x000fe200078e33ff */
[----:B------:R-:W-:Y:S01]  /*12e0*/  UMOV UR4, URZ ;  /* 0x000000ff00047c82 */ /* 0x000fe20008000000 */
[----:B------:R-:W-:Y:S02]  /*12f0*/  LOP3.LUT R11, RZ, R11, RZ, 0x33, !PT ;  /* 0x0000000bff0b7212 */ /* 0x000fe400078e33ff */
[----:B-1----:R-:W-:-:S07]  /*1300*/  LOP3.LUT R12, RZ, R12, RZ, 0x33, !PT ;  /* 0x0000000cff0c7212 */ /* 0x002fce00078e33ff */
.L_x_149:
[----:B------:R-:W-:Y:S01]  /*1310*/  IADD3 R22, PT, PT, RZ, -UR16, RZ ;  /* 0x80000010ff167c10 */ /* 0x000fe2000fffe0ff */
[----:B0-----:R-:W-:Y:S01]  /*1320*/  IMAD.MOV.U32 R25, RZ, RZ, -0x1 ;  /* 0xffffffffff197424 */ /* 0x001fe200078e00ff */
[----:B------:R-:W-:Y:S01]  /*1330*/  SHF.R.U32.HI R23, RZ, UR16, R12 ;  /* 0x00000010ff177c19 */ /* 0x000fe2000801160c */
[----:B------:R-:W-:Y:S01]  /*1340*/  ULEA UR17, UR4, UR15, 0xa ;  /* 0x0000000f04117291 */ /* 0x000fe2000f8e50ff */
[----:B------:R-:W-:Y:S01]  /*1350*/  VIADDMNMX R22, R22, R3, 0x8, PT ;  /* 0x0000000816167446 */ /* 0x000fe20003800103 */
[----:B------:R-:W-:Y:S01]  /*1360*/  UIADD3 UR4, UPT, UPT, UR4, 0x1, URZ ;  /* 0x0000000104047890 */ /* 0x000fe2000fffe0ff */
[----:B------:R-:W-:Y:S02]  /*1370*/  SHF.R.U32.HI R27, RZ, UR16, R10 ;  /* 0x00000010ff1b7c19 */ /* 0x000fe4000801160a */
[----:B------:R-:W-:Y:S02]  /*1380*/  SHF.L.U32 R22, R25, R22, RZ ;  /* 0x0000001619167219 */ /* 0x000fe400000006ff */
[----:B------:R-:W-:-:S02]  /*1390*/  SHF.R.U32.HI R25, RZ, UR16, R11 ;  /* 0x00000010ff197c19 */ /* 0x000fc4000801160b */
[-C--:B------:R-:W-:Y:S02]  /*13a0*/  LOP3.LUT R23, R23, R22.reuse, RZ, 0x30, !PT ;  /* 0x0000001617177212 */ /* 0x080fe400078e30ff */
[-C--:B------:R-:W-:Y:S02]  /*13b0*/  LOP3.LUT R25, R25, R22.reuse, RZ, 0x30, !PT ;  /* 0x0000001619197212 */ /* 0x080fe400078e30ff */
[----:B------:R-:W-:Y:S02]  /*13c0*/  LOP3.LUT R27, R27, R22, RZ, 0x30, !PT ;  /* 0x000000161b1b7212 */ /* 0x000fe400078e30ff */
[----:B------:R-:W-:Y:S02]  /*13d0*/  LEA R23, R23, UR17, 0x2 ;  /* 0x0000001117177c11 */ /* 0x000fe4000f8e10ff */
[----:B------:R-:W-:Y:S02]  /*13e0*/  LEA R25, R25, UR17, 0x2 ;  /* 0x0000001119197c11 */ /* 0x000fe4000f8e10ff */
[----:B------:R-:W-:Y:S01]  /*13f0*/  LEA R27, R27, UR17, 0x2 ;  /* 0x000000111b1b7c11 */ /* 0x000fe2000f8e10ff */
[----:B------:R0:W-:Y:S01]  /*1400*/  ATOMS.POPC.INC.32 RZ, [R23+URZ] ;  /* 0x0000000017ff7f8c */ /* 0x0001e2000d8000ff */
[----:B------:R-:W-:-:S02]  /*1410*/  SHF.R.U32.HI R29, RZ, UR16, R9 ;  /* 0x00000010ff1d7c19 */ /* 0x000fc40008011609 */
[----:B------:R-:W-:Y:S01]  /*1420*/  SHF.R.U32.HI R24, RZ, UR16, R8 ;  /* 0x00000010ff187c19 */ /* 0x000fe20008011608 */
[----:B------:R1:W-:Y:S01]  /*1430*/  ATOMS.POPC.INC.32 RZ, [R25+URZ] ;  /* 0x0000000019ff7f8c */ /* 0x0003e2000d8000ff */
[----:B------:R-:W-:Y:S02]  /*1440*/  SHF.R.U32.HI R26, RZ, UR16, R7 ;  /* 0x00000010ff1a7c19 */ /* 0x000fe40008011607 */
[-C--:B------:R-:W-:Y:S01]  /*1450*/  LOP3.LUT R29, R29, R22.reuse, RZ, 0x30, !PT ;  /* 0x000000161d1d7212 */ /* 0x080fe200078e30ff */
[----:B------:R2:W-:Y:S01]  /*1460*/  ATOMS.POPC.INC.32 RZ, [R27+URZ] ;  /* 0x000000001bff7f8c */ /* 0x0005e2000d8000ff */
[----:B0-----:R-:W-:Y:S02]  /*1470*/  SHF.R.U32.HI R23, RZ, UR16, R6 ;  /* 0x00000010ff177c19 */ /* 0x001fe40008011606 */
[----:B------:R-:W-:Y:S02]  /*1480*/  LOP3.LUT R24, R24, R22, RZ, 0x30, !PT ;  /* 0x0000001618187212 */ /* 0x000fe400078e30ff */
[----:B-1----:R-:W-:-:S02]  /*1490*/  SHF.R.U32.HI R25, RZ, UR16, R5 ;  /* 0x00000010ff197c19 */ /* 0x002fc40008011605 */
[-C--:B------:R-:W-:Y:S02]  /*14a0*/  LOP3.LUT R26, R26, R22.reuse, RZ, 0x30, !PT ;  /* 0x000000161a1a7212 */ /* 0x080fe400078e30ff */
[----:B--2---:R-:W-:Y:S02]  /*14b0*/  SHF.R.U32.HI R27, RZ, UR16, R19 ;  /* 0x00000010ff1b7c19 */ /* 0x004fe40008011613 */
[-C--:B------:R-:W-:Y:S02]  /*14c0*/  LOP3.LUT R23, R23, R22.reuse, RZ, 0x30, !PT ;  /* 0x0000001617177212 */ /* 0x080fe400078e30ff */
[----:B------:R-:W-:Y:S02]  /*14d0*/  LEA R29, R29, UR17, 0x2 ;  /* 0x000000111d1d7c11 */ /* 0x000fe4000f8e10ff */
[-C--:B------:R-:W-:Y:S02]  /*14e0*/  LOP3.LUT R25, R25, R22.reuse, RZ, 0x30, !PT ;  /* 0x0000001619197212 */ /* 0x080fe400078e30ff */
[----:B------:R-:W-:Y:S01]  /*14f0*/  LEA R24, R24, UR17, 0x2 ;  /* 0x0000001118187c11 */ /* 0x000fe2000f8e10ff */
[----:B------:R0:W-:Y:S01]  /*1500*/  ATOMS.POPC.INC.32 RZ, [R29+URZ] ;  /* 0x000000001dff7f8c */ /* 0x0001e2000d8000ff */
[----:B------:R-:W-:-:S02]  /*1510*/  LOP3.LUT R27, R27, R22, RZ, 0x30, !PT ;  /* 0x000000161b1b7212 */ /* 0x000fc400078e30ff */
[----:B------:R-:W-:Y:S01]  /*1520*/  LEA R26, R26, UR17, 0x2 ;  /* 0x000000111a1a7c11 */ /* 0x000fe2000f8e10ff */
[----:B------:R1:W-:Y:S01]  /*1530*/  ATOMS.POPC.INC.32 RZ, [R24+URZ] ;  /* 0x0000000018ff7f8c */ /* 0x0003e2000d8000ff */
[----:B------:R-:W-:Y:S02]  /*1540*/  LEA R23, R23, UR17, 0x2 ;  /* 0x0000001117177c11 */ /* 0x000fe4000f8e10ff */
[----:B------:R-:W-:Y:S01]  /*1550*/  LEA R25, R25, UR17, 0x2 ;  /* 0x0000001119197c11 */ /* 0x000fe2000f8e10ff */
[----:B------:R2:W-:Y:S01]  /*1560*/  ATOMS.POPC.INC.32 RZ, [R26+URZ] ;  /* 0x000000001aff7f8c */ /* 0x0005e2000d8000ff */
[----:B------:R-:W-:Y:S02]  /*1570*/  LEA R27, R27, UR17, 0x2 ;  /* 0x000000111b1b7c11 */ /* 0x000fe4000f8e10ff */
[----:B0-----:R-:W-:Y:S01]  /*1580*/  SHF.R.U32.HI R29, RZ, UR16, R18 ;  /* 0x00000010ff1d7c19 */ /* 0x001fe20008011612 */
[----:B------:R0:W-:Y:S01]  /*1590*/  ATOMS.POPC.INC.32 RZ, [R23+URZ] ;  /* 0x0000000017ff7f8c */ /* 0x0001e2000d8000ff */
[----:B-1----:R-:W-:-:S02]  /*15a0*/  SHF.R.U32.HI R24, RZ, UR16, R17 ;  /* 0x00000010ff187c19 */ /* 0x002fc40008011611 */
[----:B------:R-:W-:Y:S01]  /*15b0*/  SHF.R.U32.HI R28, RZ, UR16, R15 ;  /* 0x00000010ff1c7c19 */ /* 0x000fe2000801160f */
[----:B------:R1:W-:Y:S01]  /*15c0*/  ATOMS.POPC.INC.32 RZ, [R25+URZ] ;  /* 0x0000000019ff7f8c */ /* 0x0003e2000d8000ff */
[----:B--2---:R-:W-:Y:S02]  /*15d0*/  SHF.R.U32.HI R26, RZ, UR16, R16 ;  /* 0x00000010ff1a7c19 */ /* 0x004fe40008011610 */
[-C--:B------:R-:W-:Y:S01]  /*15e0*/  LOP3.LUT R29, R29, R22.reuse, RZ, 0x30, !PT ;  /* 0x000000161d1d7212 */ /* 0x080fe200078e30ff */
[----:B------:R2:W-:Y:S01]  /*15f0*/  ATOMS.POPC.INC.32 RZ, [R27+URZ] ;  /* 0x000000001bff7f8c */ /* 0x0005e2000d8000ff */
[----:B0-----:R-:W-:Y:S02]  /*1600*/  SHF.R.U32.HI R23, RZ, UR16, R2 ;  /* 0x00000010ff177c19 */ /* 0x001fe40008011602 */
[----:B------:R-:W-:Y:S02]  /*1610*/  LOP3.LUT R24, R24, R22, RZ, 0x30, !PT ;  /* 0x0000001618187212 */ /* 0x000fe400078e30ff */
[----:B-1----:R-:W-:-:S02]  /*1620*/  SHF.R.U32.HI R25, RZ, UR16, R13 ;  /* 0x00000010ff197c19 */ /* 0x002fc4000801160d */
[-C--:B------:R-:W-:Y:S02]  /*1630*/  LOP3.LUT R26, R26, R22.reuse, RZ, 0x30, !PT ;  /* 0x000000161a1a7212 */ /* 0x080fe400078e30ff */
[----:B--2---:R-:W-:Y:S01]  /*1640*/  SHF.R.U32.HI R27, RZ, UR16, R14 ;  /* 0x00000010ff1b7c19 */ /* 0x004fe2000801160e */
[----:B------:R-:W-:Y:S01]  /*1650*/  UIADD3 UR16, UPT, UPT, UR16, 0x8, URZ ;  /* 0x0000000810107890 */ /* 0x000fe2000fffe0ff */
[-C--:B------:R-:W-:Y:S02]  /*1660*/  LOP3.LUT R23, R23, R22.reuse, RZ, 0x30, !PT ;  /* 0x0000001617177212 */ /* 0x080fe400078e30ff */
[----:B------:R-:W-:Y:S02]  /*1670*/  LEA R29, R29, UR17, 0x2 ;  /* 0x000000111d1d7c11 */ /* 0x000fe4000f8e10ff */
[----:B------:R-:W-:Y:S02]  /*1680*/  LOP3.LUT R25, R25, R22, RZ, 0x30, !PT ;  /* 0x0000001619197212 */ /* 0x000fe400078e30ff */
[----:B------:R-:W-:Y:S01]  /*1690*/  ISETP.LE.AND P0, PT, R3, UR16, PT ;  /* 0x0000001003007c0c */ /* 0x000fe2000bf03270 */
[----:B------:R0:W-:Y:S01]  /*16a0*/  ATOMS.POPC.INC.32 RZ, [R29+URZ] ;  /* 0x000000001dff7f8c */ /* 0x0001e2000d8000ff */
[----:B------:R-:W-:-:S02]  /*16b0*/  LEA R24, R24, UR17, 0x2 ;  /* 0x0000001118187c11 */ /* 0x000fc4000f8e10ff */
[-C--:B------:R-:W-:Y:S02]  /*16c0*/  LOP3.LUT R27, R27, R22.reuse, RZ, 0x30, !PT ;  /* 0x000000161b1b7212 */ /* 0x080fe400078e30ff */
[----:B------:R-:W-:Y:S01]  /*16d0*/  LEA R26, R26, UR17, 0x2 ;  /* 0x000000111a1a7c11 */ /* 0x000fe2000f8e10ff */
[----:B------:R0:W-:Y:S01]  /*16e0*/  ATOMS.POPC.INC.32 RZ, [R24+URZ] ;  /* 0x0000000018ff7f8c */ /* 0x0001e2000d8000ff */
[----:B------:R-:W-:Y:S02]  /*16f0*/  LOP3.LUT R28, R28, R22, RZ, 0x30, !PT ;  /* 0x000000161c1c7212 */ /* 0x000fe400078e30ff */
[----:B------:R-:W-:Y:S01]  /*1700*/  LEA R23, R23, UR17, 0x2 ;  /* 0x0000001117177c11 */ /* 0x000fe2000f8e10ff */
[----:B------:R0:W-:Y:S01]  /*1710*/  ATOMS.POPC.INC.32 RZ, [R26+URZ] ;  /* 0x000000001aff7f8c */ /* 0x0001e2000d8000ff */
[----:B------:R-:W-:Y:S02]  /*1720*/  LEA R25, R25, UR17, 0x2 ;  /* 0x0000001119197c11 */ /* 0x000fe4000f8e10ff */
[----:B------:R-:W-:Y:S01]  /*1730*/  LEA R27, R27, UR17, 0x2 ;  /* 0x000000111b1b7c11 */ /* 0x000fe2000f8e10ff */
[----:B------:R0:W-:Y:S01]  /*1740*/  ATOMS.POPC.INC.32 RZ, [R23+URZ] ;  /* 0x0000000017ff7f8c */ /* 0x0001e2000d8000ff */
[----:B------:R-:W-:-:S03]  /*1750*/  LEA R28, R28, UR17, 0x2 ;  /* 0x000000111c1c7c11 */ /* 0x000fc6000f8e10ff */
[----:B------:R0:W-:Y:S04]  /*1760*/  ATOMS.POPC.INC.32 RZ, [R25+URZ] ;  /* 0x0000000019ff7f8c */ /* 0x0001e8000d8000ff */
[----:B------:R0:W-:Y:S04]  /*1770*/  ATOMS.POPC.INC.32 RZ, [R27+URZ] ;  /* 0x000000001bff7f8c */ /* 0x0001e8000d8000ff */
[----:B------:R0:W-:Y:S01]  /*1780*/  ATOMS.POPC.INC.32 RZ, [R28+URZ] ;  /* 0x000000001cff7f8c */ /* 0x0001e2000d8000ff */
[----:B------:R-:W-:Y:S05]  /*1790*/  @!P0 BRA `(.L_x_149) ;  /* 0xfffffff800dc8947 */ /* 0x000fea000383ffff */
.L_x_148:
[----:B------:R-:W-:Y:S05]  /*17a0*/  BRA.U !UP0, `(.L_x_150) ;  /* 0xfffffff108f47547 */ /* 0x000fea000b83ffff */
.L_x_145:
[----:B------:R-:W-:Y:S01]  /*17b0*/  BAR.SYNC.DEFER_BLOCKING 0x0 ;  /* 0x0000000000007b1d */ /* 0x000fe20000010000 */
[----:B------:R-:W-:-:S05]  /*17c0*/  ISETP.NE.AND P0, PT, R20, RZ, PT ;  /* 0x000000ff1400720c */ /* 0x000fca0003f05270 */
[----:B------:R-:W-:Y:S08]  /*17d0*/  BSSY.RECONVERGENT B0, `(.L_x_151) ;  /* 0x0000164000007945 */ /* 0x000ff00003800200 */
[----:B------:R-:W-:Y:S05]  /*17e0*/  @P0 BRA `(.L_x_152) ;  /* 0x0000001400880947 */ /* 0x000fea0003800000 */
[----:B------:R-:W-:Y:S01]  /*17f0*/  UISETP.GE.U32.AND UP0, UPT, UR22, 0x7, UPT ;  /* 0x000000071600788c */ /* 0x000fe2000bf06070 */
[----:B0-23--:R-:W-:-:S08]  /*1800*/  IMAD.MOV.U32 R3, RZ, RZ, RZ ;  /* 0x000000ffff037224 */ /* 0x00dfd000078e00ff */
[----:B------:R-:W-:Y:S05]  /*1810*/  BRA.U !UP0, `(.L_x_153) ;  /* 0x00000005085c7547 */ /* 0x000fea000b800000 */
[----:B----4-:R-:W0:Y:S01]  /*1820*/  LDC.64 R2, c[0x0][0x380] ;  /* 0x0000e000ff027b82 */ /* 0x010e220000000a00 */
[----:B-1---5:R-:W-:-:S07]  /*1830*/  IMAD.MOV.U32 R5, RZ, RZ, RZ ;  /* 0x000000ffff057224 */ /* 0x022fce00078e00ff */
.L_x_170:
[----:B----4-:R-:W-:Y:S01]  /*1840*/  IMAD R7, R5, 0x400, R0 ;  /* 0x0000040005077824 */ /* 0x010fe200078e0200 */
[----:B------:R-:W-:Y:S04]  /*1850*/  BSSY.RECONVERGENT B1, `(.L_x_154) ;  /* 0x000000f000017945 */ /* 0x000fe80003800200 */
[----:B01----:R-:W1:Y:S04]  /*1860*/  LDS R18, [R7] ;  /* 0x0000000007127984 */ /* 0x003e680000000800 */
[----:B--23--:R2:W3:Y:S04]  /*1870*/  LDS R9, [R7+0x400] ;  /* 0x0004000007097984 */ /* 0x00c4e80000000800 */
[----:B------:R2:W4:Y:S04]  /*1880*/  LDS R22, [R7+0x800] ;  /* 0x0008000007167984 */ /* 0x0005280000000800 */
[----:B------:R2:W0:Y:S04]  /*1890*/  LDS R14, [R7+0xc00] ;  /* 0x000c0000070e7984 */ /* 0x0004280000000800 */
[----:B------:R2:W0:Y:S04]  /*18a0*/  LDS R12, [R7+0x1000] ;  /* 0x00100000070c7984 */ /* 0x0004280000000800 */
[----:B------:R2:W0:Y:S04]  /*18b0*/  LDS R6, [R7+0x1400] ;  /* 0x0014000007067984 */ /* 0x0004280000000800 */
[----:B------:R2:W0:Y:S04]  /*18c0*/  LDS R8, [R7+0x1800] ;  /* 0x0018000007087984 */ /* 0x0004280000000800 */
[----:B------:R2:W0:Y:S01]  /*18d0*/  LDS R10, [R7+0x1c00] ;  /* 0x001c0000070a7984 */ /* 0x0004220000000800 */
[----:B-1----:R-:W-:-:S13]  /*18e0*/  ISETP.NE.AND P0, PT, R18, RZ, PT ;  /* 0x000000ff1200720c */ /* 0x002fda0003f05270 */
[----:B--234-:R-:W-:Y:S05]  /*18f0*/  @!P0 BRA `(.L_x_155) ;  /* 0x0000000000108947 */ /* 0x01cfea0003800000 */
[----:B------:R-:W-:Y:S02]  /*1900*/  IMAD R17, R5, 0x100, R4 ;  /* 0x0000010005117824 */ /* 0x000fe400078e0204 */
[----:B------:R-:W-:Y:S02]  /*1910*/  IMAD.MOV.U32 R19, RZ, RZ, RZ ;  /* 0x000000ffff137224 */ /* 0x000fe400078e00ff */
[----:B0-----:R-:W-:-:S05]  /*1920*/  IMAD.WIDE.U32 R16, R17, 0x8, R2 ;  /* 0x0000000811107825 */ /* 0x001fca00078e0002 */
[----:B------:R1:W-:Y:S02]  /*1930*/  REDG.E.ADD.64.STRONG.GPU desc[UR20][R16.64], R18 ;  /* 0x000000121000798e */ /* 0x0003e4000c12e514 */
.L_x_155:
[----:B------:R-:W-:Y:S05]  /*1940*/  BSYNC.RECONVERGENT B1 ;  /* 0x0000000000017941 */ /* 0x000fea0003800200 */
.L_x_154:
[----:B------:R-:W-:Y:S01]  /*1950*/  ISETP.NE.AND P6, PT, R9, RZ, PT ;  /* 0x000000ff0900720c */ /* 0x000fe20003fc5270 */
[----:B------:R-:W-:Y:S01]  /*1960*/  BSSY.RECONVERGENT B1, `(.L_x_156) ;  /* 0x000000e000017945 */ /* 0x000fe20003800200 */
[----:B------:R-:W-:Y:S02]  /*1970*/  ISETP.NE.AND P0, PT, R22, RZ, PT ;  /* 0x000000ff1600720c */ /* 0x000fe40003f05270 */
[----:B0-----:R-:W-:Y:S02]  /*1980*/  ISETP.NE.AND P1, PT, R14, RZ, PT ;  /* 0x000000ff0e00720c */ /* 0x001fe40003f25270 */
[----:B------:R-:W-:Y:S02]  /*1990*/  ISETP.NE.AND P2, PT, R12, RZ, PT ;  /* 0x000000ff0c00720c */ /* 0x000fe40003f45270 */
[----:B------:R-:W-:Y:S02]  /*19a0*/  ISETP.NE.AND P3, PT, R6, RZ, PT ;  /* 0x000000ff0600720c */ /* 0x000fe40003f65270 */
[----:B------:R-:W-:-:S02]  /*19b0*/  ISETP.NE.AND P4, PT, R8, RZ, PT ;  /* 0x000000ff0800720c */ /* 0x000fc40003f85270 */
[----:B------:R-:W-:Y:S01]  /*19c0*/  ISETP.NE.AND P5, PT, R10, RZ, PT ;  /* 0x000000ff0a00720c */ /* 0x000fe20003fa5270 */
[----:B------:R-:W-:-:S12]  /*19d0*/  @!P6 BRA `(.L_x_157) ;  /* 0x000000000018e947 */ /* 0x000fd80003800000 */
[----:B-1----:R-:W-:Y:S02]  /*19e0*/  IMAD R17, R5, 0x100, R4 ;  /* 0x0000010005117824 */ /* 0x002fe400078e0204 */
[----:B------:R-:W-:Y:S02]  /*19f0*/  IMAD.MOV.U32 R18, RZ, RZ, R9 ;  /* 0x000000ffff127224 */ /* 0x000fe400078e0009 */
[----:B------:R-:W-:Y:S02]  /*1a00*/  VIADD R17, R17, 0x100 ;  /* 0x0000010011117836 */ /* 0x000fe40000000000 */
[----:B------:R-:W-:Y:S02]  /*1a10*/  IMAD.MOV.U32 R19, RZ, RZ, RZ ;  /* 0x000000ffff137224 */ /* 0x000fe400078e00ff */
[----:B------:R-:W-:-:S05]  /*1a20*/  IMAD.WIDE.U32 R16, R17, 0x8, R2 ;  /* 0x0000000811107825 */ /* 0x000fca00078e0002 */
[----:B------:R0:W-:Y:S02]  /*1a30*/  REDG.E.ADD.64.STRONG.GPU desc[UR20][R16.64], R18 ;  /* 0x000000121000798e */ /* 0x0001e4000c12e514 */
.L_x_157:
[----:B------:R-:W-:Y:S05]  /*1a40*/  BSYNC.RECONVERGENT B1 ;  /* 0x0000000000017941 */ /* 0x000fea0003800200 */
.L_x_156:
[----:B------:R-:W-:Y:S04]  /*1a50*/  BSSY.RECONVERGENT B1, `(.L_x_158) ;  /* 0x0000007000017945 */ /* 0x000fe80003800200 */
[----:B------:R-:W-:Y:S05]  /*1a60*/  @!P0 BRA `(.L_x_159) ;  /* 0x0000000000148947 */ /* 0x000fea0003800000 */
[----:B01----:R-:W-:Y:S01]  /*1a70*/  LEA R17, R5, R4, 0x8 ;  /* 0x0000000405117211 */ /* 0x003fe200078e40ff */
[----:B------:R-:W-:-:S04]  /*1a80*/  IMAD.MOV.U32 R23, RZ, RZ, RZ ;  /* 0x000000ffff177224 */ /* 0x000fc800078e00ff */
[----:B------:R-:W-:-:S04]  /*1a90*/  VIADD R17, R17, 0x200 ;  /* 0x0000020011117836 */ /* 0x000fc80000000000 */
[----:B------:R-:W-:-:S05]  /*1aa0*/  IMAD.WIDE.U32 R16, R17, 0x8, R2 ;  /* 0x0000000811107825 */ /* 0x000fca00078e0002 */
[----:B------:R2:W-:Y:S02]  /*1ab0*/  REDG.E.ADD.64.STRONG.GPU desc[UR20][R16.64], R22 ;  /* 0x000000161000798e */ /* 0x0005e4000c12e514 */
.L_x_159:
[----:B------:R-:W-:Y:S05]  /*1ac0*/  BSYNC.RECONVERGENT B1 ;  /* 0x0000000000017941 */ /* 0x000fea0003800200 */
.L_x_158:
[----:B------:R-:W-:Y:S04]  /*1ad0*/  BSSY.RECONVERGENT B1, `(.L_x_160) ;  /* 0x0000007000017945 */ /* 0x000fe80003800200 */
[----:B------:R-:W-:Y:S05]  /*1ae0*/  @!P1 BRA `(.L_x_161) ;  /* 0x0000000000149947 */ /* 0x000fea0003800000 */
[----:B012---:R-:W-:Y:S02]  /*1af0*/  IMAD R17, R5, 0x100, R4 ;  /* 0x0000010005117824 */ /* 0x007fe400078e0204 */
[----:B------:R-:W-:Y:S02]  /*1b00*/  IMAD.MOV.U32 R15, RZ, RZ, RZ ;  /* 0x000000ffff0f7224 */ /* 0x000fe400078e00ff */
[----:B------:R-:W-:-:S04]  /*1b10*/  VIADD R17, R17, 0x300 ;  /* 0x0000030011117836 */ /* 0x000fc80000000000 */
[----:B------:R-:W-:-:S05]  /*1b20*/  IMAD.WIDE.U32 R16, R17, 0x8, R2 ;  /* 0x0000000811107825 */ /* 0x000fca00078e0002 */
[----:B------:R3:W-:Y:S02]  /*1b30*/  REDG.E.ADD.64.STRONG.GPU desc[UR20][R16.64], R14 ;  /* 0x0000000e1000798e */ /* 0x0007e4000c12e514 */
.L_x_161:
[----:B------:R-:W-:Y:S05]  /*1b40*/  BSYNC.RECONVERGENT B1 ;  /* 0x0000000000017941 */ /* 0x000fea0003800200 */
.L_x_160:
[----:B------:R-:W-:Y:S04]  /*1b50*/  BSSY.RECONVERGENT B1, `(.L_x_162) ;  /* 0x0000007000017945 */ /* 0x000fe80003800200 */
[----:B------:R-:W-:Y:S05]  /*1b60*/  @!P2 BRA `(.L_x_163) ;  /* 0x000000000014a947 */ /* 0x000fea0003800000 */
[----:B---3--:R-:W-:Y:S02]  /*1b70*/  IMAD R15, R5, 0x100, R4 ;  /* 0x00000100050f7824 */ /* 0x008fe400078e0204 */
[----:B------:R-:W-:Y:S02]  /*1b80*/  IMAD.MOV.U32 R13, RZ, RZ, RZ ;  /* 0x000000ffff0d7224 */ /* 0x000fe400078e00ff */
[----:B------:R-:W-:-:S04]  /*1b90*/  VIADD R15, R15, 0x400 ;  /* 0x000004000f0f7836 */ /* 0x000fc80000000000 */
[----:B------:R-:W-:-:S05]  /*1ba0*/  IMAD.WIDE.U32 R14, R15, 0x8, R2 ;  /* 0x000000080f0e7825 */ /* 0x000fca00078e0002 */
[----:B------:R4:W-:Y:S02]  /*1bb0*/  REDG.E.ADD.64.STRONG.GPU desc[UR20][R14.64], R12 ;  /* 0x0000000c0e00798e */ /* 0x0009e4000c12e514 */
.L_x_163:
[----:B------:R-:W-:Y:S05]  /*1bc0*/  BSYNC.RECONVERGENT B1 ;  /* 0x0000000000017941 */ /* 0x000fea0003800200 */
.L_x_162:
[----:B------:R-:W-:Y:S04]  /*1bd0*/  BSSY.RECONVERGENT B1, `(.L_x_164) ;  /* 0x0000007000017945 */ /* 0x000fe80003800200 */
[----:B------:R-:W-:Y:S05]  /*1be0*/  @!P3 BRA `(.L_x_165) ;  /* 0x000000000014b947 */ /* 0x000fea0003800000 */
[----:B----4-:R-:W-:Y:S02]  /*1bf0*/  IMAD R13, R5, 0x100, R4 ;  /* 0x00000100050d7824 */ /* 0x010fe400078e0204 */
[----:B------:R-:W-:Y:S02]  /*1c00*/  HFMA2 R7, -RZ, RZ, 0, 0 ;  /* 0x00000000ff077431 */ /* 0x000fe400000001ff */
[----:B------:R-:W-:-:S04]  /*1c10*/  VIADD R13, R13, 0x500 ;  /* 0x000005000d0d7836 */ /* 0x000fc80000000000 */
[----:B------:R-:W-:-:S05]  /*1c20*/  IMAD.WIDE.U32 R12, R13, 0x8, R2 ;  /* 0x000000080d0c7825 */ /* 0x000fca00078e0002 */
[----:B------:R4:W-:Y:S02]  /*1c30*/  REDG.E.ADD.64.STRONG.GPU desc[UR20][R12.64], R6 ;  /* 0x000000060c00798e */ /* 0x0009e4000c12e514 */
.L_x_165:
[----:B------:R-:W-:Y:S05]  /*1c40*/  BSYNC.RECONVERGENT B1 ;  /* 0x0000000000017941 */ /* 0x000fea0003800200 */
.L_x_164:
[----:B------:R-:W-:Y:S04]  /*1c50*/  BSSY.RECONVERGENT B1, `(.L_x_166) ;  /* 0x0000007000017945 */ /* 0x000fe80003800200 */
[----:B------:R-:W-:Y:S05]  /*1c60*/  @!P4 BRA `(.L_x_167) ;  /* 0x000000000014c947 */ /* 0x000fea0003800000 */
[----:B----4-:R-:W-:Y:S02]  /*1c70*/  IMAD R7, R5, 0x100, R4 ;  /* 0x0000010005077824 */ /* 0x010fe400078e0204 */
[----:B------:R-:W-:Y:S02]  /*1c80*/  IMAD.MOV.U32 R9, RZ, RZ, RZ ;  /* 0x000000ffff097224 */ /* 0x000fe400078e00ff */
[----:B------:R-:W-:-:S04]  /*1c90*/  VIADD R7, R7, 0x600 ;  /* 0x0000060007077836 */ /* 0x000fc80000000000 */
[----:B------:R-:W-:-:S05]  /*1ca0*/  IMAD.WIDE.U32 R6, R7, 0x8, R2 ;  /* 0x0000000807067825 */ /* 0x000fca00078e0002 */
[----:B------:R4:W-:Y:S02]  /*1cb0*/  REDG.E.ADD.64.STRONG.GPU desc[UR20][R6.64], R8 ;  /* 0x000000080600798e */ /* 0x0009e4000c12e514 */
.L_x_167:
[----:B------:R-:W-:Y:S05]  /*1cc0*/  BSYNC.RECONVERGENT B1 ;  /* 0x0000000000017941 */ /* 0x000fea0003800200 */
.L_x_166:
[----:B------:R-:W-:Y:S04]  /*1cd0*/  BSSY.RECONVERGENT B1, `(.L_x_168) ;  /* 0x0000007000017945 */ /* 0x000fe80003800200 */
[----:B------:R-:W-:Y:S05]  /*1ce0*/  @!P5 BRA `(.L_x_169) ;  /* 0x000000000014d947 */ /* 0x000fea0003800000 */
[----:B----4-:R-:W-:Y:S02]  /*1cf0*/  IMAD R7, R5, 0x100, R4 ;  /* 0x0000010005077824 */ /* 0x010fe400078e0204 */
[----:B------:R-:W-:Y:S02]  /*1d00*/  IMAD.MOV.U32 R11, RZ, RZ, RZ ;  /* 0x000000ffff0b7224 */ /* 0x000fe400078e00ff */
[----:B------:R-:W-:-:S04]  /*1d10*/  VIADD R7, R7, 0x700 ;  /* 0x0000070007077836 */ /* 0x000fc80000000000 */
[----:B------:R-:W-:-:S05]  /*1d20*/  IMAD.WIDE.U32 R6, R7, 0x8, R2 ;  /* 0x0000000807067825 */ /* 0x000fca00078e0002 */
[----:B------:R4:W-:Y:S02]  /*1d30*/  REDG.E.ADD.64.STRONG.GPU desc[UR20][R6.64], R10 ;  /* 0x0000000a0600798e */ /* 0x0009e4000c12e514 */
.L_x_169:
[----:B------:R-:W-:Y:S05]  /*1d40*/  BSYNC.RECONVERGENT B1 ;  /* 0x0000000000017941 */ /* 0x000fea0003800200 */
.L_x_168:
[----:B------:R-:W-:-:S05]  /*1d50*/  VIADD R5, R5, 0x8 ;  /* 0x0000000805057836 */ /* 0x000fca0000000000 */
[----:B------:R-:W-:-:S13]  /*1d60*/  ISETP.NE.AND P0, PT, R5, UR27, PT ;  /* 0x0000001b05007c0c */ /* 0x000fda000bf05270 */
[----:B------:R-:W-:Y:S05]  /*1d70*/  @P0 BRA `(.L_x_170) ;  /* 0xfffffff800b00947 */ /* 0x000fea000383ffff */
[----:B------:R-:W-:-:S07]  /*1d80*/  IMAD.U32 R3, RZ, RZ, UR27 ;  /* 0x0000001bff037e24 */ /* 0x000fce000f8e00ff */
.L_x_153:
[----:B------:R-:W-:Y:S02]  /*1d90*/  UISETP.NE.AND UP0, UPT, UR24, URZ, UPT ;  /* 0x000000ff1800728c */ /* 0x000fe4000bf05270 */
[----:B----45:R-:W-:Y:S02]  /*1da0*/  IMAD.U32 R8, RZ, RZ, UR24 ;  /* 0x00000018ff087e24 */ /* 0x030fe4000f8e00ff */
[----:B-1----:R-:W-:-:S03]  /*1db0*/  IMAD.U32 R5, RZ, RZ, UR25 ;  /* 0x00000019ff057e24 */ /* 0x002fc6000f8e00ff */
[----:B------:R-:W-:Y:S01]  /*1dc0*/  IADD3 R8, PT, PT, R8, -0x1, RZ ;  /* 0xffffffff08087810 */ /* 0x000fe20007ffe0ff */
[----:B------:R-:W-:Y:S01]  /*1dd0*/  VIADD R5, R5, 0xffffffff ;  /* 0xffffffff05057836 */ /* 0x000fe20000000000 */
[----:B------:R-:W-:Y:S06]  /*1de0*/  BRA.U !UP0, `(.L_x_171) ;  /* 0x0000000508707547 */ /* 0x000fec000b800000 */
[----:B------:R-:W-:-:S13]  /*1df0*/  ISETP.GE.U32.AND P0, PT, R8, 0x3, PT ;  /* 0x000000030800780c */ /* 0x000fda0003f06070 */
[----:B------:R-:W-:Y:S05]  /*1e00*/  @!P0 BRA `(.L_x_172) ;  /* 0x0000000000bc8947 */ /* 0x000fea0003800000 */
[----:B------:R-:W-:Y:S01]  /*1e10*/  IMAD R7, R3, 0x400, R0 ;  /* 0x0000040003077824 */ /* 0x000fe200078e0200 */
[----:B------:R-:W-:Y:S04]  /*1e20*/  BSSY.RECONVERGENT B1, `(.L_x_173) ;  /* 0x000000f000017945 */ /* 0x000fe80003800200 */
[----:B------:R-:W1:Y:S04]  /*1e30*/  LDS R12, [R7] ;  /* 0x00000000070c7984 */ /* 0x000e680000000800 */
[----:B------:R-:W4:Y:S04]  /*1e40*/  LDS R9, [R7+0x400] ;  /* 0x0004000007097984 */ /* 0x000f280000000800 */
[----:B------:R-:W5:Y:S04]  /*1e50*/  LDS R6, [R7+0x800] ;  /* 0x0008000007067984 */ /* 0x000f680000000800 */
[----:B------:R-:W0:Y:S01]  /*1e60*/  LDS R2, [R7+0xc00] ;  /* 0x000c000007027984 */ /* 0x000e220000000800 */
[----:B-1----:R-:W-:-:S02]  /*1e70*/  ISETP.NE.AND P0, PT, R12, RZ, PT ;  /* 0x000000ff0c00720c */ /* 0x002fc40003f05270 */
[----:B----4-:R-:W-:Y:S02]  /*1e80*/  ISETP.NE.AND P1, PT, R9, RZ, PT ;  /* 0x000000ff0900720c */ /* 0x010fe40003f25270 */
[----:B-----5:R-:W-:Y:S02]  /*1e90*/  ISETP.NE.AND P2, PT, R6, RZ, PT ;  /* 0x000000ff0600720c */ /* 0x020fe40003f45270 */
[----:B0-----:R-:W-:-:S07]  /*1ea0*/  ISETP.NE.AND P3, PT, R2, RZ, PT ;  /* 0x000000ff0200720c */ /* 0x001fce0003f65270 */
[----:B------:R-:W-:Y:S06]  /*1eb0*/  @!P0 BRA `(.L_x_174) ;  /* 0x0000000000148947 */ /* 0x000fec0003800000 */
[----:B------:R-:W0:Y:S01]  /*1ec0*/  LDC.64 R10, c[0x0][0x380] ;  /* 0x0000e000ff0a7b82 */ /* 0x000e220000000a00 */
[----:B------:R-:W-:Y:S02]  /*1ed0*/  IMAD R7, R3, 0x100, R4 ;  /* 0x0000010003077824 */ /* 0x000fe400078e0204 */
[----:B------:R-:W-:Y:S02]  /*1ee0*/  IMAD.MOV.U32 R13, RZ, RZ, RZ ;  /* 0x000000ffff0d7224 */ /* 0x000fe400078e00ff */
[----:B0-----:R-:W-:-:S05]  /*1ef0*/  IMAD.WIDE.U32 R10, R7, 0x8, R10 ;  /* 0x00000008070a7825 */ /* 0x001fca00078e000a */
[----:B------:R0:W-:Y:S02]  /*1f00*/  REDG.E.ADD.64.STRONG.GPU desc[UR20][R10.64], R12 ;  /* 0x0000000c0a00798e */ /* 0x0001e4000c12e514 */
.L_x_174:
[----:B------:R-:W-:Y:S05]  /*1f10*/  BSYNC.RECONVERGENT B1 ;  /* 0x0000000000017941 */ /* 0x000fea0003800200 */
.L_x_173:
[----:B------:R-:W-:Y:S04]  /*1f20*/  BSSY.RECONVERGENT B1, `(.L_x_175) ;  /* 0x0000009000017945 */ /* 0x000fe80003800200 */
[----:B------:R-:W-:Y:S05]  /*1f30*/  @!P1 BRA `(.L_x_176) ;  /* 0x00000000001c9947 */ /* 0x000fea0003800000 */
[----:B0-----:R-:W0:Y:S01]  /*1f40*/  LDC.64 R10, c[0x0][0x380] ;  /* 0x0000e000ff0a7b82 */ /* 0x001e220000000a00 */
[----:B------:R-:W-:Y:S02]  /*1f50*/  IMAD R7, R3, 0x100, R4 ;  /* 0x0000010003077824 */ /* 0x000fe400078e0204 */
[----:B------:R-:W-:Y:S02]  /*1f60*/  IMAD.MOV.U32 R12, RZ, RZ, R9 ;  /* 0x000000ffff0c7224 */ /* 0x000fe400078e0009 */
[----:B------:R-:W-:Y:S02]  /*1f70*/  VIADD R7, R7, 0x100 ;  /* 0x0000010007077836 */ /* 0x000fe40000000000 */
[----:B------:R-:W-:Y:S02]  /*1f80*/  IMAD.MOV.U32 R13, RZ, RZ, RZ ;  /* 0x000000ffff0d7224 */ /* 0x000fe400078e00ff */
[----:B0-----:R-:W-:-:S05]  /*1f90*/  IMAD.WIDE.U32 R10, R7, 0x8, R10 ;  /* 0x00000008070a7825 */ /* 0x001fca00078e000a */
[----:B------:R1:W-:Y:S02]  /*1fa0*/  REDG.E.ADD.64.STRONG.GPU desc[UR20][R10.64], R12 ;  /* 0x0000000c0a00798e */ /* 0x0003e4000c12e514 */
.L_x_176:
[----:B------:R-:W-:Y:S05]  /*1fb0*/  BSYNC.RECONVERGENT B1 ;  /* 0x0000000000017941 */ /* 0x000fea0003800200 */
.L_x_175:
[----:B------:R-:W-:Y:S04]  /*1fc0*/  BSSY.RECONVERGENT B1, `(.L_x_177) ;  /* 0x0000008000017945 */ /* 0x000fe80003800200 */
[----:B------:R-:W-:Y:S05]  /*1fd0*/  @!P2 BRA `(.L_x_178) ;  /* 0x000000000018a947 */ /* 0x000fea0003800000 */
[----:B01----:R-:W0:Y:S01]  /*1fe0*/  LDC.64 R10, c[0x0][0x380] ;  /* 0x0000e000ff0a7b82 */ /* 0x003e220000000a00 */
[----:B------:R-:W-:-:S04]  /*1ff0*/  IMAD R7, R3, 0x100, R4 ;  /* 0x0000010003077824 */ /* 0x000fc800078e0204 */
[----:B------:R-:W-:-:S04]  /*2000*/  VIADD R7, R7, 0x200 ;  /* 0x0000020007077836 */ /* 0x000fc80000000000 */
[----:B0-----:R-:W-:Y:S01]  /*2010*/  IMAD.WIDE.U32 R10, R7, 0x8, R10 ;  /* 0x00000008070a7825 */ /* 0x001fe200078e000a */
[----:B------:R-:W-:-:S05]  /*2020*/  MOV R7, RZ ;  /* 0x000000ff00077202 */ /* 0x000fca0000000f00 */
[----:B------:R4:W-:Y:S02]  /*2030*/  REDG.E.ADD.64.STRONG.GPU desc[UR20][R10.64], R6 ;  /* 0x000000060a00798e */ /* 0x0009e4000c12e514 */
.L_x_178:
[----:B------:R-:W-:Y:S05]  /*2040*/  BSYNC.RECONVERGENT B1 ;  /* 0x0000000000017941 */ /* 0x000fea0003800200 */
.L_x_177:
[----:B------:R-:W-:Y:S04]  /*2050*/  BSSY.RECONVERGENT B1, `(.L_x_179) ;  /* 0x0000009000017945 */ /* 0x000fe80003800200 */
[----:B------:R-:W-:Y:S05]  /*2060*/  @!P3 BRA `(.L_x_180) ;  /* 0x00000000001cb947 */ /* 0x000fea0003800000 */
[----:B----4-:R-:W4:Y:S01]  /*2070*/  LDC.64 R6, c[0x0][0x380] ;  /* 0x0000e000ff067b82 */ /* 0x010f220000000a00 */
[----:B------:R-:W-:Y:S02]  /*2080*/  IMAD R9, R3, 0x100, R4 ;  /* 0x0000010003097824 */ /* 0x000fe400078e0204 */
[----:B01----:R-:W-:Y:S02]  /*2090*/  IMAD.MOV.U32 R10, RZ, RZ, R2 ;  /* 0x000000ffff0a7224 */ /* 0x003fe400078e0002 */
[----:B------:R-:W-:Y:S02]  /*20a0*/  VIADD R9, R9, 0x300 ;  /* 0x0000030009097836 */ /* 0x000fe40000000000 */
[----:B------:R-:W-:Y:S02]  /*20b0*/  IMAD.MOV.U32 R11, RZ, RZ, RZ ;  /* 0x000000ffff0b7224 */ /* 0x000fe400078e00ff */
[----:B----4-:R-:W-:-:S05]  /*20c0*/  IMAD.WIDE.U32 R6, R9, 0x8, R6 ;  /* 0x0000000809067825 */ /* 0x010fca00078e0006 */
[----:B------:R0:W-:Y:S02]  /*20d0*/  REDG.E.ADD.64.STRONG.GPU desc[UR20][R6.64], R10 ;  /* 0x0000000a0600798e */ /* 0x0001e4000c12e514 */
.L_x_180:
[----:B------:R-:W-:Y:S05]  /*20e0*/  BSYNC.RECONVERGENT B1 ;  /* 0x0000000000017941 */ /* 0x000fea0003800200 */
.L_x_179:
[----:B------:R-:W-:-:S07]  /*20f0*/  VIADD R3, R3, 0x4 ;  /* 0x0000000403037836 */ /* 0x000fce0000000000 */
.L_x_172:
[----:B------:R-:W-:Y:S01]  /*2100*/  UISETP.NE.AND UP0, UPT, UR25, URZ, UPT ;  /* 0x000000ff1900728c */ /* 0x000fe2000bf05270 */
[----:B------:R-:W-:Y:S08]  /*2110*/  BSSY.RECONVERGENT B1, `(.L_x_171) ;  /* 0x0000029000017945 */ /* 0x000ff00003800200 */
[----:B------:R-:W-:Y:S05]  /*2120*/  BRA.U !UP0, `(.L_x_181) ;  /* 0x00000001089c7547 */ /* 0x000fea000b800000 */
[----:B------:R-:W-:-:S13]  /*2130*/  ISETP.NE.AND P0, PT, R5, RZ, PT ;  /* 0x000000ff0500720c */ /* 0x000fda0003f05270 */
[----:B------:R-:W-:Y:S05]  /*2140*/  @!P0 BRA `(.L_x_182) ;  /* 0x0000000000648947 */ /* 0x000fea0003800000 */
[----:B0---4-:R-:W-:Y:S01]  /*2150*/  IMAD R6, R3, 0x400, R0 ;  /* 0x0000040003067824 */ /* 0x011fe200078e0200 */
[----:B------:R-:W-:Y:S04]  /*2160*/  BSSY.RECONVERGENT B2, `(.L_x_183) ;  /* 0x000000c000027945 */ /* 0x000fe80003800200 */
[----:B------:R-:W0:Y:S04]  /*2170*/  LDS R2, [R6] ;  /* 0x0000000006027984 */ /* 0x000e280000000800 */
[----:B------:R-:W4:Y:S01]  /*2180*/  LDS R9, [R6+0x400] ;  /* 0x0004000006097984 */ /* 0x000f220000000800 */
[----:B0-----:R-:W-:-:S02]  /*2190*/  ISETP.NE.AND P0, PT, R2, RZ, PT ;  /* 0x000000ff0200720c */ /* 0x001fc40003f05270 */
[----:B----4-:R-:W-:-:S11]  /*21a0*/  ISETP.NE.AND P1, PT, R9, RZ, PT ;  /* 0x000000ff0900720c */ /* 0x010fd60003f25270 */
[----:B------:R-:W-:Y:S05]  /*21b0*/  @!P0 BRA `(.L_x_184) ;  /* 0x0000000000188947 */ /* 0x000fea0003800000 */
[----:B------:R-:W0:Y:S01]  /*21c0*/  LDC.64 R6, c[0x0][0x380] ;  /* 0x0000e000ff067b82 */ /* 0x000e220000000a00 */
[----:B-1----:R-:W-:-:S04]  /*21d0*/  IMAD R11, R3, 0x100, R4 ;  /* 0x00000100030b7824 */ /* 0x002fc800078e0204 */
[----:B0-----:R-:W-:-:S04]  /*21e0*/  IMAD.WIDE.U32 R10, R11, 0x8, R6 ;  /* 0x000000080b0a7825 */ /* 0x001fc800078e0006 */
[----:B------:R-:W-:Y:S02]  /*21f0*/  IMAD.MOV.U32 R6, RZ, RZ, R2 ;  /* 0x000000ffff067224 */ /* 0x000fe400078e0002 */
[----:B------:R-:W-:-:S05]  /*2200*/  IMAD.MOV.U32 R7, RZ, RZ, RZ ;  /* 0x000000ffff077224 */ /* 0x000fca00078e00ff */
[----:B------:R0:W-:Y:S02]  /*2210*/  REDG.E.ADD.64.STRONG.GPU desc[UR20][R10.64], R6 ;  /* 0x000000060a00798e */ /* 0x0001e4000c12e514 */
.L_x_184:
[----:B------:R-:W-:Y:S05]  /*2220*/  BSYNC.RECONVERGENT B2 ;  /* 0x0000000000027941 */ /* 0x000fea0003800200 */
.L_x_183:
[----:B------:R-:W-:Y:S04]  /*2230*/  BSSY.RECONVERGENT B2, `(.L_x_185) ;  /* 0x0000009000027945 */ /* 0x000fe80003800200 */
[----:B------:R-:W-:Y:S05]  /*2240*/  @!P1 BRA `(.L_x_186) ;  /* 0x00000000001c9947 */ /* 0x000fea0003800000 */
[----:B0-----:R-:W0:Y:S01]  /*2250*/  LDC.64 R6, c[0x0][0x380] ;  /* 0x0000e000ff067b82 */ /* 0x001e220000000a00 */
[----:B------:R-:W-:-:S05]  /*2260*/  IMAD R2, R3, 0x100, R4 ;  /* 0x0000010003027824 */ /* 0x000fca00078e0204 */
[----:B-1----:R-:W-:-:S05]  /*2270*/  IADD3 R11, PT, PT, R2, 0x100, RZ ;  /* 0x00000100020b7810 */ /* 0x002fca0007ffe0ff */
[----:B0-----:R-:W-:-:S04]  /*2280*/  IMAD.WIDE.U32 R10, R11, 0x8, R6 ;  /* 0x000000080b0a7825 */ /* 0x001fc800078e0006 */
[----:B------:R-:W-:Y:S02]  /*2290*/  IMAD.MOV.U32 R6, RZ, RZ, R9 ;  /* 0x000000ffff067224 */ /* 0x000fe400078e0009 */
[----:B------:R-:W-:-:S05]  /*22a0*/  IMAD.MOV.U32 R7, RZ, RZ, RZ ;  /* 0x000000ffff077224 */ /* 0x000fca00078e00ff */
[----:B------:R4:W-:Y:S02]  /*22b0*/  REDG.E.ADD.64.STRONG.GPU desc[UR20][R10.64], R6 ;  /* 0x000000060a00798e */ /* 0x0009e4000c12e514 */
.L_x_186:
[----:B------:R-:W-:Y:S05]  /*22c0*/  BSYNC.RECONVERGENT B2 ;  /* 0x0000000000027941 */ /* 0x000fea0003800200 */
.L_x_185:
[----:B------:R-:W-:-:S07]  /*22d0*/  VIADD R3, R3, 0x2 ;  /* 0x0000000203037836 */ /* 0x000fce0000000000 */
.L_x_182:
[----:B------:R-:W-:-:S09]  /*22e0*/  UISETP.NE.AND UP0, UPT, UR9, URZ, UPT ;  /* 0x000000ff0900728c */ /* 0x000fd2000bf05270 */
[----:B------:R-:W-:Y:S05]  /*22f0*/  BRA.U !UP0, `(.L_x_181) ;  /* 0x0000000108287547 */ /* 0x000fea000b800000 */
[----:B------:R-:W-:-:S05]  /*2300*/  IMAD R2, R3, 0x400, R0 ;  /* 0x0000040003027824 */ /* 0x000fca00078e0200 */
[----:B------:R-:W5:Y:S02]  /*2310*/  LDS R9, [R2] ;  /* 0x0000000002097984 */ /* 0x000f640000000800 */
[----:B-----5:R-:W-:-:S13]  /*2320*/  ISETP.NE.AND P0, PT, R9, RZ, PT ;  /* 0x000000ff0900720c */ /* 0x020fda0003f05270 */
[----:B------:R-:W-:Y:S05]  /*2330*/  @!P0 BRA `(.L_x_181) ;  /* 0x0000000000188947 */ /* 0x000fea0003800000 */
[----:B0---4-:R-:W0:Y:S01]  /*2340*/  LDC.64 R6, c[0x0][0x380] ;  /* 0x0000e000ff067b82 */ /* 0x011e220000000a00 */
[----:B------:R-:W-:-:S04]  /*2350*/  IMAD R3, R3, 0x100, R4 ;  /* 0x0000010003037824 */ /* 0x000fc800078e0204 */
[----:B0-----:R-:W-:-:S04]  /*2360*/  IMAD.WIDE.U32 R2, R3, 0x8, R6 ;  /* 0x0000000803027825 */ /* 0x001fc800078e0006 */
[----:B------:R-:W-:Y:S02]  /*2370*/  IMAD.MOV.U32 R6, RZ, RZ, R9 ;  /* 0x000000ffff067224 */ /* 0x000fe400078e0009 */
[----:B------:R-:W-:-:S05]  /*2380*/  IMAD.MOV.U32 R7, RZ, RZ, RZ ;  /* 0x000000ffff077224 */ /* 0x000fca00078e00ff */
[----:B------:R0:W-:Y:S02]  /*2390*/  REDG.E.ADD.64.STRONG.GPU desc[UR20][R2.64], R6 ;  /* 0x000000060200798e */ /* 0x0001e4000c12e514 */
.L_x_181:
[----:B------:R-:W-:Y:S05]  /*23a0*/  BSYNC.RECONVERGENT B1 ;  /* 0x0000000000017941 */ /* 0x000fea0003800200 */
.L_x_171:
[----:B------:R-:W-:-:S13]  /*23b0*/  ISETP.GT.U32.AND P0, PT, R4, 0x7f, PT ;  /* 0x0000007f0400780c */ /* 0x000fda0003f04070 */
[----:B------:R-:W-:Y:S05]  /*23c0*/  @P0 BRA `(.L_x_152) ;  /* 0x0000000800900947 */ /* 0x000fea0003800000 */
[----:B------:R-:W-:Y:S01]  /*23d0*/  UISETP.GE.U32.AND UP0, UPT, UR22, 0x7, UPT ;  /* 0x000000071600788c */ /* 0x000fe2000bf06070 */
[----:B0-----:R-:W-:-:S08]  /*23e0*/  IMAD.MOV.U32 R3, RZ, RZ, RZ ;  /* 0x000000ffff037224 */ /* 0x001fd000078e00ff */
[----:B------:R-:W-:Y:S05]  /*23f0*/  BRA.U !UP0, `(.L_x_187) ;  /* 0x0000000508147547 */ /* 0x000fea000b800000 */
[----:B------:R-:W0:Y:S01]  /*2400*/  LDC.64 R2, c[0x0][0x380] ;  /* 0x0000e000ff027b82 */ /* 0x000e220000000a00 */
[----:B------:R-:W-:-:S07]  /*2410*/  IMAD.MOV.U32 R9, RZ, RZ, RZ ;  /* 0x000000ffff097224 */ /* 0x000fce00078e00ff */
.L_x_204:
[C---:B01--4-:R-:W-:Y:S01]  /*2420*/  IMAD R11, R9.reuse, 0x400, R0 ;  /* 0x00000400090b7824 */ /* 0x053fe200078e0200 */
[C---:B--23--:R-:W-:Y:S01]  /*2430*/  LEA R7, R9.reuse, R4, 0x8 ;  /* 0x0000000409077211 */ /* 0x04cfe200078e40ff */
[----:B------:R-:W-:Y:S01]  /*2440*/  BSSY.RECONVERGENT B1, `(.L_x_188) ;  /* 0x0000010000017945 */ /* 0x000fe20003800200 */
[----:B------:R-:W-:Y:S02]  /*2450*/  VIADD R9, R9, 0x8 ;  /* 0x0000000809097836 */ /* 0x000fe40000000000 */
[----:B---3--:R-:W1:Y:S01]  /*2460*/  LDS R14, [R11+0x200] ;  /* 0x000200000b0e7984 */ /* 0x008e620000000800 */
[----:B0-----:R-:W-:-:S03]  /*2470*/  IMAD.WIDE.U32 R6, R7, 0x8, R2 ;  /* 0x0000000807067825 */ /* 0x001fc600078e0002 */
[----:B------:R-:W0:Y:S04]  /*2480*/  LDS R13, [R11+0x600] ;  /* 0x000600000b0d7984 */ /* 0x000e280000000800 */
[----:B--2---:R2:W3:Y:S04]  /*2490*/  LDS R17, [R11+0xa00] ;  /* 0x000a00000b117984 */ /* 0x0044e80000000800 */
[----:B------:R2:W4:Y:S04]  /*24a0*/  LDS R18, [R11+0xe00] ;  /* 0x000e00000b127984 */ /* 0x0005280000000800 */
[----:B------:R2:W2:Y:S04]  /*24b0*/  LDS R19, [R11+0x1200] ;  /* 0x001200000b137984 */ /* 0x0004a80000000800 */
[----:B------:R0:W2:Y:S04]  /*24c0*/  LDS R16, [R11+0x1600] ;  /* 0x001600000b107984 */ /* 0x0000a80000000800 */
[----:B------:R0:W2:Y:S04]  /*24d0*/  LDS R12, [R11+0x1a00] ;  /* 0x001a00000b0c7984 */ /* 0x0000a80000000800 */
[----:B------:R0:W2:Y:S01]  /*24e0*/  LDS R10, [R11+0x1e00] ;  /* 0x001e00000b0a7984 */ /* 0x0000a20000000800 */
[----:B-1----:R-:W-:-:S02]  /*24f0*/  ISETP.NE.AND P0, PT, R14, RZ, PT ;  /* 0x000000ff0e00720c */ /* 0x002fc40003f05270 */
[----:B0-----:R-:W-:-:S11]  /*2500*/  ISETP.NE.AND P1, PT, R13, RZ, PT ;  /* 0x000000ff0d00720c */ /* 0x001fd60003f25270 */
[----:B---34-:R-:W-:Y:S05]  /*2510*/  @!P0 BRA `(.L_x_189) ;  /* 0x0000000000088947 */ /* 0x018fea0003800000 */
[----:B------:R-:W-:-:S05]  /*2520*/  IMAD.MOV.U32 R15, RZ, RZ, RZ ;  /* 0x000000ffff0f7224 */ /* 0x000fca00078e00ff */
[----:B------:R0:W-:Y:S02]  /*2530*/  REDG.E.ADD.64.STRONG.GPU desc[UR20][R6.64+0x400], R14 ;  /* 0x0004000e0600798e */ /* 0x0001e4000c12e514 */
.L_x_189:
[----:B------:R-:W-:Y:S05]  /*2540*/  BSYNC.RECONVERGENT B1 ;  /* 0x0000000000017941 */ /* 0x000fea0003800200 */
.L_x_188:
[----:B------:R-:W-:Y:S04]  /*2550*/  BSSY.RECONVERGENT B1, `(.L_x_190) ;  /* 0x0000005000017945 */ /* 0x000fe80003800200 */
[----:B------:R-:W-:Y:S05]  /*2560*/  @!P1 BRA `(.L_x_191) ;  /* 0x00000000000c9947 */ /* 0x000fea0003800000 */
[----:B0-----:R-:W-:Y:S02]  /*2570*/  IMAD.MOV.U32 R14, RZ, RZ, R13 ;  /* 0x000000ffff0e7224 */ /* 0x001fe400078e000d */
[----:B------:R-:W-:-:S05]  /*2580*/  IMAD.MOV.U32 R15, RZ, RZ, RZ ;  /* 0x000000ffff0f7224 */ /* 0x000fca00078e00ff */
[----:B------:R1:W-:Y:S02]  /*2590*/  REDG.E.ADD.64.STRONG.GPU desc[UR20][R6.64+0xc00], R14 ;  /* 0x000c000e0600798e */ /* 0x0003e4000c12e514 */
.L_x_191:
[----:B------:R-:W-:Y:S05]  /*25a0*/  BSYNC.RECONVERGENT B1 ;  /* 0x0000000000017941 */ /* 0x000fea0003800200 */
.L_x_190:
[----:B------:R-:W-:Y:S01]  /*25b0*/  ISETP.NE.AND P6, PT, R17, RZ, PT ;  /* 0x000000ff1100720c */ /* 0x000fe20003fc5270 */
[----:B------:R-:W-:Y:S01]  /*25c0*/  BSSY.RECONVERGENT B1, `(.L_x_192) ;  /* 0x000000b000017945 */ /* 0x000fe20003800200 */
[----:B------:R-:W-:Y:S02]  /*25d0*/  ISETP.NE.AND P0, PT, R9, UR27, PT ;  /* 0x0000001b09007c0c */ /* 0x000fe4000bf05270 */
[----:B------:R-:W-:Y:S02]  /*25e0*/  ISETP.NE.AND P1, PT, R18, RZ, PT ;  /* 0x000000ff1200720c */ /* 0x000fe40003f25270 */
[----:B--2---:R-:W-:Y:S02]  /*25f0*/  ISETP.NE.AND P2, PT, R19, RZ, PT ;  /* 0x000000ff1300720c */ /* 0x004fe40003f45270 */
[----:B------:R-:W-:Y:S02]  /*2600*/  ISETP.NE.AND P3, PT, R16, RZ, PT ;  /* 0x000000ff1000720c */ /* 0x000fe40003f65270 */
[----:B------:R-:W-:-:S02]  /*2610*/  ISETP.NE.AND P4, PT, R12, RZ, PT ;  /* 0x000000ff0c00720c */ /* 0x000fc40003f85270 */
[----:B------:R-:W-:Y:S01]  /*2620*/  ISETP.NE.AND P5, PT, R10, RZ, PT ;  /* 0x000000ff0a00720c */ /* 0x000fe20003fa5270 */
[----:B------:R-:W-:-:S12]  /*2630*/  @!P6 BRA `(.L_x_193) ;  /* 0x00000000000ce947 */ /* 0x000fd80003800000 */
[----:B01----:R-:W-:Y:S02]  /*2640*/  IMAD.MOV.U32 R14, RZ, RZ, R17 ;  /* 0x000000ffff0e7224 */ /* 0x003fe400078e0011 */
[----:B------:R-:W-:-:S05]  /*2650*/  IMAD.MOV.U32 R15, RZ, RZ, RZ ;  /* 0x000000ffff0f7224 */ /* 0x000fca00078e00ff */
[----:B------:R2:W-:Y:S02]  /*2660*/  REDG.E.ADD.64.STRONG.GPU desc[UR20][R6.64+0x1400], R14 ;  /* 0x0014000e0600798e */ /* 0x0005e4000c12e514 */
.L_x_193:
[----:B------:R-:W-:Y:S05]  /*2670*/  BSYNC.RECONVERGENT B1 ;  /* 0x0000000000017941 */ /* 0x000fea0003800200 */
.L_x_192:
[----:B------:R-:W-:Y:S04]  /*2680*/  BSSY.RECONVERGENT B1, `(.L_x_194) ;  /* 0x0000005000017945 */ /* 0x000fe80003800200 */
[----:B------:R-:W-:Y:S05]  /*2690*/  @!P1 BRA `(.L_x_195) ;  /* 0x00000000000c9947 */ /* 0x000fea0003800000 */
[----:B012---:R-:W-:Y:S02]  /*26a0*/  IMAD.MOV.U32 R14, RZ, RZ, R18 ;  /* 0x000000ffff0e7224 */ /* 0x007fe400078e0012 */
[----:B------:R-:W-:-:S05]  /*26b0*/  IMAD.MOV.U32 R15, RZ, RZ, RZ ;  /* 0x000000ffff0f7224 */ /* 0x000fca00078e00ff */
[----:B------:R3:W-:Y:S02]  /*26c0*/  REDG.E.ADD.64.STRONG.GPU desc[UR20][R6.64+0x1c00], R14 ;  /* 0x001c000e0600798e */ /* 0x0007e4000c12e514 */
.L_x_195:
[----:B------:R-:W-:Y:S05]  /*26d0*/  BSYNC.RECONVERGENT B1 ;  /* 0x0000000000017941 */ /* 0x000fea0003800200 */
.L_x_194:
[----:B------:R-:W-:Y:S04]  /*26e0*/  BSSY.RECONVERGENT B1, `(.L_x_196) ;  /* 0x0000005000017945 */ /* 0x000fe80003800200 */
[----:B------:R-:W-:Y:S05]  /*26f0*/  @!P2 BRA `(.L_x_197) ;  /* 0x00000000000ca947 */ /* 0x000fea0003800000 */
[----:B0123--:R-:W-:Y:S02]  /*2700*/  IMAD.MOV.U32 R14, RZ, RZ, R19 ;  /* 0x000000ffff0e7224 */ /* 0x00ffe400078e0013 */
[----:B------:R-:W-:-:S05]  /*2710*/  IMAD.MOV.U32 R15, RZ, RZ, RZ ;  /* 0x000000ffff0f7224 */ /* 0x000fca00078e00ff */
[----:B------:R4:W-:Y:S02]  /*2720*/  REDG.E.ADD.64.STRONG.GPU desc[UR20][R6.64+0x2400], R14 ;  /* 0x0024000e0600798e */ /* 0x0009e4000c12e514 */
.L_x_197:
[----:B------:R-:W-:Y:S05]  /*2730*/  BSYNC.RECONVERGENT B1 ;  /* 0x0000000000017941 */ /* 0x000fea0003800200 */
.L_x_196:
[----:B------:R-:W-:Y:S04]  /*2740*/  BSSY.RECONVERGENT B1, `(.L_x_198) ;  /* 0x0000004000017945 */ /* 0x000fe80003800200 */
[----:B------:R-:W-:Y:S05]  /*2750*/  @!P3 BRA `(.L_x_199) ;  /* 0x000000000008b947 */ /* 0x000fea0003800000 */
[----:B------:R-:W-:-:S05]  /*2760*/  HFMA2 R17, -RZ, RZ, 0, 0 ;  /* 0x00000000ff117431 */ /* 0x000fca00000001ff */
[----:B------:R0:W-:Y:S02]  /*2770*/  REDG.E.ADD.64.STRONG.GPU desc[UR20][R6.64+0x2c00], R16 ;  /* 0x002c00100600798e */ /* 0x0001e4000c12e514 */
.L_x_199:
[----:B------:R-:W-:Y:S05]  /*2780*/  BSYNC.RECONVERGENT B1 ;  /* 0x0000000000017941 */ /* 0x000fea0003800200 */
.L_x_198:
[----:B------:R-:W-:Y:S04]  /*2790*/  BSSY.RECONVERGENT B1, `(.L_x_200) ;  /* 0x0000004000017945 */ /* 0x000fe80003800200 */
[----:B------:R-:W-:Y:S05]  /*27a0*/  @!P4 BRA `(.L_x_201) ;  /* 0x000000000008c947 */ /* 0x000fea0003800000 */
[----:B------:R-:W-:-:S05]  /*27b0*/  IMAD.MOV.U32 R13, RZ, RZ, RZ ;  /* 0x000000ffff0d7224 */ /* 0x000fca00078e00ff */
[----:B------:R0:W-:Y:S02]  /*27c0*/  REDG.E.ADD.64.STRONG.GPU desc[UR20][R6.64+0x3400], R12 ;  /* 0x0034000c0600798e */ /* 0x0001e4000c12e514 */
.L_x_201:
[----:B------:R-:W-:Y:S05]  /*27d0*/  BSYNC.RECONVERGENT B1 ;  /* 0x0000000000017941 */ /* 0x000fea0003800200 */
.L_x_200:
[----:B------:R-:W-:Y:S04]  /*27e0*/  BSSY.RECONVERGENT B1, `(.L_x_202) ;  /* 0x0000004000017945 */ /* 0x000fe80003800200 */
[----:B------:R-:W-:Y:S05]  /*27f0*/  @!P5 BRA `(.L_x_203) ;  /* 0x000000000008d947 */ /* 0x000fea0003800000 */
[----:B------:R-:W-:-:S05]  /*2800*/  IMAD.MOV.U32 R11, RZ, RZ, RZ ;  /* 0x000000ffff0b7224 */ /* 0x000fca00078e00ff */
[----:B------:R0:W-:Y:S02]  /*2810*/  REDG.E.ADD.64.STRONG.GPU desc[UR20][R6.64+0x3c00], R10 ;  /* 0x003c000a0600798e */ /* 0x0001e4000c12e514 */
.L_x_203:
[----:B------:R-:W-:Y:S05]  /*2820*/  BSYNC.RECONVERGENT B1 ;  /* 0x0000000000017941 */ /* 0x000fea0003800200 */
.L_x_202:
[----:B------:R-:W-:Y:S05]  /*2830*/  @P0 BRA `(.L_x_204) ;  /* 0xfffffff800f80947 */ /* 0x000fea000383ffff */
[----:B------:R-:W-:-:S07]  /*2840*/  IMAD.U32 R3, RZ, RZ, UR27 ;  /* 0x0000001bff037e24 */ /* 0x000fce000f8e00ff */
.L_x_187:
[----:B------:R-:W-:-:S09]  /*2850*/  UISETP.NE.AND UP0, UPT, UR24, URZ, UPT ;  /* 0x000000ff1800728c */ /* 0x000fd2000bf05270 */
[----:B------:R-:W-:Y:S05]  /*2860*/  BRA.U !UP0, `(.L_x_152) ;  /* 0x0000000508687547 */ /* 0x000fea000b800000 */
[----:B------:R-:W-:-:S13]  /*2870*/  ISETP.GE.U32.AND P0, PT, R8, 0x3, PT ;  /* 0x000000030800780c */ /* 0x000fda0003f06070 */
[----:B------:R-:W-:Y:S05]  /*2880*/  @!P0 BRA `(.L_x_205) ;  /* 0x0000000000bc8947 */ /* 0x000fea0003800000 */
[----:B01234-:R-:W-:Y:S01]  /*2890*/  IMAD R7, R3, 0x400, R0 ;  /* 0x0000040003077824 */ /* 0x01ffe200078e0200 */
[----:B------:R-:W-:Y:S04]  /*28a0*/  BSSY.RECONVERGENT B1, `(.L_x_206) ;  /* 0x000000f000017945 */ /* 0x000fe80003800200 */
[----:B------:R-:W0:Y:S04]  /*28b0*/  LDS R10, [R7+0x200] ;  /* 0x00020000070a7984 */ /* 0x000e280000000800 */
[----:B------:R-:W1:Y:S04]  /*28c0*/  LDS R12, [R7+0x600] ;  /* 0x00060000070c7984 */ /* 0x000e680000000800 */
[----:B------:R-:W2:Y:S04]  /*28d0*/  LDS R6, [R7+0xa00] ;  /* 0x000a000007067984 */ /* 0x000ea80000000800 */
[----:B------:R-:W3:Y:S01]  /*28e0*/  LDS R2, [R7+0xe00] ;  /* 0x000e000007027984 */ /* 0x000ee20000000800 */
[----:B0-----:R-:W-:-:S02]  /*28f0*/  ISETP.NE.AND P0, PT, R10, RZ, PT ;  /* 0x000000ff0a00720c */ /* 0x001fc40003f05270 */
[----:B-1----:R-:W-:Y:S02]  /*2900*/  ISETP.NE.AND P1, PT, R12, RZ, PT ;  /* 0x000000ff0c00720c */ /* 0x002fe40003f25270 */
[----:B--2---:R-:W-:Y:S02]  /*2910*/  ISETP.NE.AND P2, PT, R6, RZ, PT ;  /* 0x000000ff0600720c */ /* 0x004fe40003f45270 */
[----:B---3--:R-:W-:-:S07]  /*2920*/  ISETP.NE.AND P3, PT, R2, RZ, PT ;  /* 0x000000ff0200720c */ /* 0x008fce0003f65270 */
[----:B------:R-:W-:Y:S06]  /*2930*/  @!P0 BRA `(.L_x_207) ;  /* 0x0000000000148947 */ /* 0x000fec0003800000 */
[----:B------:R-:W0:Y:S01]  /*2940*/  LDC.64 R8, c[0x0][0x380] ;  /* 0x0000e000ff087b82 */ /* 0x000e220000000a00 */
[----:B------:R-:W-:Y:S02]  /*2950*/  IMAD R7, R3, 0x100, R4 ;  /* 0x0000010003077824 */ /* 0x000fe400078e0204 */
[----:B------:R-:W-:Y:S02]  /*2960*/  IMAD.MOV.U32 R11, RZ, RZ, RZ ;  /* 0x000000ffff0b7224 */ /* 0x000fe400078e00ff */
[----:B0-----:R-:W-:-:S05]  /*2970*/  IMAD.WIDE.U32 R8, R7, 0x8, R8 ;  /* 0x0000000807087825 */ /* 0x001fca00078e0008 */
[----:B------:R0:W-:Y:S02]  /*2980*/  REDG.E.ADD.64.STRONG.GPU desc[UR20][R8.64+0x400], R10 ;  /* 0x0004000a0800798e */ /* 0x0001e4000c12e514 */
.L_x_207:
[----:B------:R-:W-:Y:S05]  /*2990*/  BSYNC.RECONVERGENT B1 ;  /* 0x0000000000017941 */ /* 0x000fea0003800200 */
.L_x_206:
        /* <DEDUP_REMOVED lines=9> */
.L_x_209:
[----:B------:R-:W-:Y:S05]  /*2a30*/  BSYNC.RECONVERGENT B1 ;  /* 0x0000000000017941 */ /* 0x000fea0003800200 */
.L_x_208:
[----:B------:R-:W-:Y:S04]  /*2a40*/  BSSY.RECONVERGENT B1, `(.L_x_210) ;  /* 0x0000008000017945 */ /* 0x000fe80003800200 */
[----:B------:R-:W-:Y:S05]  /*2a50*/  @!P2 BRA `(.L_x_211) ;  /* 0x000000000018a947 */ /* 0x000fea0003800000 */
[----:B01----:R-:W0:Y:S01]  /*2a60*/  LDC.64 R8, c[0x0][0x380] ;  /* 0x0000e000ff087b82 */ /* 0x003e220000000a00 */
[----:B------:R-:W-:-:S05]  /*2a70*/  LEA R7, R3, R4, 0x8 ;  /* 0x0000000403077211 */ /* 0x000fca00078e40ff */
[----:B------:R-:W-:-:S04]  /*2a80*/  VIADD R7, R7, 0x200 ;  /* 0x0000020007077836 */ /* 0x000fc80000000000 */
[----:B0-----:R-:W-:-:S04]  /*2a90*/  IMAD.WIDE.U32 R8, R7, 0x8, R8 ;  /* 0x0000000807087825 */ /* 0x001fc800078e0008 */
[----:B------:R-:W-:-:S05]  /*2aa0*/  IMAD.MOV.U32 R7, RZ, RZ, RZ ;  /* 0x000000ffff077224 */ /* 0x000fca00078e00ff */
[----:B------:R2:W-:Y:S02]  /*2ab0*/  REDG.E.ADD.64.STRONG.GPU desc[UR20][R8.64+0x400], R6 ;  /* 0x000400060800798e */ /* 0x0005e4000c12e514 */
.L_x_211:
[----:B------:R-:W-:Y:S05]  /*2ac0*/  BSYNC.RECONVERGENT B1 ;  /* 0x0000000000017941 */ /* 0x000fea0003800200 */
.L_x_210:
[----:B------:R-:W-:Y:S04]  /*2ad0*/  BSSY.RECONVERGENT B1, `(.L_x_212) ;  /* 0x0000009000017945 */ /* 0x000fe80003800200 */
[----:B------:R-:W-:Y:S05]  /*2ae0*/  @!P3 BRA `(.L_x_213) ;  /* 0x00000000001cb947 */ /* 0x000fea0003800000 */
[----:B--2---:R-:W2:Y:S01]  /*2af0*/  LDC.64 R6, c[0x0][0x380] ;  /* 0x0000e000ff067b82 */ /* 0x004ea20000000a00 */
[----:B01----:R-:W-:Y:S02]  /*2b00*/  IMAD R9, R3, 0x100, R4 ;  /* 0x0000010003097824 */ /* 0x003fe400078e0204 */
[----:B------:R-:W-:Y:S02]  /*2b10*/  IMAD.MOV.U32 R8, RZ, RZ, R2 ;  /* 0x000000ffff087224 */ /* 0x000fe400078e0002 */
[----:B------:R-:W-:-:S04]  /*2b20*/  VIADD R9, R9, 0x300 ;  /* 0x0000030009097836 */ /* 0x000fc80000000000 */
[----:B--2---:R-:W-:-:S04]  /*2b30*/  IMAD.WIDE.U32 R6, R9, 0x8, R6 ;  /* 0x0000000809067825 */ /* 0x004fc800078e0006 */
[----:B------:R-:W-:-:S05]  /*2b40*/  IMAD.MOV.U32 R9, RZ, RZ, RZ ;  /* 0x000000ffff097224 */ /* 0x000fca00078e00ff */
[----:B------:R3:W-:Y:S02]  /*2b50*/  REDG.E.ADD.64.STRONG.GPU desc[UR20][R6.64+0x400], R8 ;  /* 0x000400080600798e */ /* 0x0007e4000c12e514 */
.L_x_213:
[----:B------:R-:W-:Y:S05]  /*2b60*/  BSYNC.RECONVERGENT B1 ;  /* 0x0000000000017941 */ /* 0x000fea0003800200 */
.L_x_212:
[----:B------:R-:W-:-:S07]  /*2b70*/  VIADD R3, R3, 0x4 ;  /* 0x0000000403037836 */ /* 0x000fce0000000000 */
.L_x_205:
[----:B------:R-:W-:-:S09]  /*2b80*/  UISETP.NE.AND UP0, UPT, UR25, URZ, UPT ;  /* 0x000000ff1900728c */ /* 0x000fd2000bf05270 */
[----:B------:R-:W-:Y:S05]  /*2b90*/  BRA.U !UP0, `(.L_x_152) ;  /* 0x00000001089c7547 */ /* 0x000fea000b800000 */
[----:B------:R-:W-:-:S13]  /*2ba0*/  ISETP.NE.AND P0, PT, R5, RZ, PT ;  /* 0x000000ff0500720c */ /* 0x000fda0003f05270 */
[----:B------:R-:W-:Y:S05]  /*2bb0*/  @!P0 BRA `(.L_x_214) ;  /* 0x0000000000648947 */ /* 0x000fea0003800000 */
[----:B01234-:R-:W-:Y:S01]  /*2bc0*/  IMAD R6, R3, 0x400, R0 ;  /* 0x0000040003067824 */ /* 0x01ffe200078e0200 */
[----:B------:R-:W-:Y:S04]  /*2bd0*/  BSSY.RECONVERGENT B1, `(.L_x_215) ;  /* 0x000000c000017945 */ /* 0x000fe80003800200 */
[----:B------:R-:W0:Y:S04]  /*2be0*/  LDS R2, [R6+0x200] ;  /* 0x0002000006027984 */ /* 0x000e280000000800 */
[----:B------:R-:W1:Y:S01]  /*2bf0*/  LDS R5, [R6+0x600] ;  /* 0x0006000006057984 */ /* 0x000e620000000800 */
[----:B0-----:R-:W-:-:S02]  /*2c00*/  ISETP.NE.AND P0, PT, R2, RZ, PT ;  /* 0x000000ff0200720c */ /* 0x001fc40003f05270 */
[----:B-1----:R-:W-:-:S11]  /*2c10*/  ISETP.NE.AND P1, PT, R5, RZ, PT ;  /* 0x000000ff0500720c */ /* 0x002fd60003f25270 */
[----:B------:R-:W-:Y:S05]  /*2c20*/  @!P0 BRA `(.L_x_216) ;  /* 0x0000000000188947 */ /* 0x000fea0003800000 */
[----:B------:R-:W0:Y:S01]  /*2c30*/  LDC.64 R6, c[0x0][0x380] ;  /* 0x0000e000ff067b82 */ /* 0x000e220000000a00 */
[----:B------:R-:W-:-:S04]  /*2c40*/  IMAD R9, R3, 0x100, R4 ;  /* 0x0000010003097824 */ /* 0x000fc800078e0204 */
[----:B0-----:R-:W-:Y:S01]  /*2c50*/  IMAD.WIDE.U32 R8, R9, 0x8, R6 ;  /* 0x0000000809087825 */ /* 0x001fe200078e0006 */
[----:B------:R-:W-:-:S03]  /*2c60*/  MOV R7, RZ ;  /* 0x000000ff00077202 */ /* 0x000fc60000000f00 */
[----:B------:R-:W-:-:S05]  /*2c70*/  IMAD.MOV.U32 R6, RZ, RZ, R2 ;  /* 0x000000ffff067224 */ /* 0x000fca00078e0002 */
[----:B------:R0:W-:Y:S02]  /*2c80*/  REDG.E.ADD.64.STRONG.GPU desc[UR20][R8.64+0x400], R6 ;  /* 0x000400060800798e */ /* 0x0001e4000c12e514 */
.L_x_216:
[----:B------:R-:W-:Y:S05]  /*2c90*/  BSYNC.RECONVERGENT B1 ;  /* 0x0000000000017941 */ /* 0x000fea0003800200 */
.L_x_215:
[----:B------:R-:W-:Y:S04]  /*2ca0*/  BSSY.RECONVERGENT B1, `(.L_x_217) ;  /* 0x0000009000017945 */ /* 0x000fe80003800200 */
[----:B------:R-:W-:Y:S05]  /*2cb0*/  @!P1 BRA `(.L_x_218) ;  /* 0x00000000001c9947 */ /* 0x000fea0003800000 */
[----:B0-----:R-:W0:Y:S01]  /*2cc0*/  LDC.64 R6, c[0x0][0x380] ;  /* 0x0000e000ff067b82 */ /* 0x001e220000000a00 */
[----:B------:R-:W-:-:S04]  /*2cd0*/  IMAD R2, R3, 0x100, R4 ;  /* 0x0000010003027824 */ /* 0x000fc800078e0204 */
[----:B------:R-:W-:-:S04]  /*2ce0*/  VIADD R9, R2, 0x100 ;  /* 0x0000010002097836 */ /* 0x000fc80000000000 */
[----:B0-----:R-:W-:-:S04]  /*2cf0*/  IMAD.WIDE.U32 R8, R9, 0x8, R6 ;  /* 0x0000000809087825 */ /* 0x001fc800078e0006 */
[----:B------:R-:W-:Y:S02]  /*2d00*/  IMAD.MOV.U32 R6, RZ, RZ, R5 ;  /* 0x000000ffff067224 */ /* 0x000fe400078e0005 */
[----:B------:R-:W-:-:S05]  /*2d10*/  IMAD.MOV.U32 R7, RZ, RZ, RZ ;  /* 0x000000ffff077224 */ /* 0x000fca00078e00ff */
[----:B------:R1:W-:Y:S02]  /*2d20*/  REDG.E.ADD.64.STRONG.GPU desc[UR20][R8.64+0x400], R6 ;  /* 0x000400060800798e */ /* 0x0003e4000c12e514 */
.L_x_218:
[----:B------:R-:W-:Y:S05]  /*2d30*/  BSYNC.RECONVERGENT B1 ;  /* 0x0000000000017941 */ /* 0x000fea0003800200 */
.L_x_217:
[----:B------:R-:W-:-:S07]  /*2d40*/  VIADD R3, R3, 0x2 ;  /* 0x0000000203037836 */ /* 0x000fce0000000000 */
.L_x_214:
[----:B------:R-:W-:-:S09]  /*2d50*/  UISETP.NE.AND UP0, UPT, UR9, URZ, UPT ;  /* 0x000000ff0900728c */ /* 0x000fd2000bf05270 */
[----:B------:R-:W-:Y:S05]  /*2d60*/  BRA.U !UP0, `(.L_x_152) ;  /* 0x0000000108287547 */ /* 0x000fea000b800000 */
[----:B------:R-:W-:-:S05]  /*2d70*/  IMAD R2, R3, 0x400, R0 ;  /* 0x0000040003027824 */ /* 0x000fca00078e0200 */
[----:B------:R-:W5:Y:S02]  /*2d80*/  LDS R5, [R2+0x200] ;  /* 0x0002000002057984 */ /* 0x000f640000000800 */
[----:B-----5:R-:W-:-:S13]  /*2d90*/  ISETP.NE.AND P0, PT, R5, RZ, PT ;  /* 0x000000ff0500720c */ /* 0x020fda0003f05270 */
[----:B------:R-:W-:Y:S05]  /*2da0*/  @!P0 BRA `(.L_x_152) ;  /* 0x0000000000188947 */ /* 0x000fea0003800000 */
[----:B01234-:R-:W0:Y:S01]  /*2db0*/  LDC.64 R6, c[0x0][0x380] ;  /* 0x0000e000ff067b82 */ /* 0x01fe220000000a00 */
[----:B------:R-:W-:-:S04]  /*2dc0*/  IMAD R3, R3, 0x100, R4 ;  /* 0x0000010003037824 */ /* 0x000fc800078e0204 */
[----:B0-----:R-:W-:-:S04]  /*2dd0*/  IMAD.WIDE.U32 R2, R3, 0x8, R6 ;  /* 0x0000000803027825 */ /* 0x001fc800078e0006 */
[----:B------:R-:W-:Y:S02]  /*2de0*/  IMAD.MOV.U32 R6, RZ, RZ, R5 ;  /* 0x000000ffff067224 */ /* 0x000fe400078e0005 */
[----:B------:R-:W-:-:S05]  /*2df0*/  IMAD.MOV.U32 R7, RZ, RZ, RZ ;  /* 0x000000ffff077224 */ /* 0x000fca00078e00ff */
[----:B------:R0:W-:Y:S02]  /*2e00*/  REDG.E.ADD.64.STRONG.GPU desc[UR20][R2.64+0x400], R6 ;  /* 0x000400060200798e */ /* 0x0001e4000c12e514 */
.L_x_152:
[----:B------:R-:W-:Y:S05]  /*2e10*/  BSYNC.RECONVERGENT B0 ;  /* 0x0000000000007941 */ /* 0x000fea0003800200 */
.L_x_151:
[----:B------:R-:W-:Y:S01]  /*2e20*/  BAR.SYNC.DEFER_BLOCKING 0x0 ;  /* 0x0000000000007b1d */ /* 0x000fe20000010000 */
[----:B------:R-:W-:-:S04]  /*2e30*/  UIADD3 UR6, UP0, UPT, UR6, 0x1, URZ ;  /* 0x0000000106067890 */ /* 0x000fc8000ff1e0ff */
[----:B------:R-:W-:Y:S02]  /*2e40*/  UIADD3.X UR7, UPT, UPT, URZ, UR7, URZ, UP0, !UPT ;  /* 0x00000007ff077290 */ /* 0x000fe400087fe4ff */
[----:B------:R-:W-:-:S04]  /*2e50*/  UISETP.NE.U32.AND UP0, UPT, UR6, UR11, UPT ;  /* 0x0000000b0600728c */ /* 0x000fc8000bf05070 */
[----:B------:R-:W-:-:S09]  /*2e60*/  UISETP.NE.AND.EX UP0, UPT, UR7, UR12, UPT, UP0 ;  /* 0x0000000c0700728c */ /* 0x000fd2000bf05300 */
[----:B------:R-:W-:Y:S05]  /*2e70*/  BRA.U UP0, `(.L_x_219) ;  /* 0xffffffd500087547 */ /* 0x000fea000b83ffff */
[----:B------:R-:W-:Y:S05]  /*2e80*/  EXIT ;  /* 0x000000000000794d */ /* 0x000fea0003800000 */
.L_x_220:
        /* <DEDUP_REMOVED lines=15> */
.L_x_467:


//--------------------- .text._ZN3cub18CUB_300001_SM_10006detail10radix_sort31DeviceRadixSortSingleTileKernelINS1_5radix10policy_hubIjjyE10Policy1000ELNS0_9SortOrderE1EjjyNS1_21identity_decomposer_tEEEvPKT1_PSA_PKT2_PSE_T3_iiT4_ --------------------------
	.section	.text._ZN3cub18CUB_300001_SM_10006detail10radix_sort31DeviceRadixSortSingleTileKernelINS1_5radix10policy_hubIjjyE10Policy1000ELNS0_9SortOrderE1EjjyNS1_21identity_decomposer_tEEEvPKT1_PSA_PKT2_PSE_T3_iiT4_,"ax",@progbits
	.align	128
        .global         _ZN3cub18CUB_300001_SM_10006detail10radix_sort31DeviceRadixSortSingleTileKernelINS1_5radix10policy_hubIjjyE10Policy1000ELNS0_9SortOrderE1EjjyNS1_21identity_decomposer_tEEEvPKT1_PSA_PKT2_PSE_T3_iiT4_
        .type           _ZN3cub18CUB_300001_SM_10006detail10radix_sort31DeviceRadixSortSingleTileKernelINS1_5radix10policy_hubIjjyE10Policy1000ELNS0_9SortOrderE1EjjyNS1_21identity_decomposer_tEEEvPKT1_PSA_PKT2_PSE_T3_iiT4_,@function
        .size           _ZN3cub18CUB_300001_SM_10006detail10radix_sort31DeviceRadixSortSingleTileKernelINS1_5radix10policy_hubIjjyE10Policy1000ELNS0_9SortOrderE1EjjyNS1_21identity_decomposer_tEEEvPKT1_PSA_PKT2_PSE_T3_iiT4_,(.L_x_468 - _ZN3cub18CUB_300001_SM_10006detail10radix_sort31DeviceRadixSortSingleTileKernelINS1_5radix10policy_hubIjjyE10Policy1000ELNS0_9SortOrderE1EjjyNS1_21identity_decomposer_tEEEvPKT1_PSA_PKT2_PSE_T3_iiT4_)
        .other          _ZN3cub18CUB_300001_SM_10006detail10radix_sort31DeviceRadixSortSingleTileKernelINS1_5radix10policy_hubIjjyE10Policy1000ELNS0_9SortOrderE1EjjyNS1_21identity_decomposer_tEEEvPKT1_PSA_PKT2_PSE_T3_iiT4_,@"STO_CUDA_ENTRY STV_DEFAULT"
_ZN3cub18CUB_300001_SM_10006detail10radix_sort31DeviceRadixSortSingleTileKernelINS1_5radix10policy_hubIjjyE10Policy1000ELNS0_9SortOrderE1EjjyNS1_21identity_decomposer_tEEEvPKT1_PSA_PKT2_PSE_T3_iiT4_:
.text._ZN3cub18CUB_300001_SM_10006detail10radix_sort31DeviceRadixSortSingleTileKernelINS1_5radix10policy_hubIjjyE10Policy1000ELNS0_9SortOrderE1EjjyNS1_21identity_decomposer_tEEEvPKT1_PSA_PKT2_PSE_T3_iiT4_:
[----:B------:R-:W-:Y:S01]  /*0000*/  LDC R1, c[0x0][0x37c] ;  /* 0x0000df00ff017b82 */ /* 0x000fe20000000800 */
[----:B------:R-:W0:Y:S01]  /*0010*/  S2R R0, SR_TID.X ;  /* 0x0000000000007919 */ /* 0x000e220000002100 */
[----:B------:R-:W1:Y:S01]  /*0020*/  LDCU UR4, c[0x0][0x3a0] ;  /* 0x00007400ff0477ac */ /* 0x000e620008000800 */
[----:B------:R-:W-:Y:S02]  /*0030*/  CS2R R16, SRZ ;  /* 0x0000000000107805 */ /* 0x000fe4000001ff00 */
[----:B------:R-:W-:Y:S02]  /*0040*/  CS2R R18, SRZ ;  /* 0x0000000000127805 */ /* 0x000fe4000001ff00 */
[----:B------:R-:W-:Y:S01]  /*0050*/  CS2R R20, SRZ ;  /* 0x0000000000147805 */ /* 0x000fe2000001ff00 */
[----:B------:R-:W2:Y:S01]  /*0060*/  LDCU.64 UR10, c[0x0][0x358] ;  /* 0x00006b00ff0a77ac */ /* 0x000ea20008000a00 */
[----:B------:R-:W-:Y:S02]  /*0070*/  CS2R R22, SRZ ;  /* 0x0000000000167805 */ /* 0x000fe4000001ff00 */
[----:B------:R-:W-:-:S02]  /*0080*/  CS2R R12, SRZ ;  /* 0x00000000000c7805 */ /* 0x000fc4000001ff00 */
[----:B------:R-:W-:Y:S02]  /*0090*/  CS2R R14, SRZ ;  /* 0x00000000000e7805 */ /* 0x000fe4000001ff00 */
[----:B------:R-:W-:Y:S02]  /*00a0*/  CS2R R24, SRZ ;  /* 0x0000000000187805 */ /* 0x000fe4000001ff00 */
[----:B------:R-:W-:Y:S01]  /*00b0*/  CS2R R26, SRZ ;  /* 0x00000000001a7805 */ /* 0x000fe2000001ff00 */
[----:B------:R-:W-:Y:S01]  /*00c0*/  IMAD.MOV.U32 R28, RZ, RZ, RZ ;  /* 0x000000ffff1c7224 */ /* 0x000fe200078e00ff */
[----:B------:R-:W3:Y:S01]  /*00d0*/  LDC.64 R6, c[0x0][0x390] ;  /* 0x0000e400ff067b82 */ /* 0x000ee20000000a00 */
[----:B------:R-:W4:Y:S01]  /*00e0*/  LDCU.64 UR6, c[0x0][0x3a8] ;  /* 0x00007500ff0677ac */ /* 0x000f220008000a00 */
[----:B------:R-:W2:Y:S01]  /*00f0*/  LDCU UR9, c[0x0][0x3ac] ;  /* 0x00007580ff0977ac */ /* 0x000ea20008000800 */
[----:B0-----:R-:W-:-:S04]  /*0100*/  IMAD R9, R0, 0x13, RZ ;  /* 0x0000001300097824 */ /* 0x001fc800078e02ff */
[C---:B------:R-:W-:Y:S01]  /*0110*/  VIADD R4, R9.reuse, 0x3 ;  /* 0x0000000309047836 */ /* 0x040fe20000000000 */
[C---:B-1----:R-:W-:Y:S01]  /*0120*/  ISETP.GE.AND P6, PT, R9.reuse, UR4, PT ;  /* 0x0000000409007c0c */ /* 0x042fe2000bfc6270 */
[C---:B------:R-:W-:Y:S02]  /*0130*/  VIADD R5, R9.reuse, 0x6 ;  /* 0x0000000609057836 */ /* 0x040fe40000000000 */
[C---:B------:R-:W-:Y:S01]  /*0140*/  VIADD R51, R9.reuse, 0x7 ;  /* 0x0000000709337836 */ /* 0x040fe20000000000 */
[----:B------:R-:W-:Y:S01]  /*0150*/  ISETP.GE.AND P3, PT, R4, UR4, PT ;  /* 0x0000000404007c0c */ /* 0x000fe2000bf66270 */
[----:B------:R-:W-:Y:S01]  /*0160*/  VIADD R52, R9, 0x8 ;  /* 0x0000000809347836 */ /* 0x000fe20000000000 */
[----:B------:R-:W-:Y:S01]  /*0170*/  ISETP.GE.AND P0, PT, R5, UR4, PT ;  /* 0x0000000405007c0c */ /* 0x000fe2000bf06270 */
[C---:B------:R-:W-:Y:S01]  /*0180*/  VIADD R53, R9.reuse, 0x9 ;  /* 0x0000000909357836 */ /* 0x040fe20000000000 */
[----:B------:R-:W0:Y:S01]  /*0190*/  LDC.64 R4, c[0x0][0x380] ;  /* 0x0000e000ff047b82 */ /* 0x000e220000000a00 */
[C---:B------:R-:W-:Y:S01]  /*01a0*/  VIADD R54, R9.reuse, 0xa ;  /* 0x0000000a09367836 */ /* 0x040fe20000000000 */
[----:B------:R-:W-:Y:S01]  /*01b0*/  P2R R50, PR, RZ, 0x1 ;  /* 0x00000001ff327803 */ /* 0x000fe20000000000 */
[C---:B------:R-:W-:Y:S01]  /*01c0*/  VIADD R55, R9.reuse, 0xb ;  /* 0x0000000b09377836 */ /* 0x040fe20000000000 */
[----:B------:R-:W-:Y:S01]  /*01d0*/  P2R R11, PR, RZ, 0x8 ;  /* 0x00000008ff0b7803 */ /* 0x000fe20000000000 */
[----:B------:R-:W-:-:S02]  /*01e0*/  VIADD R56, R9, 0xc ;  /* 0x0000000c09387836 */ /* 0x000fc40000000000 */
[C---:B------:R-:W-:Y:S02]  /*01f0*/  VIADD R2, R9.reuse, 0x1 ;  /* 0x0000000109027836 */ /* 0x040fe40000000000 */
[C---:B------:R-:W-:Y:S02]  /*0200*/  VIADD R3, R9.reuse, 0x2 ;  /* 0x0000000209037836 */ /* 0x040fe40000000000 */
[C---:B------:R-:W-:Y:S01]  /*0210*/  VIADD R57, R9.reuse, 0xd ;  /* 0x0000000d09397836 */ /* 0x040fe20000000000 */
[----:B------:R-:W-:Y:S01]  /*0220*/  ISETP.GE.AND P5, PT, R2, UR4, PT ;  /* 0x0000000402007c0c */ /* 0x000fe2000bfa6270 */
[----:B------:R-:W-:Y:S01]  /*0230*/  VIADD R2, R9, 0x4 ;  /* 0x0000000409027836 */ /* 0x000fe20000000000 */
[----:B------:R-:W-:Y:S01]  /*0240*/  ISETP.GE.AND P4, PT, R3, UR4, PT ;  /* 0x0000000403007c0c */ /* 0x000fe2000bf86270 */
[C---:B------:R-:W-:Y:S01]  /*0250*/  VIADD R3, R9.reuse, 0x5 ;  /* 0x0000000509037836 */ /* 0x040fe20000000000 */
[----:B------:R-:W-:Y:S01]  /*0260*/  P2R R8, PR, RZ, 0x20 ;  /* 0x00000020ff087803 */ /* 0x000fe20000000000 */
[C---:B------:R-:W-:Y:S01]  /*0270*/  VIADD R58, R9.reuse, 0xe ;  /* 0x0000000e093a7836 */ /* 0x040fe20000000000 */
[----:B------:R-:W-:Y:S01]  /*0280*/  ISETP.GE.AND P2, PT, R2, UR4, PT ;  /* 0x0000000402007c0c */ /* 0x000fe2000bf46270 */
[----:B------:R-:W-:Y:S01]  /*0290*/  VIADD R59, R9, 0xf ;  /* 0x0000000f093b7836 */ /* 0x000fe20000000000 */
[----:B------:R-:W-:-:S02]  /*02a0*/  ISETP.GE.AND P1, PT, R3, UR4, PT ;  /* 0x0000000403007c0c */ /* 0x000fc4000bf26270 */
[----:B------:R-:W-:Y:S01]  /*02b0*/  CS2R R2, SRZ ;  /* 0x0000000000027805 */ /* 0x000fe2000001ff00 */
[C---:B------:R-:W-:Y:S01]  /*02c0*/  VIADD R60, R9.reuse, 0x10 ;  /* 0x00000010093c7836 */ /* 0x040fe20000000000 */
[----:B------:R-:W-:Y:S01]  /*02d0*/  P2R R10, PR, RZ, 0x10 ;  /* 0x00000010ff0a7803 */ /* 0x000fe20000000000 */
[C---:B0-----:R-:W-:Y:S01]  /*02e0*/  IMAD.WIDE.U32 R4, R9.reuse, 0x4, R4 ;  /* 0x0000000409047825 */ /* 0x041fe200078e0004 */
[----:B------:R-:W-:Y:S02]  /*02f0*/  P2R R49, PR, RZ, 0x2 ;  /* 0x00000002ff317803 */ /* 0x000fe40000000000 */
[----:B------:R-:W-:Y:S01]  /*0300*/  P2R R48, PR, RZ, 0x4 ;  /* 0x00000004ff307803 */ /* 0x000fe20000000000 */
[----:B------:R-:W-:Y:S01]  /*0310*/  VIADD R61, R9, 0x11 ;  /* 0x00000011093d7836 */ /* 0x000fe20000000000 */
[----:B--2---:R0:W5:Y:S01]  /*0320*/  @!P0 LDG.E R16, desc[UR10][R4.64+0x18] ;  /* 0x0000180a04108981 */ /* 0x004162000c1e1900 */
[----:B------:R-:W-:Y:S01]  /*0330*/  ISETP.GE.AND P0, PT, R51, UR4, PT ;  /* 0x0000000433007c0c */ /* 0x000fe2000bf06270 */
[----:B------:R-:W-:-:S02]  /*0340*/  VIADD R62, R9, 0x12 ;  /* 0x00000012093e7836 */ /* 0x000fc40000000000 */
[----:B------:R0:W5:Y:S01]  /*0350*/  @!P6 LDG.E R2, desc[UR10][R4.64] ;  /* 0x0000000a0402e981 */ /* 0x000162000c1e1900 */
[----:B------:R-:W-:Y:S01]  /*0360*/  P2R R51, PR, RZ, 0x1 ;  /* 0x00000001ff337803 */ /* 0x000fe20000000000 */
[----:B---3--:R-:W-:Y:S02]  /*0370*/  IMAD.WIDE.U32 R6, R9, 0x4, R6 ;  /* 0x0000000409067825 */ /* 0x008fe400078e0006 */
[----:B------:R0:W5:Y:S04]  /*0380*/  @!P5 LDG.E R3, desc[UR10][R4.64+0x4] ;  /* 0x0000040a0403d981 */ /* 0x000168000c1e1900 */
[----:B------:R0:W5:Y:S04]  /*0390*/  @!P4 LDG.E R12, desc[UR10][R4.64+0x8] ;  /* 0x0000080a040cc981 */ /* 0x000168000c1e1900 */
[----:B------:R0:W5:Y:S01]  /*03a0*/  @!P0 LDG.E R17, desc[UR10][R4.64+0x1c] ;  /* 0x00001c0a04118981 */ /* 0x000162000c1e1900 */
[----:B------:R-:W-:-:S03]  /*03b0*/  ISETP.GE.AND P0, PT, R52, UR4, PT ;  /* 0x0000000434007c0c */ /* 0x000fc6000bf06270 */
[----:B------:R0:W5:Y:S01]  /*03c0*/  @!P3 LDG.E R13, desc[UR10][R4.64+0xc] ;  /* 0x00000c0a040db981 */ /* 0x000162000c1e1900 */
[----:B------:R-:W-:-:S03]  /*03d0*/  P2R R52, PR, RZ, 0x1 ;  /* 0x00000001ff347803 */ /* 0x000fc60000000000 */
[----:B------:R0:W5:Y:S04]  /*03e0*/  @!P2 LDG.E R14, desc[UR10][R4.64+0x10] ;  /* 0x0000100a040ea981 */ /* 0x000168000c1e1900 */
[----:B------:R0:W5:Y:S04]  /*03f0*/  @!P1 LDG.E R15, desc[UR10][R4.64+0x14] ;  /* 0x0000140a040f9981 */ /* 0x000168000c1e1900 */
[----:B------:R0:W5:Y:S01]  /*0400*/  @!P0 LDG.E R18, desc[UR10][R4.64+0x20] ;  /* 0x0000200a04128981 */ /* 0x000162000c1e1900 */
[----:B------:R-:W-:-:S04]  /*0410*/  ISETP.GE.AND P0, PT, R53, UR4, PT ;  /* 0x0000000435007c0c */ /* 0x000fc8000bf06270 */
[----:B------:R-:W-:-:S09]  /*0420*/  P2R R53, PR, RZ, 0x1 ;  /* 0x00000001ff357803 */ /* 0x000fd20000000000 */
        /* <DEDUP_REMOVED lines=10> */
[----:B------:R-:W-:-:S04]  /*04d0*/  ISETP.NE.AND P0, PT, R55, RZ, PT ;  /* 0x000000ff3700720c */ /* 0x000fc80003f05270 */
[----:B------:R-:W-:Y:S02]  /*04e0*/  P2R R55, PR, RZ, 0x1 ;  /* 0x00000001ff377803 */ /* 0x000fe40000000000 */
        /* <DEDUP_REMOVED lines=8> */
[----:B------:R-:W-:Y:S02]  /*0570*/  ISETP.NE.AND P0, PT, R50, RZ, PT ;  /* 0x000000ff3200720c */ /* 0x000fe40003f05270 */
[----:B------:R-:W-:Y:S02]  /*0580*/  ISETP.GE.AND P1, PT, R57, UR4, PT ;  /* 0x0000000439007c0c */ /* 0x000fe4000bf26270 */
[----:B------:R-:W-:Y:S02]  /*0590*/  P2R R50, PR, RZ, 0x1 ;  /* 0x00000001ff327803 */ /* 0x000fe40000000000 */
[----:B------:R-:W-:Y:S02]  /*05a0*/  ISETP.NE.AND P0, PT, R49, RZ, PT ;  /* 0x000000ff3100720c */ /* 0x000fe40003f05270 */
[----:B------:R-:W-:-:S02]  /*05b0*/  ISETP.GE.AND P2, PT, R58, UR4, PT ;  /* 0x000000043a007c0c */ /* 0x000fc4000bf46270 */
[----:B------:R-:W-:Y:S02]  /*05c0*/  ISETP.GE.AND P3, PT, R59, UR4, PT ;  /* 0x000000043b007c0c */ /* 0x000fe4000bf66270 */
[----:B------:R-:W-:Y:S02]  /*05d0*/  ISETP.GE.AND P4, PT, R60, UR4, PT ;  /* 0x000000043c007c0c */ /* 0x000fe4000bf86270 */
[----:B------:R-:W-:Y:S01]  /*05e0*/  ISETP.GE.AND P5, PT, R61, UR4, PT ;  /* 0x000000043d007c0c */ /* 0x000fe2000bfa6270 */
[----:B------:R0:W5:Y:S01]  /*05f0*/  @!P1 LDG.E R23, desc[UR10][R4.64+0x34] ;  /* 0x0000340a04179981 */ /* 0x000162000c1e1900 */
[----:B------:R-:W-:Y:S02]  /*0600*/  ISETP.GE.AND P6, PT, R62, UR4, PT ;  /* 0x000000043e007c0c */ /* 0x000fe4000bfc6270 */
[----:B------:R-:W-:Y:S02]  /*0610*/  P2R R49, PR, RZ, 0x1 ;  /* 0x00000001ff317803 */ /* 0x000fe40000000000 */
[----:B------:R-:W-:Y:S01]  /*0620*/  ISETP.NE.AND P0, PT, R48, RZ, PT ;  /* 0x000000ff3000720c */ /* 0x000fe20003f05270 */
[----:B------:R0:W5:Y:S03]  /*0630*/  @!P2 LDG.E R24, desc[UR10][R4.64+0x38] ;  /* 0x0000380a0418a981 */ /* 0x000166000c1e1900 */
[----:B------:R-:W-:Y:S01]  /*0640*/  P2R R48, PR, RZ, 0x1 ;  /* 0x00000001ff307803 */ /* 0x000fe20000000000 */
[----:B------:R0:W5:Y:S01]  /*0650*/  @!P3 LDG.E R25, desc[UR10][R4.64+0x3c] ;  /* 0x00003c0a0419b981 */ /* 0x000162000c1e1900 */
[----:B------:R-:W-:-:S03]  /*0660*/  ISETP.NE.AND P0, PT, R11, RZ, PT ;  /* 0x000000ff0b00720c */ /* 0x000fc60003f05270 */
[----:B------:R0:W5:Y:S01]  /*0670*/  @!P4 LDG.E R26, desc[UR10][R4.64+0x40] ;  /* 0x0000400a041ac981 */ /* 0x000162000c1e1900 */
[----:B------:R-:W-:-:S03]  /*0680*/  P2R R11, PR, RZ, 0x1 ;  /* 0x00000001ff0b7803 */ /* 0x000fc60000000000 */
[----:B------:R0:W5:Y:S01]  /*0690*/  @!P5 LDG.E R27, desc[UR10][R4.64+0x44] ;  /* 0x0000440a041bd981 */ /* 0x000162000c1e1900 */
[----:B------:R-:W-:-:S03]  /*06a0*/  ISETP.NE.AND P0, PT, R10, RZ, PT ;  /* 0x000000ff0a00720c */ /* 0x000fc60003f05270 */
[----:B------:R0:W5:Y:S01]  /*06b0*/  @!P6 LDG.E R28, desc[UR10][R4.64+0x48] ;  /* 0x0000480a041ce981 */ /* 0x000162000c1e1900 */
[----:B------:R-:W-:Y:S01]  /*06c0*/  BAR.SYNC.DEFER_BLOCKING 0x0 ;  /* 0x0000000000007b1d */ /* 0x000fe20000010000 */
[----:B------:R-:W-:Y:S02]  /*06d0*/  P2R R10, PR, RZ, 0x1 ;  /* 0x00000001ff0a7803 */ /* 0x000fe40000000000 */
[----:B------:R-:W-:-:S04]  /*06e0*/  ISETP.NE.AND P0, PT, R8, RZ, PT ;  /* 0x000000ff0800720c */ /* 0x000fc80003f05270 */
[----:B------:R-:W-:Y:S02]  /*06f0*/  P2R R8, PR, RZ, 0x1 ;  /* 0x00000001ff087803 */ /* 0x000fe40000000000 */
[----:B------:R-:W-:-:S13]  /*0700*/  ISETP.GE.AND P0, PT, R9, UR4, PT ;  /* 0x0000000409007c0c */ /* 0x000fda000bf06270 */
[----:B------:R0:W5:Y:S01]  /*0710*/  @!P0 LDG.E R29, desc[UR10][R6.64] ;  /* 0x0000000a061d8981 */ /* 0x000162000c1e1900 */
[----:B------:R-:W-:Y:S01]  /*0720*/  ISETP.NE.AND P0, PT, R8, RZ, PT ;  /* 0x000000ff0800720c */ /* 0x000fe20003f05270 */
[----:B------:R-:W1:Y:S02]  /*0730*/  S2UR UR5, SR_CgaCtaId ;  /* 0x00000000000579c3 */ /* 0x000e640000008800 */
[----:B------:R0:W5:Y:S04]  /*0740*/  @!P1 LDG.E R42, desc[UR10][R6.64+0x34] ;  /* 0x0000340a062a9981 */ /* 0x000168000c1e1900 */
[----:B------:R0:W5:Y:S04]  /*0750*/  @!P2 LDG.E R43, desc[UR10][R6.64+0x38] ;  /* 0x0000380a062ba981 */ /* 0x000168000c1e1900 */
[----:B------:R0:W5:Y:S04]  /*0760*/  @!P3 LDG.E R44, desc[UR10][R6.64+0x3c] ;  /* 0x00003c0a062cb981 */ /* 0x000168000c1e1900 */
[----:B------:R0:W5:Y:S01]  /*0770*/  @!P0 LDG.E R30, desc[UR10][R6.64+0x4] ;  /* 0x0000040a061e8981 */ /* 0x000162000c1e1900 */
[----:B------:R-:W-:-:S03]  /*0780*/  ISETP.NE.AND P0, PT, R10, RZ, PT ;  /* 0x000000ff0a00720c */ /* 0x000fc60003f05270 */
[----:B------:R0:W5:Y:S04]  /*0790*/  @!P4 LDG.E R45, desc[UR10][R6.64+0x40] ;  /* 0x0000400a062dc981 */ /* 0x000168000c1e1900 */
[----:B------:R0:W5:Y:S04]  /*07a0*/  @!P5 LDG.E R46, desc[UR10][R6.64+0x44] ;  /* 0x0000440a062ed981 */ /* 0x000168000c1e1900 */
[----:B------:R0:W5:Y:S04]  /*07b0*/  @!P6 LDG.E R47, desc[UR10][R6.64+0x48] ;  /* 0x0000480a062fe981 */ /* 0x000168000c1e1900 */
[----:B------:R0:W5:Y:S01]  /*07c0*/  @!P0 LDG.E R31, desc[UR10][R6.64+0x8] ;  /* 0x0000080a061f8981 */ /* 0x000162000c1e1900 */
[----:B------:R-:W-:-:S13]  /*07d0*/  ISETP.NE.AND P0, PT, R11, RZ, PT ;  /* 0x000000ff0b00720c */ /* 0x000fda0003f05270 */
        /* <DEDUP_REMOVED lines=17> */
[----:B------:R-:W-:Y:S01]  /*08f0*/  ISETP.NE.AND P0, PT, R56, RZ, PT ;  /* 0x000000ff3800720c */ /* 0x000fe20003f05270 */
[----:B------:R-:W2:Y:S01]  /*0900*/  S2R R48, SR_LANEID ;  /* 0x0000000000307919 */ /* 0x000ea20000000000 */
[----:B------:R-:W-:Y:S02]  /*0910*/  UMOV UR4, 0x400 ;  /* 0x0000040000047882 */ /* 0x000fe40000000000 */
[----:B-1----:R-:W-:-:S09]  /*0920*/  ULEA UR4, UR5, UR4, 0x18 ;  /* 0x0000000405047291 */ /* 0x002fd2000f8ec0ff */
[----:B------:R0:W5:Y:S01]  /*0930*/  @!P0 LDG.E R41, desc[UR10][R6.64+0x30] ;  /* 0x0000300a06298981 */ /* 0x000162000c1e1900 */
[----:B------:R-:W-:Y:S02]  /*0940*/  LEA R49, R0, UR4, 0x2 ;  /* 0x0000000400317c11 */ /* 0x000fe4000f8e10ff */
[----:B------:R-:W-:-:S03]  /*0950*/  SHF.R.U32.HI R124, RZ, 0x5, R0 ;  /* 0x00000005ff7c7819 */ /* 0x000fc60000011600 */
[----:B------:R-:W-:Y:S01]  /*0960*/  IMAD R51, R0, 0x80, R49 ;  /* 0x0000008000337824 */ /* 0x000fe200078e0231 */
[----:B------:R-:W-:-:S03]  /*0970*/  LEA R50, R124, UR4, 0x2 ;  /* 0x000000047c327c11 */ /* 0x000fc6000f8e10ff */
[----:B------:R-:W-:Y:S01]  /*0980*/  IMAD R53, R0, -0x38, R51 ;  /* 0xffffffc800357824 */ /* 0x000fe200078e0233 */
[----:B----4-:R-:W-:Y:S02]  /*0990*/  UIADD3 UR8, UPT, UPT, UR6, 0x6, URZ ;  /* 0x0000000606087890 */ /* 0x010fe4000fffe0ff */
[----:B------:R-:W-:Y:S01]  /*09a0*/  UIADD3 UR5, UPT, UPT, -UR6, UR7, URZ ;  /* 0x0000000706057290 */ /* 0x000fe2000fffe1ff */
[----:B0-----:R-:W-:Y:S11]  /*09b0*/  BAR.SYNC.DEFER_BLOCKING 0x0 ;  /* 0x0000000000007b1d */ /* 0x001ff60000010000 */
.L_x_222:
[----:B------:R-:W-:Y:S01]  /*09c0*/  UISETP.LT.AND UP0, UPT, UR5, 0x6, UPT ;  /* 0x000000060500788c */ /* 0x000fe2000bf01270 */
[----:B------:R-:W-:Y:S01]  /*09d0*/  STS [R49], RZ ;  /* 0x000000ff31007388 */ /* 0x000fe20000000800 */
[----:B------:R-:W-:Y:S01]  /*09e0*/  UIADD3 UR6, UPT, UPT, UR8, -0x6, URZ ;  /* 0xfffffffa08067890 */ /* 0x000fe2000fffe0ff */
[----:B--2---:R-:W-:Y:S01]  /*09f0*/  ISETP.NE.AND P1, PT, R48, 0x1f, PT ;  /* 0x0000001f3000780c */ /* 0x004fe20003f25270 */
[----:B------:R-:W-:Y:S01]  /*0a00*/  USEL UR4, UR5, 0x6, UP0 ;  /* 0x0000000605047887 */ /* 0x000fe20008000000 */
[----:B------:R-:W-:Y:S01]  /*0a10*/  STS [R49+0x400], RZ ;  /* 0x000400ff31007388 */ /* 0x000fe20000000800 */
[C---:B------:R-:W-:Y:S01]  /*0a20*/  ISETP.NE.AND P2, PT, R124.reuse, 0x6, PT ;  /* 0x000000067c00780c */ /* 0x040fe20003f45270 */
[----:B------:R-:W-:Y:S01]  /*0a30*/  UISETP.GE.AND UP0, UPT, UR8, UR9, UPT ;  /* 0x000000090800728c */ /* 0x000fe2000bf06270 */
[----:B0----5:R-:W-:Y:S01]  /*0a40*/  SHF.R.U32.HI R4, RZ, UR6, R2 ;  /* 0x00000006ff047c19 */ /* 0x021fe20008011602 */
[----:B------:R-:W-:Y:S01]  /*0a50*/  UBMSK UR4, URZ, UR4 ;  /* 0x00000004ff04729b */ /* 0x000fe20008000000 */
[----:B------:R-:W-:Y:S01]  /*0a60*/  STS [R49+0x800], RZ ;  /* 0x000800ff31007388 */ /* 0x000fe20000000800 */
[----:B------:R-:W-:-:S03]  /*0a70*/  ISETP.NE.AND P3, PT, R124, 0x7, PT ;  /* 0x000000077c00780c */ /* 0x000fc60003f65270 */
[----:B------:R-:W-:Y:S01]  /*0a80*/  STS [R49+0xc00], RZ ;  /* 0x000c00ff31007388 */ /* 0x000fe20000000800 */
[----:B------:R-:W-:-:S03]  /*0a90*/  LOP3.LUT R4, R4, UR4, RZ, 0xc0, !PT ;  /* 0x0000000404047c12 */ /* 0x000fc6000f8ec0ff */
[----:B------:R-:W-:Y:S02]  /*0aa0*/  STS [R49+0x1000], RZ ;  /* 0x001000ff31007388 */ /* 0x000fe40000000800 */
[----:B------:R-:W-:Y:S01]  /*0ab0*/  IMAD.SHL.U32 R5, R4, 0x400, RZ ;  /* 0x0000040004057824 */ /* 0x000fe200078e00ff */
[----:B------:R-:W-:Y:S01]  /*0ac0*/  SHF.R.U32.HI R4, RZ, 0x4, R4 ;  /* 0x00000004ff047819 */ /* 0x000fe20000011604 */
[----:B------:R-:W-:Y:S03]  /*0ad0*/  STS [R49+0x1400], RZ ;  /* 0x001400ff31007388 */ /* 0x000fe60000000800 */
[----:B------:R-:W-:Y:S01]  /*0ae0*/  LOP3.LUT R54, R5, 0x7c00, RZ, 0xc, !PT ;  /* 0x00007c0005367812 */ /* 0x000fe200078e0cff */
[----:B------:R-:W-:Y:S01]  /*0af0*/  STS [R49+0x1800], RZ ;  /* 0x001800ff31007388 */ /* 0x000fe20000000800 */
[----:B------:R-:W-:-:S03]  /*0b00*/  LOP3.LUT R4, R4, 0xffffffe, RZ, 0xc0, !PT ;  /* 0x0ffffffe04047812 */ /* 0x000fc600078ec0ff */
[----:B------:R-:W-:Y:S01]  /*0b10*/  STS [R49+0x1c00], RZ ;  /* 0x001c00ff31007388 */ /* 0x000fe20000000800 */
[----:B------:R-:W-:Y:S02]  /*0b20*/  IADD3 R54, PT, PT, -R4, R49, R54 ;  /* 0x0000003104367210 */ /* 0x000fe40007ffe136 */
[----:B------:R-:W-:Y:S01]  /*0b30*/  SHF.R.U32.HI R4, RZ, UR6, R3 ;  /* 0x00000006ff047c19 */ /* 0x000fe20008011603 */
[----:B------:R-:W-:Y:S03]  /*0b40*/  STS [R49+0x2000], RZ ;  /* 0x002000ff31007388 */ /* 0x000fe60000000800 */
[----:B------:R-:W-:Y:S01]  /*0b50*/  LOP3.LUT R4, R4, UR4, RZ, 0xc0, !PT ;  /* 0x0000000404047c12 */ /* 0x000fe2000f8ec0ff */
[----:B------:R-:W-:Y:S04]  /*0b60*/  STS [R49+0x2400], RZ ;  /* 0x002400ff31007388 */ /* 0x000fe80000000800 */
[----:B------:R-:W-:Y:S01]  /*0b70*/  STS [R49+0x2800], RZ ;  /* 0x002800ff31007388 */ /* 0x000fe20000000800 */
[----:B------:R-:W-:Y:S01]  /*0b80*/  IMAD.SHL.U32 R5, R4, 0x400, RZ ;  /* 0x0000040004057824 */ /* 0x000fe200078e00ff */
[----:B------:R-:W-:-:S02]  /*0b90*/  SHF.R.U32.HI R4, RZ, 0x4, R4 ;  /* 0x00000004ff047819 */ /* 0x000fc40000011604 */
[----:B------:R-:W-:Y:S02]  /*0ba0*/  STS [R49+0x2c00], RZ ;  /* 0x002c00ff31007388 */ /* 0x000fe40000000800 */
[----:B------:R-:W-:Y:S02]  /*0bb0*/  LOP3.LUT R56, R5, 0x7c00, RZ, 0xc, !PT ;  /* 0x00007c0005387812 */ /* 0x000fe400078e0cff */
        /* <DEDUP_REMOVED lines=32> */
[----:B------:R-:W0:Y:S02]  /*0dc0*/  LDS.U16 R52, [R54+0x2] ;  /* 0x0000020036347984 */ /* 0x000e240000000400 */
[----:B0-----:R-:W-:-:S05]  /*0dd0*/  VIADD R5, R52, 0x1 ;  /* 0x0000000134057836 */ /* 0x001fca0000000000 */
[----:B------:R0:W-:Y:S04]  /*0de0*/  STS.U16 [R54+0x2], R5 ;  /* 0x0000020536007388 */ /* 0x0001e80000000400 */
[----:B------:R-:W1:Y:S01]  /*0df0*/  LDS.U16 R57, [R56+0x2] ;  /* 0x0000020038397984 */ /* 0x000e620000000400 */
[----:B0-----:R-:W-:Y:S01]  /*0e00*/  IMAD.SHL.U32 R5, R4, 0x400, RZ ;  /* 0x0000040004057824 */ /* 0x001fe200078e00ff */
[----:B------:R-:W-:-:S04]  /*0e10*/  SHF.R.U32.HI R4, RZ, 0x4, R4 ;  /* 0x00000004ff047819 */ /* 0x000fc80000011604 */
[----:B------:R-:W-:Y:S02]  /*0e20*/  LOP3.LUT R60, R5, 0x7c00, RZ, 0xc, !PT ;  /* 0x00007c00053c7812 */ /* 0x000fe400078e0cff */
[----:B------:R-:W-:-:S04]  /*0e30*/  LOP3.LUT R4, R4, 0xffffffe, RZ, 0xc0, !PT ;  /* 0x0ffffffe04047812 */ /* 0x000fc800078ec0ff */
[----:B------:R-:W-:Y:S02]  /*0e40*/  IADD3 R60, PT, PT, -R4, R49, R60 ;  /* 0x00000031043c7210 */ /* 0x000fe40007ffe13c */
[----:B------:R-:W-:-:S04]  /*0e50*/  SHF.R.U32.HI R4, RZ, UR6, R14 ;  /* 0x00000006ff047c19 */ /* 0x000fc8000801160e */
[----:B------:R-:W-:-:S05]  /*0e60*/  LOP3.LUT R4, R4, UR4, RZ, 0xc0, !PT ;  /* 0x0000000404047c12 */ /* 0x000fca000f8ec0ff */
[----:B------:R-:W-:Y:S01]  /*0e70*/  IMAD.SHL.U32 R6, R4, 0x400, RZ ;  /* 0x0000040004067824 */ /* 0x000fe200078e00ff */
[----:B------:R-:W-:-:S04]  /*0e80*/  SHF.R.U32.HI R4, RZ, 0x4, R4 ;  /* 0x00000004ff047819 */ /* 0x000fc80000011604 */
[----:B------:R-:W-:Y:S02]  /*0e90*/  LOP3.LUT R6, R6, 0x7c00, RZ, 0xc, !PT ;  /* 0x00007c0006067812 */ /* 0x000fe400078e0cff */
[----:B------:R-:W-:-:S04]  /*0ea0*/  LOP3.LUT R4, R4, 0xffffffe, RZ, 0xc0, !PT ;  /* 0x0ffffffe04047812 */ /* 0x000fc800078ec0ff */
[----:B------:R-:W-:Y:S01]  /*0eb0*/  IADD3 R62, PT, PT, -R4, R49, R6 ;  /* 0x00000031043e7210 */ /* 0x000fe20007ffe106 */
[----:B-1----:R-:W-:Y:S01]  /*0ec0*/  VIADD R7, R57, 0x1 ;  /* 0x0000000139077836 */ /* 0x002fe20000000000 */
[----:B------:R-:W-:-:S04]  /*0ed0*/  SHF.R.U32.HI R4, RZ, UR6, R15 ;  /* 0x00000006ff047c19 */ /* 0x000fc8000801160f */
[----:B------:R-:W-:Y:S01]  /*0ee0*/  STS.U16 [R56+0x2], R7 ;  /* 0x0000020738007388 */ /* 0x000fe20000000400 */
[----:B------:R-:W-:-:S03]  /*0ef0*/  LOP3.LUT R4, R4, UR4, RZ, 0xc0, !PT ;  /* 0x0000000404047c12 */ /* 0x000fc6000f8ec0ff */
        /* <DEDUP_REMOVED lines=129> */
[----:B------:R-:W-:Y:S01]  /*1710*/  SHF.R.U32.HI R4, RZ, UR6, R28 ;  /* 0x00000006ff047c19 */ /* 0x000fe2000801161c */
[----:B------:R-:W0:Y:S03]  /*1720*/  S2UR UR6, SR_CgaCtaId ;  /* 0x00000000000679c3 */ /* 0x000e260000008800 */
[----:B------:R-:W-:Y:S01]  /*1730*/  LOP3.LUT R4, R4, UR4, RZ, 0xc0, !PT ;  /* 0x0000000404047c12 */ /* 0x000fe2000f8ec0ff */
[----:B------:R-:W-:-:S04]  /*1740*/  UMOV UR4, 0x400 ;  /* 0x0000040000047882 */ /* 0x000fc80000000000 */
[----:B------:R-:W-:Y:S01]  /*1750*/  IMAD.SHL.U32 R6, R4, 0x400, RZ ;  /* 0x0000040004067824 */ /* 0x000fe200078e00ff */
[----:B------:R-:W-:-:S04]  /*1760*/  SHF.R.U32.HI R4, RZ, 0x4, R4 ;  /* 0x00000004ff047819 */ /* 0x000fc80000011604 */
[----:B------:R-:W-:Y:S02]  /*1770*/  LOP3.LUT R6, R6, 0x7c00, RZ, 0xc, !PT ;  /* 0x00007c0006067812 */ /* 0x000fe400078e0cff */
[----:B------:R-:W-:-:S04]  /*1780*/  LOP3.LUT R4, R4, 0xffffffe, RZ, 0xc0, !PT ;  /* 0x0ffffffe04047812 */ /* 0x000fc800078ec0ff */
[----:B------:R-:W-:Y:S01]  /*1790*/  IADD3 R90, PT, PT, -R4, R49, R6 ;  /* 0x00000031045a7210 */ /* 0x000fe20007ffe106 */
[----:B-1----:R-:W-:Y:S01]  /*17a0*/  VIADD R7, R85, 0x1 ;  /* 0x0000000155077836 */ /* 0x002fe20000000000 */
[----:B0-----:R-:W-:-:S04]  /*17b0*/  ULEA UR4, UR6, UR4, 0x18 ;  /* 0x0000000406047291 */ /* 0x001fc8000f8ec0ff */
[----:B------:R-:W-:Y:S04]  /*17c0*/  STS.U16 [R84+0x2], R7 ;  /* 0x0000020754007388 */ /* 0x000fe80000000400 */
[----:B------:R-:W0:Y:S02]  /*17d0*/  LDS.U16 R87, [R86+0x2] ;  /* 0x0000020056577984 */ /* 0x000e240000000400 */
[----:B0-----:R-:W-:-:S05]  /*17e0*/  VIADD R5, R87, 0x1 ;  /* 0x0000000157057836 */ /* 0x001fca0000000000 */
[----:B------:R-:W-:Y:S04]  /*17f0*/  STS.U16 [R86+0x2], R5 ;  /* 0x0000020556007388 */ /* 0x000fe80000000400 */
[----:B------:R-:W0:Y:S02]  /*1800*/  LDS.U16 R89, [R88+0x2] ;  /* 0x0000020058597984 */ /* 0x000e240000000400 */
[----:B0-----:R-:W-:-:S05]  /*1810*/  VIADD R7, R89, 0x1 ;  /* 0x0000000159077836 */ /* 0x001fca0000000000 */
[----:B------:R-:W-:Y:S04]  /*1820*/  STS.U16 [R88+0x2], R7 ;  /* 0x0000020758007388 */ /* 0x000fe80000000400 */
[----:B------:R-:W0:Y:S02]  /*1830*/  LDS.U16 R91, [R90+0x2] ;  /* 0x000002005a5b7984 */ /* 0x000e240000000400 */
[----:B0-----:R-:W-:-:S05]  /*1840*/  VIADD R5, R91, 0x1 ;  /* 0x000000015b057836 */ /* 0x001fca0000000000 */
[----:B------:R-:W-:Y:S01]  /*1850*/  STS.U16 [R90+0x2], R5 ;  /* 0x000002055a007388 */ /* 0x000fe20000000400 */
[----:B------:R-:W-:Y:S06]  /*1860*/  BAR.SYNC.DEFER_BLOCKING 0x0 ;  /* 0x0000000000007b1d */ /* 0x000fec0000010000 */
[----:B------:R-:W-:Y:S04]  /*1870*/  LDS R92, [R51] ;  /* 0x00000000335c7984 */ /* 0x000fe80000000800 */
[----:B------:R-:W0:Y:S04]  /*1880*/  LDS R93, [R51+0x4] ;  /* 0x00000400335d7984 */ /* 0x000e280000000800 */
[----:B------:R-:W1:Y:S04]  /*1890*/  LDS R94, [R51+0x8] ;  /* 0x00000800335e7984 */ /* 0x000e680000000800 */
[----:B------:R-:W2:Y:S04]  /*18a0*/  LDS R95, [R51+0xc] ;  /* 0x00000c00335f7984 */ /* 0x000ea80000000800 */
[----:B------:R-:W3:Y:S04]  /*18b0*/  LDS R96, [R51+0x10] ;  /* 0x0000100033607984 */ /* 0x000ee80000000800 */
[----:B------:R-:W4:Y:S04]  /*18c0*/  LDS R97, [R51+0x14] ;  /* 0x0000140033617984 */ /* 0x000f280000000800 */
[----:B------:R-:W4:Y:S04]  /*18d0*/  LDS R98, [R51+0x18] ;  /* 0x0000180033627984 */ /* 0x000f280000000800 */
[----:B------:R-:W4:Y:S04]  /*18e0*/  LDS R99, [R51+0x1c] ;  /* 0x00001c0033637984 */ /* 0x000f280000000800 */
[----:B------:R-:W4:Y:S04]  /*18f0*/  LDS R100, [R51+0x20] ;  /* 0x0000200033647984 */ /* 0x000f280000000800 */
[----:B------:R-:W4:Y:S04]  /*1900*/  LDS R101, [R51+0x24] ;  /* 0x0000240033657984 */ /* 0x000f280000000800 */
[----:B------:R-:W4:Y:S04]  /*1910*/  LDS R102, [R51+0x28] ;  /* 0x0000280033667984 */ /* 0x000f280000000800 */
[----:B------:R-:W4:Y:S01]  /*1920*/  LDS R103, [R51+0x2c] ;  /* 0x00002c0033677984 */ /* 0x000f220000000800 */
[----:B0-----:R-:W-:-:S03]  /*1930*/  IMAD.IADD R93, R92, 0x1, R93 ;  /* 0x000000015c5d7824 */ /* 0x001fc600078e025d */
[----:B------:R-:W0:Y:S01]  /*1940*/  LDS R104, [R51+0x30] ;  /* 0x0000300033687984 */ /* 0x000e220000000800 */
[----:B-1----:R-:W-:-:S03]  /*1950*/  IMAD.IADD R94, R94, 0x1, R93 ;  /* 0x000000015e5e7824 */ /* 0x002fc600078e025d */
[----:B------:R-:W1:Y:S01]  /*1960*/  LDS R105, [R51+0x34] ;  /* 0x0000340033697984 */ /* 0x000e620000000800 */
[----:B--2---:R-:W-:-:S03]  /*1970*/  IMAD.IADD R95, R95, 0x1, R94 ;  /* 0x000000015f5f7824 */ /* 0x004fc600078e025e */
[----:B------:R-:W2:Y:S01]  /*1980*/  LDS R106, [R51+0x38] ;  /* 0x00003800336a7984 */ /* 0x000ea20000000800 */
[----:B---3--:R-:W-:-:S03]  /*1990*/  IMAD.IADD R96, R96, 0x1, R95 ;  /* 0x0000000160607824 */ /* 0x008fc600078e025f */
[----:B------:R-:W3:Y:S01]  /*19a0*/  LDS R107, [R51+0x3c] ;  /* 0x00003c00336b7984 */ /* 0x000ee20000000800 */
[----:B----4-:R-:W-:-:S03]  /*19b0*/  IMAD.IADD R97, R97, 0x1, R96 ;  /* 0x0000000161617824 */ /* 0x010fc600078e0260 */
[----:B------:R-:W4:Y:S01]  /*19c0*/  LDS R108, [R51+0x40] ;  /* 0x00004000336c7984 */ /* 0x000f220000000800 */
[----:B------:R-:W-:-:S03]  /*19d0*/  IMAD.IADD R98, R98, 0x1, R97 ;  /* 0x0000000162627824 */ /* 0x000fc600078e0261 */
        /* <DEDUP_REMOVED lines=31> */
[----:B------:R-:W-:-:S04]  /*1bd0*/  IMAD.IADD R114, R114, 0x1, R113 ;  /* 0x0000000172727824 */ /* 0x000fc800078e0271 */
[----:B0-----:R-:W-:-:S04]  /*1be0*/  IMAD.IADD R115, R115, 0x1, R114 ;  /* 0x0000000173737824 */ /* 0x001fc800078e0272 */
[----:B-1----:R-:W-:-:S04]  /*1bf0*/  IMAD.IADD R116, R116, 0x1, R115 ;  /* 0x0000000174747824 */ /* 0x002fc800078e0273 */
[----:B--2---:R-:W-:-:S04]  /*1c00*/  IMAD.IADD R117, R117, 0x1, R116 ;  /* 0x0000000175757824 */ /* 0x004fc800078e0274 */
[----:B---3--:R-:W-:-:S04]  /*1c10*/  IMAD.IADD R118, R118, 0x1, R117 ;  /* 0x0000000176767824 */ /* 0x008fc800078e0275 */
[----:B----4-:R-:W-:-:S04]  /*1c20*/  IMAD.IADD R119, R119, 0x1, R118 ;  /* 0x0000000177777824 */ /* 0x010fc800078e0276 */
[----:B------:R-:W-:-:S04]  /*1c30*/  IMAD.IADD R120, R120, 0x1, R119 ;  /* 0x0000000178787824 */ /* 0x000fc800078e0277 */
[----:B------:R-:W-:-:S04]  /*1c40*/  IMAD.IADD R121, R121, 0x1, R120 ;  /* 0x0000000179797824 */ /* 0x000fc800078e0278 */
[----:B------:R-:W-:-:S04]  /*1c50*/  IMAD.IADD R122, R122, 0x1, R121 ;  /* 0x000000017a7a7824 */ /* 0x000fc800078e0279 */
[----:B------:R-:W-:-:S04]  /*1c60*/  IMAD.IADD R123, R123, 0x1, R122 ;  /* 0x000000017b7b7824 */ /* 0x000fc800078e027a */
[----:B------:R-:W-:-:S05]  /*1c70*/  IMAD.IADD R125, R4, 0x1, R123 ;  /* 0x00000001047d7824 */ /* 0x000fca00078e027b */
        /* <DEDUP_REMOVED lines=8> */
[----:B------:R-:W0:Y:S02]  /*1d00*/  SHFL.UP P0, R126, R127, 0x10, RZ ;  /* 0x060000007f7e7989 */ /* 0x000e2400000000ff */
[----:B0-----:R-:W-:Y:S01]  /*1d10*/  @P0 IMAD.IADD R126, R127, 0x1, R126 ;  /* 0x000000017f7e0824 */ /* 0x001fe200078e027e */
[----:B------:R-:W-:-:S03]  /*1d20*/  ISETP.NE.AND P0, PT, R124, 0x1, PT ;  /* 0x000000017c00780c */ /* 0x000fc60003f05270 */
[----:B------:R-:W-:Y:S01]  /*1d30*/  IMAD.IADD R125, R126, 0x1, -R125 ;  /* 0x000000017e7d7824 */ /* 0x000fe200078e0a7d */
[----:B------:R-:W-:Y:S01]  /*1d40*/  @!P1 STS [R50+0x8400], R126 ;  /* 0x0084007e32009388 */ /* 0x000fe20000000800 */
[----:B------:R-:W-:Y:S01]  /*1d50*/  BAR.SYNC.DEFER_BLOCKING 0x0 ;  /* 0x0000000000007b1d */ /* 0x000fe20000010000 */
[----:B------:R-:W-:-:S05]  /*1d60*/  ISETP.NE.AND P1, PT, R124, 0x4, PT ;  /* 0x000000047c00780c */ /* 0x000fca0003f25270 */
[----:B------:R-:W0:Y:S04]  /*1d70*/  LDS.128 R4, [UR4+0x8400] ;  /* 0x00840004ff047984 */ /* 0x000e280008000c00 */
[----:B------:R-:W1:Y:S01]  /*1d80*/  LDS.128 R8, [UR4+0x8410] ;  /* 0x00841004ff087984 */ /* 0x000e620008000c00 */
[C---:B0-----:R-:W-:Y:S01]  /*1d90*/  SEL R55, R4.reuse, R55, !P0 ;  /* 0x0000003704377207 */ /* 0x041fe20004000000 */
[----:B------:R-:W-:Y:S01]  /*1da0*/  IMAD.IADD R5, R4, 0x1, R5 ;  /* 0x0000000104057824 */ /* 0x000fe200078e0205 */
[----:B------:R-:W-:-:S03]  /*1db0*/  ISETP.NE.AND P0, PT, R124, 0x2, PT ;  /* 0x000000027c00780c */ /* 0x000fc60003f05270 */
[----:B------:R-:W-:Y:S01]  /*1dc0*/  IMAD.IADD R6, R6, 0x1, R5 ;  /* 0x0000000106067824 */ /* 0x000fe200078e0205 */
[----:B------:R-:W-:Y:S02]  /*1dd0*/  SEL R55, R5, R55, !P0 ;  /* 0x0000003705377207 */ /* 0x000fe40004000000 */
[----:B------:R-:W-:Y:S01]  /*1de0*/  ISETP.NE.AND P0, PT, R124, 0x3, PT ;  /* 0x000000037c00780c */ /* 0x000fe20003f05270 */
[----:B------:R-:W-:-:S03]  /*1df0*/  IMAD.IADD R7, R7, 0x1, R6 ;  /* 0x0000000107077824 */ /* 0x000fc600078e0206 */
[----:B------:R-:W-:Y:S01]  /*1e00*/  SEL R55, R6, R55, !P0 ;  /* 0x0000003706377207 */ /* 0x000fe20004000000 */
[C---:B-1----:R-:W-:Y:S01]  /*1e10*/  IMAD.IADD R8, R7.reuse, 0x1, R8 ;  /* 0x0000000107087824 */ /* 0x042fe200078e0208 */
[----:B------:R-:W-:Y:S02]  /*1e20*/  ISETP.NE.AND P0, PT, R124, 0x5, PT ;  /* 0x000000057c00780c */ /* 0x000fe40003f05270 */
[----:B------:R-:W-:Y:S01]  /*1e30*/  SEL R55, R7, R55, !P1 ;  /* 0x0000003707377207 */ /* 0x000fe20004800000 */
[----:B------:R-:W-:Y:S01]  /*1e40*/  IMAD.IADD R9, R9, 0x1, R8 ;  /* 0x0000000109097824 */ /* 0x000fe200078e0208 */
[----:B------:R-:W-:Y:S02]  /*1e50*/  ISETP.NE.AND P1, PT, R48, RZ, PT ;  /* 0x000000ff3000720c */ /* 0x000fe40003f25270 */
[----:B------:R-:W-:Y:S01]  /*1e60*/  SEL R55, R8, R55, !P0 ;  /* 0x0000003708377207 */ /* 0x000fe20004000000 */
[----:B------:R-:W-:Y:S01]  /*1e70*/  IMAD.IADD R10, R10, 0x1, R9 ;  /* 0x000000010a0a7824 */ /* 0x000fe200078e0209 */
[----:B------:R-:W-:-:S02]  /*1e80*/  ISETP.GT.U32.AND P0, PT, R0, 0x1f, PT ;  /* 0x0000001f0000780c */ /* 0x000fc40003f04070 */
[----:B------:R-:W-:Y:S01]  /*1e90*/  SEL R55, R9, R55, !P2 ;  /* 0x0000003709377207 */ /* 0x000fe20005000000 */
[----:B------:R-:W-:Y:S01]  /*1ea0*/  IMAD.IADD R11, R11, 0x1, R10 ;  /* 0x000000010b0b7824 */ /* 0x000fe200078e020a */
[----:B------:R-:W-:Y:S02]  /*1eb0*/  ISETP.GT.U32.OR P2, PT, R0, 0x1f, P1 ;  /* 0x0000001f0000780c */ /* 0x000fe40000f44470 */
[----:B------:R-:W-:Y:S02]  /*1ec0*/  SEL R4, R125, RZ, P1 ;  /* 0x000000ff7d047207 */ /* 0x000fe40000800000 */
[----:B------:R-:W-:-:S05]  /*1ed0*/  SEL R55, R10, R55, !P3 ;  /* 0x000000370a377207 */ /* 0x000fca0005800000 */
[----:B------:R-:W-:Y:S01]  /*1ee0*/  @P0 IMAD.IADD R125, R55, 0x1, R4 ;  /* 0x00000001377d0824 */ /* 0x000fe200078e0204 */
[----:B------:R-:W-:-:S03]  /*1ef0*/  ISETP.NE.AND P0, PT, R0, RZ, PT ;  /* 0x000000ff0000720c */ /* 0x000fc60003f05270 */
[----:B------:R-:W-:-:S05]  /*1f00*/  @!P2 IMAD.U32 R125, R11, 0x10000, RZ ;  /* 0x000100000b7da824 */ /* 0x000fca00078e00ff */
[----:B------:R-:W-:Y:S01]  /*1f10*/  @!P2 STS [UR4+0x8428], R125 ;  /* 0x0084287dff00a988 */ /* 0x000fe20008000804 */
[----:B------:R-:W-:Y:S06]  /*1f20*/  BAR.SYNC.DEFER_BLOCKING 0x0 ;  /* 0x0000000000007b1d */ /* 0x000fec0000010000 */
[----:B------:R-:W0:Y:S02]  /*1f30*/  LDS R4, [UR4+0x8428] ;  /* 0x00842804ff047984 */ /* 0x000e240008000800 */
[----:B0-----:R-:W-:-:S05]  /*1f40*/  SEL R4, R4, RZ, P0 ;  /* 0x000000ff04047207 */ /* 0x001fca0000000000 */
[----:B------:R-:W-:-:S04]  /*1f50*/  IMAD.IADD R4, R4, 0x1, R125 ;  /* 0x0000000104047824 */ /* 0x000fc800078e027d */
[--C-:B------:R-:W-:Y:S01]  /*1f60*/  IMAD.IADD R92, R92, 0x1, R4.reuse ;  /* 0x000000015c5c7824 */ /* 0x100fe200078e0204 */
[----:B------:R-:W-:Y:S01]  /*1f70*/  STS [R51], R4 ;  /* 0x0000000433007388 */ /* 0x000fe20000000800 */
[--C-:B------:R-:W-:Y:S02]  /*1f80*/  IMAD.IADD R6, R93, 0x1, R4.reuse ;  /* 0x000000015d067824 */ /* 0x100fe400078e0204 */
[--C-:B------:R-:W-:Y:S01]  /*1f90*/  IMAD.IADD R94, R94, 0x1, R4.reuse ;  /* 0x000000015e5e7824 */ /* 0x100fe200078e0204 */
[----:B------:R-:W-:Y:S01]  /*1fa0*/  STS [R51+0x4], R92 ;  /* 0x0000045c33007388 */ /* 0x000fe20000000800 */
[--C-:B------:R-:W-:Y:S02]  /*1fb0*/  IMAD.IADD R8, R95, 0x1, R4.reuse ;  /* 0x000000015f087824 */ /* 0x100fe400078e0204 */
[--C-:B------:R-:W-:Y:S01]  /*1fc0*/  IMAD.IADD R96, R96, 0x1, R4.reuse ;  /* 0x0000000160607824 */ /* 0x100fe200078e0204 */
[----:B------:R-:W-:Y:S01]  /*1fd0*/  STS [R51+0x8], R6 ;  /* 0x0000080633007388 */ /* 0x000fe20000000800 */
[----:B------:R-:W-:-:S02]  /*1fe0*/  IMAD.IADD R10, R97, 0x1, R4 ;  /* 0x00000001610a7824 */ /* 0x000fc400078e0204 */
[--C-:B------:R-:W-:Y:S01]  /*1ff0*/  IMAD.IADD R98, R98, 0x1, R4.reuse ;  /* 0x0000000162627824 */ /* 0x100fe200078e0204 */
[----:B------:R-:W-:Y:S01]  /*2000*/  STS [R51+0xc], R94 ;  /* 0x00000c5e33007388 */ /* 0x000fe20000000800 */
        /* <DEDUP_REMOVED lines=36> */
[----:B------:R-:W-:-:S03]  /*2250*/  IMAD.IADD R150, R123, 0x1, R4 ;  /* 0x000000017b967824 */ /* 0x000fc600078e0204 */
[----:B------:R-:W-:Y:S04]  /*2260*/  STS [R51+0x40], R134 ;  /* 0x0000408633007388 */ /* 0x000fe80000000800 */
        /* <DEDUP_REMOVED lines=15> */
[----:B------:R-:W-:Y:S01]  /*2360*/  STS [R51+0x80], R150 ;  /* 0x0000809633007388 */ /* 0x000fe20000000800 */
[----:B------:R-:W-:Y:S06]  /*2370*/  BAR.SYNC.DEFER_BLOCKING 0x0 ;  /* 0x0000000000007b1d */ /* 0x000fec0000010000 */
[----:B------:R-:W0:Y:S04]  /*2380*/  LDS.U16 R5, [R54+0x2] ;  /* 0x0000020036057984 */ /* 0x000e280000000400 */
[----:B------:R-:W1:Y:S04]  /*2390*/  LDS.U16 R56, [R56+0x2] ;  /* 0x0000020038387984 */ /* 0x000e680000000400 */
[----:B------:R-:W2:Y:S04]  /*23a0*/  LDS.U16 R58, [R58+0x2] ;  /* 0x000002003a3a7984 */ /* 0x000ea80000000400 */
[----:B------:R-:W3:Y:S04]  /*23b0*/  LDS.U16 R60, [R60+0x2] ;  /* 0x000002003c3c7984 */ /* 0x000ee80000000400 */
[----:B------:R-:W4:Y:S04]  /*23c0*/  LDS.U16 R62, [R62+0x2] ;  /* 0x000002003e3e7984 */ /* 0x000f280000000400 */
[----:B------:R-:W4:Y:S04]  /*23d0*/  LDS.U16 R64, [R64+0x2] ;  /* 0x0000020040407984 */ /* 0x000f280000000400 */
[----:B------:R-:W4:Y:S04]  /*23e0*/  LDS.U16 R66, [R66+0x2] ;  /* 0x0000020042427984 */ /* 0x000f280000000400 */
[----:B------:R-:W4:Y:S04]  /*23f0*/  LDS.U16 R68, [R68+0x2] ;  /* 0x0000020044447984 */ /* 0x000f280000000400 */
[----:B------:R-:W4:Y:S04]  /*2400*/  LDS.U16 R70, [R70+0x2] ;  /* 0x0000020046467984 */ /* 0x000f280000000400 */
[----:B------:R-:W4:Y:S04]  /*2410*/  LDS.U16 R72, [R72+0x2] ;  /* 0x0000020048487984 */ /* 0x000f280000000400 */
[----:B------:R-:W4:Y:S01]  /*2420*/  LDS.U16 R74, [R74+0x2] ;  /* 0x000002004a4a7984 */ /* 0x000f220000000400 */
[----:B0-----:R-:W-:-:S03]  /*2430*/  IMAD.IADD R5, R52, 0x1, R5 ;  /* 0x0000000134057824 */ /* 0x001fc600078e0205 */
[----:B------:R-:W0:Y:S01]  /*2440*/  LDS.U16 R76, [R76+0x2] ;  /* 0x000002004c4c7984 */ /* 0x000e220000000400 */
[----:B-1----:R-:W-:-:S03]  /*2450*/  IMAD.IADD R56, R57, 0x1, R56 ;  /* 0x0000000139387824 */ /* 0x002fc600078e0238 */
[----:B------:R-:W1:Y:S01]  /*2460*/  LDS.U16 R78, [R78+0x2] ;  /* 0x000002004e4e7984 */ /* 0x000e620000000400 */
[----:B--2---:R-:W-:-:S03]  /*2470*/  IMAD.IADD R58, R59, 0x1, R58 ;  /* 0x000000013b3a7824 */ /* 0x004fc600078e023a */
[----:B------:R-:W2:Y:S01]  /*2480*/  LDS.U16 R80, [R80+0x2] ;  /* 0x0000020050507984 */ /* 0x000ea20000000400 */
[----:B---3--:R-:W-:-:S03]  /*2490*/  IMAD.IADD R60, R61, 0x1, R60 ;  /* 0x000000013d3c7824 */ /* 0x008fc600078e023c */
[----:B------:R-:W3:Y:S01]  /*24a0*/  LDS.U16 R82, [R82+0x2] ;  /* 0x0000020052527984 */ /* 0x000ee20000000400 */
[----:B----4-:R-:W-:-:S03]  /*24b0*/  IMAD.IADD R62, R63, 0x1, R62 ;  /* 0x000000013f3e7824 */ /* 0x010fc600078e023e */
[----:B------:R-:W4:Y:S01]  /*24c0*/  LDS.U16 R84, [R84+0x2] ;  /* 0x0000020054547984 */ /* 0x000f220000000400 */
[----:B------:R-:W-:-:S03]  /*24d0*/  IMAD.IADD R64, R65, 0x1, R64 ;  /* 0x0000000141407824 */ /* 0x000fc600078e0240 */
[----:B------:R-:W4:Y:S01]  /*24e0*/  LDS.U16 R86, [R86+0x2] ;  /* 0x0000020056567984 */ /* 0x000f220000000400 */
[----:B------:R-:W-:-:S03]  /*24f0*/  IMAD.IADD R66, R67, 0x1, R66 ;  /* 0x0000000143427824 */ /* 0x000fc600078e0242 */
[----:B------:R-:W4:Y:S01]  /*2500*/  LDS.U16 R88, [R88+0x2] ;  /* 0x0000020058587984 */ /* 0x000f220000000400 */
[----:B------:R-:W-:-:S03]  /*2510*/  IMAD.IADD R68, R69, 0x1, R68 ;  /* 0x0000000145447824 */ /* 0x000fc600078e0244 */
[----:B------:R-:W4:Y:S01]  /*2520*/  LDS.U16 R90, [R90+0x2] ;  /* 0x000002005a5a7984 */ /* 0x000f220000000400 */
[----:B------:R-:W-:Y:S02]  /*2530*/  IMAD.IADD R70, R71, 0x1, R70 ;  /* 0x0000000147467824 */ /* 0x000fe400078e0246 */
[----:B------:R-:W-:Y:S02]  /*2540*/  IMAD.IADD R72, R73, 0x1, R72 ;  /* 0x0000000149487824 */ /* 0x000fe400078e0248 */
[----:B------:R-:W-:Y:S02]  /*2550*/  IMAD.IADD R74, R75, 0x1, R74 ;  /* 0x000000014b4a7824 */ /* 0x000fe400078e024a */
[----:B0-----:R-:W-:Y:S02]  /*2560*/  IMAD.IADD R76, R77, 0x1, R76 ;  /* 0x000000014d4c7824 */ /* 0x001fe400078e024c */
[----:B-1----:R-:W-:Y:S02]  /*2570*/  IMAD.IADD R78, R79, 0x1, R78 ;  /* 0x000000014f4e7824 */ /* 0x002fe400078e024e */
[----:B--2---:R-:W-:-:S02]  /*2580*/  IMAD.IADD R80, R81, 0x1, R80 ;  /* 0x0000000151507824 */ /* 0x004fc400078e0250 */
[----:B---3--:R-:W-:Y:S02]  /*2590*/  IMAD.IADD R82, R83, 0x1, R82 ;  /* 0x0000000153527824 */ /* 0x008fe400078e0252 */
[----:B----4-:R-:W-:Y:S02]  /*25a0*/  IMAD.IADD R84, R85, 0x1, R84 ;  /* 0x0000000155547824 */ /* 0x010fe400078e0254 */
[----:B------:R-:W-:Y:S02]  /*25b0*/  IMAD.IADD R86, R87, 0x1, R86 ;  /* 0x0000000157567824 */ /* 0x000fe400078e0256 */
[----:B------:R-:W-:Y:S02]  /*25c0*/  IMAD.IADD R88, R89, 0x1, R88 ;  /* 0x0000000159587824 */ /* 0x000fe400078e0258 */
[----:B------:R-:W-:Y:S01]  /*25d0*/  IMAD.IADD R90, R91, 0x1, R90 ;  /* 0x000000015b5a7824 */ /* 0x000fe200078e025a */
[----:B------:R-:W-:Y:S06]  /*25e0*/  BAR.SYNC.DEFER_BLOCKING 0x0 ;  /* 0x0000000000007b1d */ /* 0x000fec0000010000 */
[----:B------:R-:W-:Y:S05]  /*25f0*/  BRA.U UP0, `(.L_x_221) ;  /* 0x0000000500987547 */ /* 0x000fea000b800000 */
[----:B------:R-:W-:Y:S01]  /*2600*/  LEA R4, R5, UR4, 0x2 ;  /* 0x0000000405047c11 */ /* 0x000fe2000f8e10ff */
[----:B------:R-:W-:Y:S01]  /*2610*/  UIADD3 UR8, UPT, UPT, UR8, 0x6, URZ ;  /* 0x0000000608087890 */ /* 0x000fe2000fffe0ff */
[----:B------:R-:W-:Y:S01]  /*2620*/  LEA R5, R56, UR4, 0x2 ;  /* 0x0000000438057c11 */ /* 0x000fe2000f8e10ff */
[----:B------:R-:W-:Y:S01]  /*2630*/  UIADD3 UR5, UPT, UPT, UR5, -0x6, URZ ;  /* 0xfffffffa05057890 */ /* 0x000fe2000fffe0ff */
[----:B------:R-:W-:Y:S01]  /*2640*/  LEA R6, R58, UR4, 0x2 ;  /* 0x000000043a067c11 */ /* 0x000fe2000f8e10ff */
[----:B------:R0:W-:Y:S01]  /*2650*/  STS [R4], R2 ;  /* 0x0000000204007388 */ /* 0x0001e20000000800 */
[----:B------:R-:W-:Y:S02]  /*2660*/  LEA R7, R60, UR4, 0x2 ;  /* 0x000000043c077c11 */ /* 0x000fe4000f8e10ff */
[----:B------:R-:W-:Y:S01]  /*2670*/  LEA R8, R62, UR4, 0x2 ;  /* 0x000000043e087c11 */ /* 0x000fe2000f8e10ff */
[----:B------:R0:W-:Y:S01]  /*2680*/  STS [R5], R3 ;  /* 0x0000000305007388 */ /* 0x0001e20000000800 */
[----:B------:R-:W-:-:S02]  /*2690*/  LEA R9, R64, UR4, 0x2 ;  /* 0x0000000440097c11 */ /* 0x000fc4000f8e10ff */
[----:B------:R-:W-:Y:S01]  /*26a0*/  LEA R10, R66, UR4, 0x2 ;  /* 0x00000004420a7c11 */ /* 0x000fe2000f8e10ff */
[----:B------:R0:W-:Y:S01]  /*26b0*/  STS [R6], R12 ;  /* 0x0000000c06007388 */ /* 0x0001e20000000800 */
[----:B------:R-:W-:Y:S02]  /*26c0*/  LEA R11, R68, UR4, 0x2 ;  /* 0x00000004440b7c11 */ /* 0x000fe4000f8e10ff */
        /* <DEDUP_REMOVED lines=16> */
[----:B------:R0:W-:Y:S04]  /*27d0*/  STS [R52], R18 ;  /* 0x0000001234007388 */ /* 0x0001e80000000800 */
        /* <DEDUP_REMOVED lines=9> */
[----:B------:R0:W-:Y:S01]  /*2870*/  STS [R64], R28 ;  /* 0x0000001c40007388 */ /* 0x0001e20000000800 */
[----:B------:R-:W-:Y:S06]  /*2880*/  BAR.SYNC.DEFER_BLOCKING 0x0 ;  /* 0x0000000000007b1d */ /* 0x000fec0000010000 */
[----:B------:R0:W1:Y:S04]  /*2890*/  LDS R2, [R53] ;  /* 0x0000000035027984 */ /* 0x0000680000000800 */
[----:B------:R0:W3:Y:S04]  /*28a0*/  LDS R3, [R53+0x4] ;  /* 0x0000040035037984 */ /* 0x0000e80000000800 */
[----:B------:R0:W4:Y:S04]  /*28b0*/  LDS R12, [R53+0x8] ;  /* 0x00000800350c7984 */ /* 0x0001280000000800 */
[----:B------:R0:W2:Y:S04]  /*28c0*/  LDS R13, [R53+0xc] ;  /* 0x00000c00350d7984 */ /* 0x0000a80000000800 */
[----:B------:R0:W0:Y:S04]  /*28d0*/  LDS R14, [R53+0x10] ;  /* 0x00001000350e7984 */ /* 0x0000280000000800 */
        /* <DEDUP_REMOVED lines=13> */
[----:B------:R0:W0:Y:S01]  /*29b0*/  LDS R28, [R53+0x48] ;  /* 0x00004800351c7984 */ /* 0x0000220000000800 */
[----:B------:R-:W-:Y:S06]  /*29c0*/  BAR.SYNC.DEFER_BLOCKING 0x0 ;  /* 0x0000000000007b1d */ /* 0x000fec0000010000 */
        /* <DEDUP_REMOVED lines=20> */
[----:B------:R0:W0:Y:S04]  /*2b10*/  LDS R29, [R53] ;  /* 0x00000000351d7984 */ /* 0x0000280000000800 */
        /* <DEDUP_REMOVED lines=19> */
[----:B-1234-:R-:W-:Y:S05]  /*2c50*/  BRA `(.L_x_222) ;  /* 0xffffffdc00587947 */ /* 0x01efea000383ffff */
.L_x_221:
[----:B------:R-:W-:Y:S01]  /*2c60*/  LEA R5, R5, UR4, 0x2 ;  /* 0x0000000405057c11 */ /* 0x000fe2000f8e10ff */
[----:B------:R-:W-:Y:S01]  /*2c70*/  IMAD R53, R0, -0x48, R53 ;  /* 0xffffffb800357824 */ /* 0x000fe200078e0235 */
[----:B------:R-:W-:Y:S01]  /*2c80*/  LEA R56, R56, UR4, 0x2 ;  /* 0x0000000438387c11 */ /* 0x000fe2000f8e10ff */
[----:B------:R-:W0:Y:S01]  /*2c90*/  LDCU.64 UR6, c[0x0][0x3a0] ;  /* 0x00007400ff0677ac */ /* 0x000e220008000a00 */
[----:B------:R-:W-:Y:S01]  /*2ca0*/  LEA R58, R58, UR4, 0x2 ;  /* 0x000000043a3a7c11 */ /* 0x000fe2000f8e10ff */
[----:B------:R-:W-:Y:S01]  /*2cb0*/  STS [R5], R2 ;  /* 0x0000000205007388 */ /* 0x000fe20000000800 */
[----:B------:R-:W-:Y:S01]  /*2cc0*/  LEA R60, R60, UR4, 0x2 ;  /* 0x000000043c3c7c11 */ /* 0x000fe2000f8e10ff */
[----:B------:R-:W-:Y:S01]  /*2cd0*/  VIADD R6, R0, 0x100 ;  /* 0x0000010000067836 */ /* 0x000fe20000000000 */
[----:B------:R-:W-:Y:S01]  /*2ce0*/  LEA R62, R62, UR4, 0x2 ;  /* 0x000000043e3e7c11 */ /* 0x000fe2000f8e10ff */
[----:B------:R1:W-:Y:S01]  /*2cf0*/  STS [R56], R3 ;  /* 0x0000000338007388 */ /* 0x0003e20000000800 */
[----:B------:R-:W-:Y:S01]  /*2d00*/  LEA R64, R64, UR4, 0x2 ;  /* 0x0000000440407c11 */ /* 0x000fe2000f8e10ff */
[----:B------:R-:W-:Y:S01]  /*2d10*/  VIADD R8, R0, 0x300 ;  /* 0x0000030000087836 */ /* 0x000fe20000000000 */
[----:B------:R-:W-:Y:S01]  /*2d20*/  LEA R66, R66, UR4, 0x2 ;  /* 0x0000000442427c11 */ /* 0x000fe2000f8e10ff */
[----:B------:R2:W-:Y:S01]  /*2d30*/  STS [R58], R12 ;  /* 0x0000000c3a007388 */ /* 0x0005e20000000800 */
[----:B------:R-:W-:-:S02]  /*2d40*/  LEA R68, R68, UR4, 0x2 ;  /* 0x0000000444447c11 */ /* 0x000fc4000f8e10ff */
[----:B------:R-:W-:Y:S01]  /*2d50*/  LEA R70, R70, UR4, 0x2 ;  /* 0x0000000446467c11 */ /* 0x000fe2000f8e10ff */
[----:B------:R-:W-:Y:S01]  /*2d60*/  STS [R60], R13 ;  /* 0x0000000d3c007388 */ /* 0x000fe20000000800 */
[----:B------:R-:W-:Y:S01]  /*2d70*/  LEA R72, R72, UR4, 0x2 ;  /* 0x0000000448487c11 */ /* 0x000fe2000f8e10ff */
[----:B-1----:R-:W1:Y:S01]  /*2d80*/  LDC.64 R2, c[0x0][0x388] ;  /* 0x0000e200ff027b82 */ /* 0x002e620000000a00 */
[----:B------:R-:W-:Y:S01]  /*2d90*/  LEA R74, R74, UR4, 0x2 ;  /* 0x000000044a4a7c11 */ /* 0x000fe2000f8e10ff */
[----:B------:R-:W-:Y:S01]  /*2da0*/  STS [R62], R14 ;  /* 0x0000000e3e007388 */ /* 0x000fe20000000800 */
[----:B------:R-:W-:Y:S01]  /*2db0*/  LEA R76, R76, UR4, 0x2 ;  /* 0x000000044c4c7c11 */ /* 0x000fe2000f8e10ff */
[----:B0-----:R-:W-:Y:S01]  /*2dc0*/  IMAD.U32 R4, RZ, RZ, UR7 ;  /* 0x00000007ff047e24 */ /* 0x001fe2000f8e00ff */
[----:B------:R-:W-:Y:S01]  /*2dd0*/  LEA R78, R78, UR4, 0x2 ;  /* 0x000000044e4e7c11 */ /* 0x000fe2000f8e10ff */
[----:B------:R-:W-:Y:S01]  /*2de0*/  STS [R64], R15 ;  /* 0x0000000f40007388 */ /* 0x000fe20000000800 */
[----:B------:R-:W-:Y:S01]  /*2df0*/  LEA R80, R80, UR4, 0x2 ;  /* 0x0000000450507c11 */ /* 0x000fe2000f8e10ff */
[----:B--2---:R-:W-:Y:S01]  /*2e00*/  VIADD R12, R0, 0x500 ;  /* 0x00000500000c7836 */ /* 0x004fe20000000000 */
[----:B------:R-:W-:Y:S01]  /*2e10*/  LEA R82, R82, UR4, 0x2 ;  /* 0x0000000452527c11 */ /* 0x000fe2000f8e10ff */
[----:B------:R-:W-:Y:S01]  /*2e20*/  STS [R66], R16 ;  /* 0x0000001042007388 */ /* 0x000fe20000000800 */
[----:B------:R-:W-:-:S02]  /*2e30*/  LEA R84, R84, UR4, 0x2 ;  /* 0x0000000454547c11 */ /* 0x000fc4000f8e10ff */
[----:B------:R-:W-:Y:S01]  /*2e40*/  LEA R86, R86, UR4, 0x2 ;  /* 0x0000000456567c11 */ /* 0x000fe2000f8e10ff */
[----:B------:R-:W-:Y:S01]  /*2e50*/  STS [R68], R17 ;  /* 0x0000001144007388 */ /* 0x000fe20000000800 */
[----:B------:R-:W-:Y:S02]  /*2e60*/  LEA R88, R88, UR4, 0x2 ;  /* 0x0000000458587c11 */ /* 0x000fe4000f8e10ff */
[----:B------:R-:W-:Y:S01]  /*2e70*/  LEA R90, R90, UR4, 0x2 ;  /* 0x000000045a5a7c11 */ /* 0x000fe2000f8e10ff */
[----:B------:R-:W-:Y:S01]  /*2e80*/  STS [R70], R18 ;  /* 0x0000001246007388 */ /* 0x000fe20000000800 */
[----:B------:R-:W-:Y:S02]  /*2e90*/  ISETP.LT.U32.AND P6, PT, R0, UR6, PT ;  /* 0x0000000600007c0c */ /* 0x000fe4000bfc1070 */
[----:B------:R-:W-:Y:S01]  /*2ea0*/  ISETP.LT.U32.AND P2, PT, R6, UR6, PT ;  /* 0x0000000606007c0c */ /* 0x000fe2000bf41070 */
[----:B------:R-:W-:Y:S01]  /*2eb0*/  STS [R72], R19 ;  /* 0x0000001348007388 */ /* 0x000fe20000000800 */
[----:B------:R-:W-:Y:S01]  /*2ec0*/  ISETP.GT.U32.AND.EX P6, PT, R4, RZ, PT, P6 ;  /* 0x000000ff0400720c */ /* 0x000fe20003fc4160 */
[----:B------:R-:W-:Y:S01]  /*2ed0*/  VIADD R6, R0, 0x200 ;  /* 0x0000020000067836 */ /* 0x000fe20000000000 */
[----:B------:R-:W-:Y:S01]  /*2ee0*/  ISETP.LT.U32.AND P4, PT, R8, UR6, PT ;  /* 0x0000000608007c0c */ /* 0x000fe2000bf81070 */
[----:B------:R-:W-:Y:S01]  /*2ef0*/  STS [R74], R20 ;  /* 0x000000144a007388 */ /* 0x000fe20000000800 */
[----:B------:R-:W-:Y:S01]  /*2f00*/  IMAD.U32 R8, RZ, RZ, UR7 ;  /* 0x00000007ff087e24 */ /* 0x000fe2000f8e00ff */
[C---:B------:R-:W-:Y:S01]  /*2f10*/  LOP3.LUT R10, R0.reuse, 0x400, RZ, 0xfc, !PT ;  /* 0x00000400000a7812 */ /* 0x040fe200078efcff */
[----:B-1----:R-:W-:Y:S01]  /*2f20*/  IMAD.WIDE.U32 R2, R0, 0x4, R2 ;  /* 0x0000000400027825 */ /* 0x002fe200078e0002 */
[----:B------:R-:W-:Y:S01]  /*2f30*/  STS [R76], R21 ;  /* 0x000000154c007388 */ /* 0x000fe20000000800 */
[----:B------:R-:W-:-:S02]  /*2f40*/  ISETP.LT.U32.AND P5, PT, R6, UR6, PT ;  /* 0x0000000606007c0c */ /* 0x000fc4000bfa1070 */
[----:B------:R-:W-:Y:S01]  /*2f50*/  VIADD R6, R0, 0x600 ;  /* 0x0000060000067836 */ /* 0x000fe20000000000 */
[----:B------:R-:W-:Y:S01]  /*2f60*/  STS [R78], R22 ;  /* 0x000000164e007388 */ /* 0x000fe20000000800 */
[----:B------:R-:W-:Y:S01]  /*2f70*/  ISETP.LT.U32.AND P3, PT, R10, UR6, PT ;  /* 0x000000060a007c0c */ /* 0x000fe2000bf61070 */
[----:B------:R-:W-:Y:S01]  /*2f80*/  IMAD.U32 R10, RZ, RZ, UR7 ;  /* 0x00000007ff0a7e24 */ /* 0x000fe2000f8e00ff */
[----:B------:R-:W-:Y:S01]  /*2f90*/  ISETP.GT.U32.AND.EX P2, PT, R8, RZ, PT, P2 ;  /* 0x000000ff0800720c */ /* 0x000fe20003f44120 */
[----:B------:R-:W-:Y:S01]  /*2fa0*/  STS [R80], R23 ;  /* 0x0000001750007388 */ /* 0x000fe20000000800 */
[----:B------:R-:W-:Y:S01]  /*2fb0*/  ISETP.LT.U32.AND P0, PT, R6, UR6, PT ;  /* 0x0000000606007c0c */ /* 0x000fe2000bf01070 */
[----:B------:R-:W-:Y:S01]  /*2fc0*/  VIADD R6, R0, 0x700 ;  /* 0x0000070000067836 */ /* 0x000fe20000000000 */
[----:B------:R-:W-:Y:S01]  /*2fd0*/  ISETP.GT.U32.AND.EX P5, PT, R10, RZ, PT, P5 ;  /* 0x000000ff0a00720c */ /* 0x000fe20003fa4150 */
[----:B------:R-:W-:Y:S01]  /*2fe0*/  STS [R82], R24 ;  /* 0x0000001852007388 */ /* 0x000fe20000000800 */
[----:B------:R-:W-:-:S02]  /*2ff0*/  ISETP.GT.U32.AND.EX P4, PT, R8, RZ, PT, P4 ;  /* 0x000000ff0800720c */ /* 0x000fc40003f84140 */
[----:B------:R-:W-:Y:S01]  /*3000*/  ISETP.LT.U32.AND P1, PT, R12, UR6, PT ;  /* 0x000000060c007c0c */ /* 0x000fe2000bf21070 */
[----:B------:R-:W-:Y:S01]  /*3010*/  STS [R84], R25 ;  /* 0x0000001954007388 */ /* 0x000fe20000000800 */
[C---:B------:R-:W-:Y:S02]  /*3020*/  ISETP.GT.U32.AND.EX P0, PT, R8.reuse, RZ, PT, P0 ;  /* 0x000000ff0800720c */ /* 0x040fe40003f04100 */
[----:B------:R-:W-:Y:S01]  /*3030*/  ISETP.GT.U32.AND.EX P1, PT, R8, RZ, PT, P1 ;  /* 0x000000ff0800720c */ /* 0x000fe20003f24110 */
[----:B------:R-:W-:Y:S04]  /*3040*/  STS [R86], R26 ;  /* 0x0000001a56007388 */ /* 0x000fe80000000800 */
[----:B------:R-:W-:Y:S04]  /*3050*/  STS [R88], R27 ;  /* 0x0000001b58007388 */ /* 0x000fe80000000800 */
[----:B------:R-:W-:Y:S01]  /*3060*/  STS [R90], R28 ;  /* 0x0000001c5a007388 */ /* 0x000fe20000000800 */
[----:B------:R-:W-:Y:S06]  /*3070*/  BAR.SYNC.DEFER_BLOCKING 0x0 ;  /* 0x0000000000007b1d */ /* 0x000fec0000010000 */
[----:B------:R-:W0:Y:S04]  /*3080*/  LDS R7, [R53] ;  /* 0x0000000035077984 */ /* 0x000e280000000800 */
[----:B------:R-:W-:Y:S04]  /*3090*/  LDS R9, [R53+0x400] ;  /* 0x0004000035097984 */ /* 0x000fe80000000800 */
        /* <DEDUP_REMOVED lines=16> */
[----:B------:R-:W-:Y:S01]  /*31a0*/  LDS R65, [R53+0x4800] ;  /* 0x0048000035417984 */ /* 0x000fe20000000800 */
[----:B------:R-:W-:Y:S06]  /*31b0*/  BAR.SYNC.DEFER_BLOCKING 0x0 ;  /* 0x0000000000007b1d */ /* 0x000fec0000010000 */
[----:B------:R1:W-:Y:S04]  /*31c0*/  STS [R5], R29 ;  /* 0x0000001d05007388 */ /* 0x0003e80000000800 */
[----:B------:R-:W-:Y:S04]  /*31d0*/  STS [R56], R30 ;  /* 0x0000001e38007388 */ /* 0x000fe80000000800 */
[----:B------:R-:W-:Y:S01]  /*31e0*/  STS [R58], R31 ;  /* 0x0000001f3a007388 */ /* 0x000fe20000000800 */
[----:B-1----:R-:W1:Y:S03]  /*31f0*/  LDC.64 R4, c[0x0][0x398] ;  /* 0x0000e600ff047b82 */ /* 0x002e660000000a00 */
[----:B------:R-:W-:Y:S04]  /*3200*/  STS [R60], R32 ;  /* 0x000000203c007388 */ /* 0x000fe80000000800 */
[----:B------:R-:W-:Y:S04]  /*3210*/  STS [R62], R33 ;  /* 0x000000213e007388 */ /* 0x000fe80000000800 */
[----:B------:R-:W-:Y:S04]  /*3220*/  STS [R64], R34 ;  /* 0x0000002240007388 */ /* 0x000fe80000000800 */
[----:B------:R-:W-:Y:S04]  /*3230*/  STS [R66], R35 ;  /* 0x0000002342007388 */ /* 0x000fe80000000800 */
[----:B------:R-:W-:Y:S04]  /*3240*/  STS [R68], R36 ;  /* 0x0000002444007388 */ /* 0x000fe80000000800 */
[----:B------:R-:W-:Y:S01]  /*3250*/  STS [R70], R37 ;  /* 0x0000002546007388 */ /* 0x000fe20000000800 */
[----:B-1----:R-:W-:-:S03]  /*3260*/  IMAD.WIDE.U32 R4, R0, 0x4, R4 ;  /* 0x0000000400047825 */ /* 0x002fc600078e0004 */
[----:B------:R-:W-:Y:S04]  /*3270*/  STS [R72], R38 ;  /* 0x0000002648007388 */ /* 0x000fe80000000800 */
        /* <DEDUP_REMOVED lines=8> */
[----:B------:R-:W-:Y:S01]  /*3300*/  STS [R90], R47 ;  /* 0x0000002f5a007388 */ /* 0x000fe20000000800 */
[----:B------:R-:W-:Y:S06]  /*3310*/  BAR.SYNC.DEFER_BLOCKING 0x0 ;  /* 0x0000000000007b1d */ /* 0x000fec0000010000 */
[----:B------:R-:W1:Y:S04]  /*3320*/  @P6 LDS R67, [R53] ;  /* 0x0000000035436984 */ /* 0x000e680000000800 */
[----:B------:R-:W2:Y:S04]  /*3330*/  LDS R29, [R53+0x400] ;  /* 0x00040000351d7984 */ /* 0x000ea80000000800 */
[----:B------:R-:W3:Y:S04]  /*3340*/  LDS R31, [R53+0x800] ;  /* 0x00080000351f7984 */ /* 0x000ee80000000800 */
[----:B------:R-:W4:Y:S04]  /*3350*/  LDS R33, [R53+0xc00] ;  /* 0x000c000035217984 */ /* 0x000f280000000800 */
[----:B------:R-:W5:Y:S04]  /*3360*/  LDS R35, [R53+0x1000] ;  /* 0x0010000035237984 */ /* 0x000f680000000800 */
[----:B------:R-:W5:Y:S04]  /*3370*/  LDS R37, [R53+0x1400] ;  /* 0x0014000035257984 */ /* 0x000f680000000800 */
[----:B------:R-:W5:Y:S04]  /*3380*/  LDS R39, [R53+0x1800] ;  /* 0x0018000035277984 */ /* 0x000f680000000800 */
[----:B0-----:R0:W-:Y:S04]  /*3390*/  @P6 STG.E desc[UR10][R2.64], R7 ;  /* 0x0000000702006986 */ /* 0x0011e8000c10190a */
[----:B------:R-:W5:Y:S04]  /*33a0*/  LDS R41, [R53+0x1c00] ;  /* 0x001c000035297984 */ /* 0x000f680000000800 */
[----:B-1----:R-:W-:Y:S01]  /*33b0*/  @P6 STG.E desc[UR10][R4.64], R67 ;  /* 0x0000004304006986 */ /* 0x002fe2000c10190a */
[----:B------:R-:W-:Y:S01]  /*33c0*/  ISETP.LT.U32.AND P6, PT, R6, UR6, PT ;  /* 0x0000000606007c0c */ /* 0x000fe2000bfc1070 */
[----:B0-----:R-:W-:Y:S01]  /*33d0*/  IMAD.U32 R7, RZ, RZ, UR7 ;  /* 0x00000007ff077e24 */ /* 0x001fe2000f8e00ff */
[----:B------:R-:W-:Y:S01]  /*33e0*/  LOP3.LUT R6, R0, 0x800, RZ, 0xfc, !PT ;  /* 0x0000080000067812 */ /* 0x000fe200078efcff */
[----:B------:R-:W-:Y:S01]  /*33f0*/  @P2 STG.E desc[UR10][R2.64+0x400], R9 ;  /* 0x0004000902002986 */ /* 0x000fe2000c10190a */
[----:B------:R-:W-:-:S02]  /*3400*/  ISETP.GT.U32.AND.EX P6, PT, R10, RZ, PT, P6 ;  /* 0x000000ff0a00720c */ /* 0x000fc40003fc4160 */
[----:B------:R-:W-:Y:S01]  /*3410*/  ISETP.GT.U32.AND.EX P3, PT, R7, RZ, PT, P3 ;  /* 0x000000ff0700720c */ /* 0x000fe20003f64130 */
[----:B--2---:R-:W-:Y:S01]  /*3420*/  @P2 STG.E desc[UR10][R4.64+0x400], R29 ;  /* 0x0004001d04002986 */ /* 0x004fe2000c10190a */
[----:B------:R-:W-:Y:S01]  /*3430*/  ISETP.LT.U32.AND P2, PT, R6, UR6, PT ;  /* 0x0000000606007c0c */ /* 0x000fe2000bf41070 */
[----:B------:R-:W-:Y:S02]  /*3440*/  VIADD R6, R0, 0x900 ;  /* 0x0000090000067836 */ /* 0x000fe40000000000 */
[----:B------:R-:W-:Y:S01]  /*3450*/  @P5 STG.E desc[UR10][R2.64+0x800], R11 ;  /* 0x0008000b02005986 */ /* 0x000fe2000c10190a */
[----:B------:R-:W-:-:S03]  /*3460*/  ISETP.GT.U32.AND.EX P2, PT, R8, RZ, PT, P2 ;  /* 0x000000ff0800720c */ /* 0x000fc60003f44120 */
[----:B---3--:R-:W-:Y:S01]  /*3470*/  @P5 STG.E desc[UR10][R4.64+0x800], R31 ;  /* 0x0008001f04005986 */ /* 0x008fe2000c10190a */
[----:B------:R-:W-:Y:S01]  /*3480*/  ISETP.LT.U32.AND P5, PT, R6, UR6, PT ;  /* 0x0000000606007c0c */ /* 0x000fe2000bfa1070 */
[----:B------:R-:W-:Y:S02]  /*3490*/  VIADD R6, R0, 0xa00 ;  /* 0x00000a0000067836 */ /* 0x000fe40000000000 */
[----:B------:R-:W0:Y:S01]  /*34a0*/  LDS R7, [R53+0x2000] ;  /* 0x0020000035077984 */ /* 0x000e220000000800 */
[----:B------:R-:W-:Y:S01]  /*34b0*/  ISETP.GT.U32.AND.EX P5, PT, R8, RZ, PT, P5 ;  /* 0x000000ff0800720c */ /* 0x000fe20003fa4150 */
[----:B------:R-:W-:Y:S02]  /*34c0*/  VIADD R8, R0, 0x1100 ;  /* 0x0000110000087836 */ /* 0x000fe40000000000 */
[----:B------:R-:W-:Y:S04]  /*34d0*/  @P4 STG.E desc[UR10][R2.64+0xc00], R13 ;  /* 0x000c000d02004986 */ /* 0x000fe8000c10190a */
[----:B----4-:R-:W-:Y:S01]  /*34e0*/  @P4 STG.E desc[UR10][R4.64+0xc00], R33 ;  /* 0x000c002104004986 */ /* 0x010fe2000c10190a */
[----:B------:R-:W-:Y:S01]  /*34f0*/  ISETP.LT.U32.AND P4, PT, R6, UR6, PT ;  /* 0x0000000606007c0c */ /* 0x000fe2000bf81070 */
[----:B------:R-:W-:-:S02]  /*3500*/  VIADD R6, R0, 0xb00 ;  /* 0x00000b0000067836 */ /* 0x000fc40000000000 */
[----:B------:R-:W1:Y:S01]  /*3510*/  LDS R9, [R53+0x2400] ;  /* 0x0024000035097984 */ /* 0x000e620000000800 */
[----:B------:R-:W-:-:S03]  /*3520*/  ISETP.GT.U32.AND.EX P4, PT, R10, RZ, PT, P4 ;  /* 0x000000ff0a00720c */ /* 0x000fc60003f84140 */
[----:B------:R-:W2:Y:S04]  /*3530*/  LDS R11, [R53+0x2800] ;  /* 0x00280000350b7984 */ /* 0x000ea80000000800 */
[----:B------:R-:W3:Y:S04]  /*3540*/  LDS R13, [R53+0x2c00] ;  /* 0x002c0000350d7984 */ /* 0x000ee80000000800 */
[----:B------:R-:W-:Y:S04]  /*3550*/  @P3 STG.E desc[UR10][R2.64+0x1000], R15 ;  /* 0x0010000f02003986 */ /* 0x000fe8000c10190a */
[----:B-----5:R-:W-:Y:S01]  /*3560*/  @P3 STG.E desc[UR10][R4.64+0x1000], R35 ;  /* 0x0010002304003986 */ /* 0x020fe2000c10190a */
[----:B------:R-:W-:-:S02]  /*3570*/  ISETP.LT.U32.AND P3, PT, R6, UR6, PT ;  /* 0x0000000606007c0c */ /* 0x000fc4000bf61070 */
[----:B------:R-:W-:Y:S01]  /*3580*/  LOP3.LUT R6, R0, 0xc00, RZ, 0xfc, !PT ;  /* 0x00000c0000067812 */ /* 0x000fe200078efcff */
[----:B------:R-:W-:Y:S04]  /*3590*/  @P1 STG.E desc[UR10][R2.64+0x1400], R17 ;  /* 0x0014001102001986 */ /* 0x000fe8000c10190a */
[----:B------:R-:W-:Y:S01]  /*35a0*/  @P1 STG.E desc[UR10][R4.64+0x1400], R37 ;  /* 0x0014002504001986 */ /* 0x000fe2000c10190a */
[----:B------:R-:W-:Y:S01]  /*35b0*/  ISETP.LT.U32.AND P1, PT, R6, UR6, PT ;  /* 0x0000000606007c0c */ /* 0x000fe2000bf21070 */
[----:B------:R-:W-:Y:S02]  /*35c0*/  VIADD R6, R0, 0xd00 ;  /* 0x00000d0000067836 */ /* 0x000fe40000000000 */
[----:B------:R-:W-:Y:S04]  /*35d0*/  @P0 STG.E desc[UR10][R2.64+0x1800], R19 ;  /* 0x0018001302000986 */ /* 0x000fe8000c10190a */
[----:B------:R-:W-:Y:S01]  /*35e0*/  @P0 STG.E desc[UR10][R4.64+0x1800], R39 ;  /* 0x0018002704000986 */ /* 0x000fe2000c10190a */
[----:B------:R-:W-:Y:S01]  /*35f0*/  ISETP.LT.U32.AND P0, PT, R6, UR6, PT ;  /* 0x0000000606007c0c */ /* 0x000fe2000bf01070 */
[----:B------:R-:W-:-:S02]  /*3600*/  VIADD R6, R0, 0xe00 ;  /* 0x00000e0000067836 */ /* 0x000fc40000000000 */
[----:B------:R-:W-:Y:S04]  /*3610*/  @P6 STG.E desc[UR10][R2.64+0x1c00], R21 ;  /* 0x001c001502006986 */ /* 0x000fe8000c10190a */
[----:B------:R-:W-:Y:S01]  /*3620*/  @P6 STG.E desc[UR10][R4.64+0x1c00], R41 ;  /* 0x001c002904006986 */ /* 0x000fe2000c10190a */
[----:B------:R-:W-:Y:S01]  /*3630*/  ISETP.LT.U32.AND P6, PT, R6, UR6, PT ;  /* 0x0000000606007c0c */ /* 0x000fe2000bfc1070 */
[----:B------:R-:W-:Y:S02]  /*3640*/  IMAD.U32 R6, RZ, RZ, UR7 ;  /* 0x00000007ff067e24 */ /* 0x000fe4000f8e00ff */
[----:B------:R-:W4:Y:S03]  /*3650*/  LDS R15, [R53+0x3000] ;  /* 0x00300000350f7984 */ /* 0x000f260000000800 */
[----:B------:R-:W-:Y:S01]  /*3660*/  ISETP.GT.U32.AND.EX P3, PT, R6, RZ, PT, P3 ;  /* 0x000000ff0600720c */ /* 0x000fe20003f64130 */
[----:B------:R-:W5:Y:S01]  /*3670*/  LDS R17, [R53+0x3400] ;  /* 0x0034000035117984 */ /* 0x000f620000000800 */
[----:B------:R-:W-:-:S03]  /*3680*/  VIADD R6, R0, 0xf00 ;  /* 0x00000f0000067836 */ /* 0x000fc60000000000 */
[----:B------:R-:W5:Y:S04]  /*3690*/  LDS R19, [R53+0x3800] ;  /* 0x0038000035137984 */ /* 0x000f680000000800 */
[----:B------:R-:W5:Y:S04]  /*36a0*/  LDS R21, [R53+0x3c00] ;  /* 0x003c000035157984 */ /* 0x000f680000000800 */
[----:B------:R-:W5:Y:S04]  /*36b0*/  LDS R29, [R53+0x4000] ;  /* 0x00400000351d7984 */ /* 0x000f680000000800 */
[----:B------:R-:W5:Y:S04]  /*36c0*/  LDS R31, [R53+0x4400] ;  /* 0x00440000351f7984 */ /* 0x000f680000000800 */
[----:B------:R-:W-:Y:S04]  /*36d0*/  @P2 STG.E desc[UR10][R2.64+0x2000], R23 ;  /* 0x0020001702002986 */ /* 0x000fe8000c10190a */
[----:B0-----:R0:W-:Y:S01]  /*36e0*/  @P2 STG.E desc[UR10][R4.64+0x2000], R7 ;  /* 0x0020000704002986 */ /* 0x0011e2000c10190a */
[----:B------:R-:W-:-:S02]  /*36f0*/  ISETP.LT.U32.AND P2, PT, R6, UR6, PT ;  /* 0x0000000606007c0c */ /* 0x000fc4000bf41070 */
[C---:B------:R-:W-:Y:S01]  /*3700*/  LOP3.LUT R6, R0.reuse, 0x1000, RZ, 0xfc, !PT ;  /* 0x0000100000067812 */ /* 0x040fe200078efcff */
[----:B------:R2:W-:Y:S01]  /*3710*/  @P5 STG.E desc[UR10][R2.64+0x2400], R25 ;  /* 0x0024001902005986 */ /* 0x0005e2000c10190a */
[----:B------:R-:W-:-:S03]  /*3720*/  VIADD R0, R0, 0x1200 ;  /* 0x0000120000007836 */ /* 0x000fc60000000000 */
[----:B-1----:R1:W-:Y:S01]  /*3730*/  @P5 STG.E desc[UR10][R4.64+0x2400], R9 ;  /* 0x0024000904005986 */ /* 0x0023e2000c10190a */
[----:B------:R-:W-:Y:S01]  /*3740*/  ISETP.LT.U32.AND P5, PT, R6, UR6, PT ;  /* 0x0000000606007c0c */ /* 0x000fe2000bfa1070 */
[----:B------:R-:W-:Y:S02]  /*3750*/  IMAD.U32 R6, RZ, RZ, UR7 ;  /* 0x00000007ff067e24 */ /* 0x000fe4000f8e00ff */
[----:B------:R1:W-:Y:S01]  /*3760*/  @P4 STG.E desc[UR10][R2.64+0x2800], R27 ;  /* 0x0028001b02004986 */ /* 0x0003e2000c10190a */
[----:B0-----:R-:W-:Y:S02]  /*3770*/  IMAD.U32 R7, RZ, RZ, UR7 ;  /* 0x00000007ff077e24 */ /* 0x001fe4000f8e00ff */
[C---:B------:R-:W-:Y:S01]  /*3780*/  ISETP.GT.U32.AND.EX P1, PT, R6.reuse, RZ, PT, P1 ;  /* 0x000000ff0600720c */ /* 0x040fe20003f24110 */
[----:B--2---:R1:W-:Y:S01]  /*3790*/  @P4 STG.E desc[UR10][R4.64+0x2800], R11 ;  /* 0x0028000b04004986 */ /* 0x0043e2000c10190a */
[----:B------:R-:W-:Y:S02]  /*37a0*/  ISETP.GT.U32.AND.EX P6, PT, R6, RZ, PT, P6 ;  /* 0x000000ff0600720c */ /* 0x000fe40003fc4160 */
[----:B------:R-:W-:Y:S01]  /*37b0*/  ISETP.LT.U32.AND P4, PT, R8, UR6, PT ;  /* 0x0000000608007c0c */ /* 0x000fe2000bf81070 */
[----:B------:R1:W-:Y:S01]  /*37c0*/  @P3 STG.E desc[UR10][R2.64+0x2c00], R49 ;  /* 0x002c003102003986 */ /* 0x0003e2000c10190a */
[----:B------:R-:W-:-:S02]  /*37d0*/  ISETP.GT.U32.AND.EX P2, PT, R7, RZ, PT, P2 ;  /* 0x000000ff0700720c */ /* 0x000fc40003f44120 */
[----:B------:R-:W-:Y:S01]  /*37e0*/  ISETP.GT.U32.AND.EX P4, PT, R6, RZ, PT, P4 ;  /* 0x000000ff0600720c */ /* 0x000fe20003f84140 */
[----:B---3--:R1:W-:Y:S01]  /*37f0*/  @P3 STG.E desc[UR10][R4.64+0x2c00], R13 ;  /* 0x002c000d04003986 */ /* 0x0083e2000c10190a */
[----:B------:R-:W-:Y:S01]  /*3800*/  ISETP.LT.U32.AND P3, PT, R0, UR6, PT ;  /* 0x0000000600007c0c */ /* 0x000fe2000bf61070 */
[----:B------:R-:W-:Y:S02]  /*3810*/  IMAD.U32 R0, RZ, RZ, UR7 ;  /* 0x00000007ff007e24 */ /* 0x000fe4000f8e00ff */
[----:B------:R1:W-:Y:S03]  /*3820*/  @P1 STG.E desc[UR10][R2.64+0x3000], R51 ;  /* 0x0030003302001986 */ /* 0x0003e6000c10190a */
[C---:B------:R-:W-:Y:S01]  /*3830*/  ISETP.GT.U32.AND.EX P0, PT, R0.reuse, RZ, PT, P0 ;  /* 0x000000ff0000720c */ /* 0x040fe20003f04100 */
[----:B----4-:R1:W-:Y:S01]  /*3840*/  @P1 STG.E desc[UR10][R4.64+0x3000], R15 ;  /* 0x0030000f04001986 */ /* 0x0103e2000c10190a */
[----:B------:R-:W-:-:S02]  /*3850*/  ISETP.GT.U32.AND.EX P5, PT, R0, RZ, PT, P5 ;  /* 0x000000ff0000720c */ /* 0x000fc40003fa4150 */
[----:B------:R-:W-:-:S09]  /*3860*/  ISETP.GT.U32.AND.EX P3, PT, R0, RZ, PT, P3 ;  /* 0x000000ff0000720c */ /* 0x000fd20003f64130 */
[----:B------:R1:W-:Y:S04]  /*3870*/  @P0 STG.E desc[UR10][R2.64+0x3400], R55 ;  /* 0x0034003702000986 */ /* 0x0003e8000c10190a */
[----:B-----5:R1:W-:Y:S04]  /*3880*/  @P0 STG.E desc[UR10][R4.64+0x3400], R17 ;  /* 0x0034001104000986 */ /* 0x0203e8000c10190a */
[----:B------:R1:W-:Y:S04]  /*3890*/  @P6 STG.E desc[UR10][R2.64+0x3800], R57 ;  /* 0x0038003902006986 */ /* 0x0003e8000c10190a */
[----:B------:R1:W-:Y:S04]  /*38a0*/  @P6 STG.E desc[UR10][R4.64+0x3800], R19 ;  /* 0x0038001304006986 */ /* 0x0003e8000c10190a */
[----:B------:R1:W-:Y:S04]  /*38b0*/  @P2 STG.E desc[UR10][R2.64+0x3c00], R59 ;  /* 0x003c003b02002986 */ /* 0x0003e8000c10190a */
[----:B------:R1:W-:Y:S04]  /*38c0*/  @P2 STG.E desc[UR10][R4.64+0x3c00], R21 ;  /* 0x003c001504002986 */ /* 0x0003e8000c10190a */
[----:B------:R1:W-:Y:S04]  /*38d0*/  @P5 STG.E desc[UR10][R2.64+0x4000], R61 ;  /* 0x0040003d02005986 */ /* 0x0003e8000c10190a */
[----:B------:R1:W-:Y:S04]  /*38e0*/  @P5 STG.E desc[UR10][R4.64+0x4000], R29 ;  /* 0x0040001d04005986 */ /* 0x0003e8000c10190a */
[----:B------:R1:W-:Y:S04]  /*38f0*/  @P4 STG.E desc[UR10][R2.64+0x4400], R63 ;  /* 0x0044003f02004986 */ /* 0x0003e8000c10190a */
[----:B------:R1:W-:Y:S01]  /*3900*/  @P4 STG.E desc[UR10][R4.64+0x4400], R31 ;  /* 0x0044001f04004986 */ /* 0x0003e2000c10190a */
[----:B------:R-:W-:Y:S05]  /*3910*/  @!P3 EXIT ;  /* 0x000000000000b94d */ /* 0x000fea0003800000 */
[----:B------:R-:W0:Y:S04]  /*3920*/  LDS R53, [R53+0x4800] ;  /* 0x0048000035357984 */ /* 0x000e280000000800 */
[----:B------:R-:W-:Y:S04]  /*3930*/  STG.E desc[UR10][R2.64+0x4800], R65 ;  /* 0x0048004102007986 */ /* 0x000fe8000c10190a */
[----:B0-----:R-:W-:Y:S01]  /*3940*/  STG.E desc[UR10][R4.64+0x4800], R53 ;  /* 0x0048003504007986 */ /* 0x001fe2000c10190a */
[----:B------:R-:W-:Y:S05]  /*3950*/  EXIT ;  /* 0x000000000000794d */ /* 0x000fea0003800000 */
.L_x_223:
        /* <DEDUP_REMOVED lines=10> */
.L_x_468:


//--------------------- .text._ZN3cub18CUB_300001_SM_10006detail10radix_sort29DeviceRadixSortOnesweepKernelINS1_5radix10policy_hubIjiyE10Policy1000ELNS0_9SortOrderE1EjiyiiNS1_21identity_decomposer_tEEEvPT5_SB_PT3_PKSC_PT1_PKSG_PT2_PKSK_T4_iiT6_ --------------------------
	.section	.text._ZN3cub18CUB_300001_SM_10006detail10radix_sort29DeviceRadixSortOnesweepKernelINS1_5radix10policy_hubIjiyE10Policy1000ELNS0_9SortOrderE1EjiyiiNS1_21identity_decomposer_tEEEvPT5_SB_PT3_PKSC_PT1_PKSG_PT2_PKSK_T4_iiT6_,"ax",@progbits
	.align	128
        .global         _ZN3cub18CUB_300001_SM_10006detail10radix_sort29DeviceRadixSortOnesweepKernelINS1_5radix10policy_hubIjiyE10Policy1000ELNS0_9SortOrderE1EjiyiiNS1_21identity_decomposer_tEEEvPT5_SB_PT3_PKSC_PT1_PKSG_PT2_PKSK_T4_iiT6_
        .type           _ZN3cub18CUB_300001_SM_10006detail10radix_sort29DeviceRadixSortOnesweepKernelINS1_5radix10policy_hubIjiyE10Policy1000ELNS0_9SortOrderE1EjiyiiNS1_21identity_decomposer_tEEEvPT5_SB_PT3_PKSC_PT1_PKSG_PT2_PKSK_T4_iiT6_,@function
        .size           _ZN3cub18CUB_300001_SM_10006detail10radix_sort29DeviceRadixSortOnesweepKernelINS1_5radix10policy_hubIjiyE10Policy1000ELNS0_9SortOrderE1EjiyiiNS1_21identity_decomposer_tEEEvPT5_SB_PT3_PKSC_PT1_PKSG_PT2_PKSK_T4_iiT6_,(.L_x_469 - _ZN3cub18CUB_300001_SM_10006detail10radix_sort29DeviceRadixSortOnesweepKernelINS1_5radix10policy_hubIjiyE10Policy1000ELNS0_9SortOrderE1EjiyiiNS1_21identity_decomposer_tEEEvPT5_SB_PT3_PKSC_PT1_PKSG_PT2_PKSK_T4_iiT6_)
        .other          _ZN3cub18CUB_300001_SM_10006detail10radix_sort29DeviceRadixSortOnesweepKernelINS1_5radix10policy_hubIjiyE10Policy1000ELNS0_9SortOrderE1EjiyiiNS1_21identity_decomposer_tEEEvPT5_SB_PT3_PKSC_PT1_PKSG_PT2_PKSK_T4_iiT6_,@"STO_CUDA_ENTRY STV_DEFAULT"
_ZN3cub18CUB_300001_SM_10006detail10radix_sort29DeviceRadixSortOnesweepKernelINS1_5radix10policy_hubIjiyE10Policy1000ELNS0_9SortOrderE1EjiyiiNS1_21identity_decomposer_tEEEvPT5_SB_PT3_PKSC_PT1_PKSG_PT2_PKSK_T4_iiT6_:
.text._ZN3cub18CUB_300001_SM_10006detail10radix_sort29DeviceRadixSortOnesweepKernelINS1_5radix10policy_hubIjiyE10Policy1000ELNS0_9SortOrderE1EjiyiiNS1_21identity_decomposer_tEEEvPT5_SB_PT3_PKSC_PT1_PKSG_PT2_PKSK_T4_iiT6_:
        /* <DEDUP_REMOVED lines=16> */
.L_x_225:
[----:B------:R-:W-:Y:S05]  /*0100*/  BSYNC.RECONVERGENT B0 ;  /* 0x0000000000007941 */ /* 0x000fea0003800200 */
.L_x_224:
        /* <DEDUP_REMOVED lines=35> */
.L_x_226:
        /* <DEDUP_REMOVED lines=69> */
.L_x_227:
        /* <DEDUP_REMOVED lines=19> */
.L_x_230:
        /* <DEDUP_REMOVED lines=21> */
.L_x_229:
[----:B------:R-:W-:Y:S05]  /*0a10*/  BSYNC.RECONVERGENT B0 ;  /* 0x0000000000007941 */ /* 0x000fea0003800200 */
.L_x_228:
        /* <DEDUP_REMOVED lines=18> */
.L_x_234:
[----:B------:R-:W-:Y:S05]  /*0b40*/  BSYNC.RECONVERGENT B1 ;  /* 0x0000000000017941 */ /* 0x000fea0003800200 */
.L_x_233:
        /* <DEDUP_REMOVED lines=14> */
.L_x_235:
[----:B------:R-:W-:Y:S01]  /*0c30*/  VIADD R6, R6, 0x1 ;  /* 0x0000000106067836 */ /* 0x000fe20000000000 */
[----:B------:R0:W-:Y:S04]  /*0c40*/  STS [R0], RZ ;  /* 0x000000ff00007388 */ /* 0x0001e80000000800 */
[----:B------:R-:W-:Y:S01]  /*0c50*/  ISETP.NE.AND P0, PT, R6, RZ, PT ;  /* 0x000000ff0600720c */ /* 0x000fe20003f05270 */
[----:B0-----:R-:W-:-:S12]  /*0c60*/  VIADD R0, R0, 0x80 ;  /* 0x0000008000007836 */ /* 0x001fd80000000000 */
[----:B------:R-:W-:Y:S05]  /*0c70*/  @P0 BRA `(.L_x_235) ;  /* 0xfffffffc00ec0947 */ /* 0x000fea000383ffff */
.L_x_232:
[----:B------:R-:W-:Y:S05]  /*0c80*/  BSYNC.RECONVERGENT B0 ;  /* 0x0000000000007941 */ /* 0x000fea0003800200 */
.L_x_231:
        /* <DEDUP_REMOVED lines=130> */
.L_x_237:
[----:B------:R-:W-:Y:S05]  /*14b0*/  BSYNC.RECONVERGENT B0 ;  /* 0x0000000000007941 */ /* 0x000fea0003800200 */
.L_x_236:
        /* <DEDUP_REMOVED lines=38> */
.L_x_246:
[----:B0-----:R-:W0:Y:S01]  /*1720*/  LDC.64 R4, c[0x0][0x380] ;  /* 0x0000e000ff047b82 */ /* 0x001e220000000a00 */
[----:B------:R-:W-:Y:S01]  /*1730*/  VIADD R19, R10, 0xffffffff ;  /* 0xffffffff0a137836 */ /* 0x000fe20000000000 */
[----:B------:R-:W-:Y:S03]  /*1740*/  BSSY B2, `(.L_x_243) ;  /* 0x0000008000027945 */ /* 0x000fe60003800000 */
[----:B------:R-:W-:-:S04]  /*1750*/  IMAD R11, R19, 0x100, R3 ;  /* 0x00000100130b7824 */ /* 0x000fc800078e0203 */
[----:B0-----:R-:W-:-:S07]  /*1760*/  IMAD.WIDE R4, R11, 0x4, R4 ;  /* 0x000000040b047825 */ /* 0x001fce00078e0204 */
.L_x_244:
[----:B------:R-:W-:Y:S05]  /*1770*/  YIELD ;  /* 0x0000000000007946 */ /* 0x000fea0003800000 */
[----:B------:R0:W-:Y:S06]  /*1780*/  MEMBAR.SC.CTA ;  /* 0x0000000000007992 */ /* 0x0001ec0000000000 */
[----:B0-----:R-:W2:Y:S02]  /*1790*/  LDG.E.STRONG.SYS R11, desc[UR6][R4.64] ;  /* 0x00000006040b7981 */ /* 0x001ea4000c1f5900 */
[----:B--2---:R-:W-:-:S13]  /*17a0*/  ISETP.NE.AND P0, PT, R11, RZ, PT ;  /* 0x000000ff0b00720c */ /* 0x004fda0003f05270 */
[----:B------:R-:W-:Y:S05]  /*17b0*/  @!P0 BRA `(.L_x_244) ;  /* 0xfffffffc00ec8947 */ /* 0x000fea000383ffff */
[----:B------:R-:W-:Y:S05]  /*17c0*/  BSYNC B2 ;  /* 0x0000000000027941 */ /* 0x000fea0003800000 */
.L_x_243:
[----:B------:R-:W-:Y:S01]  /*17d0*/  BSSY.RECONVERGENT B2, `(.L_x_245) ;  /* 0x0000006000027945 */ /* 0x000fe20003800200 */
[C---:B------:R-:W-:Y:S02]  /*17e0*/  ISETP.GT.AND P0, PT, R11.reuse, -0x1, PT ;  /* 0xffffffff0b00780c */ /* 0x040fe40003f04270 */
[----:B------:R-:W-:Y:S01]  /*17f0*/  LOP3.LUT R4, R11, 0x3fffffff, RZ, 0xc0, !PT ;  /* 0x3fffffff0b047812 */ /* 0x000fe200078ec0ff */
[----:B------:R-:W-:Y:S05]  /*1800*/  WARPSYNC.EXCLUSIVE R6 ;  /* 0x0000000006007348 */ /* 0x000fea0003a00000 */
[----:B------:R-:W-:-:S05]  /*1810*/  IMAD.IADD R17, R4, 0x1, R17 ;  /* 0x0000000104117824 */ /* 0x000fca00078e0211 */
[----:B------:R-:W-:-:S07]  /*1820*/  VOTE.ANY R6, PT, P0 ;  /* 0x0000000000067806 */ /* 0x000fce00000e0100 */
[----:B------:R-:W-:Y:S05]  /*1830*/  BSYNC.RECONVERGENT B2 ;  /* 0x0000000000027941 */ /* 0x000fea0003800200 */
.L_x_245:
[----:B------:R-:W-:Y:S01]  /*1840*/  ISETP.GT.U32.AND P1, PT, R10, 0x1, PT ;  /* 0x000000010a00780c */ /* 0x000fe20003f24070 */
[----:B------:R-:W-:-:S12]  /*1850*/  IMAD.MOV.U32 R10, RZ, RZ, R19 ;  /* 0x000000ffff0a7224 */ /* 0x000fd800078e0013 */
[----:B------:R-:W-:Y:S05]  /*1860*/  @P0 BRA P1, `(.L_x_246) ;  /* 0xfffffffc00ac0947 */ /* 0x000fea000083ffff */
[----:B------:R-:W-:Y:S05]  /*1870*/  BSYNC B0 ;  /* 0x0000000000007941 */ /* 0x000fea0003800000 */
.L_x_242:
[----:B------:R1:W2:Y:S02]  /*1880*/  LDS.64 R4, [R13+0x6600] ;  /* 0x006600000d047984 */ /* 0x0002a40000000a00 */
.L_x_241:
[C---:B------:R-:W-:Y:S01]  /*1890*/  IMAD.IADD R19, R17.reuse, 0x1, -R0 ;  /* 0x0000000111137824 */ /* 0x040fe200078e0a00 */
[----:B------:R-:W-:-:S04]  /*18a0*/  LOP3.LUT R11, R17, 0x80000000, RZ, 0xfc, !PT ;  /* 0x80000000110b7812 */ /* 0x000fc800078efcff */
[C---:B0-2---:R-:W-:Y:S01]  /*18b0*/  IADD3 R4, P0, PT, R19.reuse, R4, RZ ;  /* 0x0000000413047210 */ /* 0x045fe20007f1e0ff */
[----:B------:R0:W-:Y:S03]  /*18c0*/  STG.E.STRONG.SYS desc[UR6][R14.64], R11 ;  /* 0x0000000b0e007986 */ /* 0x0001e6000c115906 */
[----:B------:R-:W-:-:S05]  /*18d0*/  LEA.HI.X.SX32 R5, R19, R5, 0x1, P0 ;  /* 0x0000000513057211 */ /* 0x000fca00000f0eff */
[----:B------:R0:W-:Y:S04]  /*18e0*/  STS.64 [R13+0x6600], R4 ;  /* 0x006600040d007388 */ /* 0x0001e80000000a00 */
.L_x_240:
[----:B------:R-:W-:Y:S05]  /*18f0*/  BSYNC B1 ;  /* 0x0000000000017941 */ /* 0x000fea0003800000 */
.L_x_239:
        /* <DEDUP_REMOVED lines=17> */
.L_x_247:
        /* <DEDUP_REMOVED lines=28> */
.L_x_248:
        /* <DEDUP_REMOVED lines=56> */
.L_x_249:
        /* <DEDUP_REMOVED lines=19> */
.L_x_250:
        /* <DEDUP_REMOVED lines=51> */
.L_x_251:
        /* <DEDUP_REMOVED lines=22> */
.L_x_252:
        /* <DEDUP_REMOVED lines=56> */
.L_x_238:
        /* <DEDUP_REMOVED lines=38> */
.L_x_344:
        /* <DEDUP_REMOVED lines=25> */
.L_x_253:
        /* <DEDUP_REMOVED lines=44> */
.L_x_256:
[----:B------:R-:W-:Y:S05]  /*2f40*/  BSYNC.RECONVERGENT B0 ;  /* 0x0000000000007941 */ /* 0x000fea0003800200 */
.L_x_255:
        /* <DEDUP_REMOVED lines=39> */
.L_x_258:
[----:B------:R-:W-:Y:S05]  /*31c0*/  BSYNC.RECONVERGENT B0 ;  /* 0x0000000000007941 */ /* 0x000fea0003800200 */
.L_x_257:
        /* <DEDUP_REMOVED lines=35> */
.L_x_260:
[----:B------:R-:W-:Y:S05]  /*3400*/  BSYNC.RECONVERGENT B0 ;  /* 0x0000000000007941 */ /* 0x000fea0003800200 */
.L_x_259:
        /* <DEDUP_REMOVED lines=35> */
.L_x_262:
[----:B------:R-:W-:Y:S05]  /*3640*/  BSYNC.RECONVERGENT B0 ;  /* 0x0000000000007941 */ /* 0x000fea0003800200 */
.L_x_261:
        /* <DEDUP_REMOVED lines=37> */
.L_x_264:
[----:B------:R-:W-:Y:S05]  /*38a0*/  BSYNC.RECONVERGENT B0 ;  /* 0x0000000000007941 */ /* 0x000fea0003800200 */
.L_x_263:
        /* <DEDUP_REMOVED lines=37> */
.L_x_266:
[----:B------:R-:W-:Y:S05]  /*3b00*/  BSYNC.RECONVERGENT B0 ;  /* 0x0000000000007941 */ /* 0x000fea0003800200 */
.L_x_265:
        /* <DEDUP_REMOVED lines=37> */
.L_x_268:
[----:B------:R-:W-:Y:S05]  /*3d60*/  BSYNC.RECONVERGENT B0 ;  /* 0x0000000000007941 */ /* 0x000fea0003800200 */
.L_x_267:
        /* <DEDUP_REMOVED lines=37> */
.L_x_270:
[----:B------:R-:W-:Y:S05]  /*3fc0*/  BSYNC.RECONVERGENT B0 ;  /* 0x0000000000007941 */ /* 0x000fea0003800200 */
.L_x_269:
        /* <DEDUP_REMOVED lines=37> */
.L_x_272:
[----:B------:R-:W-:Y:S05]  /*4220*/  BSYNC.RECONVERGENT B0 ;  /* 0x0000000000007941 */ /* 0x000fea0003800200 */
.L_x_271:
        /* <DEDUP_REMOVED lines=37> */
.L_x_274:
[----:B------:R-:W-:Y:S05]  /*4480*/  BSYNC.RECONVERGENT B0 ;  /* 0x0000000000007941 */ /* 0x000fea0003800200 */
.L_x_273:
        /* <DEDUP_REMOVED lines=37> */
.L_x_276:
[----:B------:R-:W-:Y:S05]  /*46e0*/  BSYNC.RECONVERGENT B0 ;  /* 0x0000000000007941 */ /* 0x000fea0003800200 */
.L_x_275:
        /* <DEDUP_REMOVED lines=37> */
.L_x_278:
[----:B------:R-:W-:Y:S05]  /*4940*/  BSYNC.RECONVERGENT B0 ;  /* 0x0000000000007941 */ /* 0x000fea0003800200 */
.L_x_277:
        /* <DEDUP_REMOVED lines=37> */
.L_x_280:
[----:B------:R-:W-:Y:S05]  /*4ba0*/  BSYNC.RECONVERGENT B0 ;  /* 0x0000000000007941 */ /* 0x000fea0003800200 */
.L_x_279:
        /* <DEDUP_REMOVED lines=39> */
.L_x_282:
[----:B------:R-:W-:Y:S05]  /*4e20*/  BSYNC.RECONVERGENT B0 ;  /* 0x0000000000007941 */ /* 0x000fea0003800200 */
.L_x_281:
        /* <DEDUP_REMOVED lines=39> */
.L_x_284:
[----:B------:R-:W-:Y:S05]  /*50a0*/  BSYNC.RECONVERGENT B0 ;  /* 0x0000000000007941 */ /* 0x000fea0003800200 */
.L_x_283:
        /* <DEDUP_REMOVED lines=39> */
.L_x_286:
[----:B------:R-:W-:Y:S05]  /*5320*/  BSYNC.RECONVERGENT B0 ;  /* 0x0000000000007941 */ /* 0x000fea0003800200 */
.L_x_285:
        /* <DEDUP_REMOVED lines=36> */
.L_x_288:
[----:B------:R-:W-:Y:S05]  /*5570*/  BSYNC.RECONVERGENT B0 ;  /* 0x0000000000007941 */ /* 0x000fea0003800200 */
.L_x_287:
        /* <DEDUP_REMOVED lines=35> */
.L_x_290:
[----:B------:R-:W-:Y:S05]  /*57b0*/  BSYNC.RECONVERGENT B0 ;  /* 0x0000000000007941 */ /* 0x000fea0003800200 */
.L_x_289:
        /* <DEDUP_REMOVED lines=65> */
.L_x_298:
[----:B-1----:R-:W1:Y:S01]  /*5bd0*/  LDC.64 R8, c[0x0][0x380] ;  /* 0x0000e000ff087b82 */ /* 0x002e620000000a00 */
[----:B------:R-:W-:Y:S01]  /*5be0*/  VIADD R17, R10, 0xffffffff ;  /* 0xffffffff0a117836 */ /* 0x000fe20000000000 */
[----:B------:R-:W-:Y:S03]  /*5bf0*/  BSSY B2, `(.L_x_295) ;  /* 0x0000008000027945 */ /* 0x000fe60003800000 */
[----:B------:R-:W-:-:S04]  /*5c00*/  IMAD R11, R17, 0x100, R3 ;  /* 0x00000100110b7824 */ /* 0x000fc800078e0203 */
[----:B-1----:R-:W-:-:S07]  /*5c10*/  IMAD.WIDE R8, R11, 0x4, R8 ;  /* 0x000000040b087825 */ /* 0x002fce00078e0208 */
.L_x_296:
[----:B------:R-:W-:Y:S05]  /*5c20*/  YIELD ;  /* 0x0000000000007946 */ /* 0x000fea0003800000 */
[----:B------:R1:W-:Y:S06]  /*5c30*/  MEMBAR.SC.CTA ;  /* 0x0000000000007992 */ /* 0x0003ec0000000000 */
[----:B-1----:R-:W2:Y:S02]  /*5c40*/  LDG.E.STRONG.SYS R11, desc[UR6][R8.64] ;  /* 0x00000006080b7981 */ /* 0x002ea4000c1f5900 */
[----:B--2---:R-:W-:-:S13]  /*5c50*/  ISETP.NE.AND P0, PT, R11, RZ, PT ;  /* 0x000000ff0b00720c */ /* 0x004fda0003f05270 */
[----:B------:R-:W-:Y:S05]  /*5c60*/  @!P0 BRA `(.L_x_296) ;  /* 0xfffffffc00ec8947 */ /* 0x000fea000383ffff */
[----:B------:R-:W-:Y:S05]  /*5c70*/  BSYNC B2 ;  /* 0x0000000000027941 */ /* 0x000fea0003800000 */
.L_x_295:
[----:B------:R-:W-:Y:S01]  /*5c80*/  BSSY.RECONVERGENT B2, `(.L_x_297) ;  /* 0x0000006000027945 */ /* 0x000fe20003800200 */
[C---:B------:R-:W-:Y:S02]  /*5c90*/  ISETP.GT.AND P0, PT, R11.reuse, -0x1, PT ;  /* 0xffffffff0b00780c */ /* 0x040fe40003f04270 */
[----:B------:R-:W-:Y:S01]  /*5ca0*/  LOP3.LUT R8, R11, 0x3fffffff, RZ, 0xc0, !PT ;  /* 0x3fffffff0b087812 */ /* 0x000fe200078ec0ff */
[----:B------:R-:W-:Y:S05]  /*5cb0*/  WARPSYNC.EXCLUSIVE R6 ;  /* 0x0000000006007348 */ /* 0x000fea0003a00000 */
[----:B------:R-:W-:-:S05]  /*5cc0*/  IMAD.IADD R13, R8, 0x1, R13 ;  /* 0x00000001080d7824 */ /* 0x000fca00078e020d */
[----:B------:R-:W-:-:S07]  /*5cd0*/  VOTE.ANY R6, PT, P0 ;  /* 0x0000000000067806 */ /* 0x000fce00000e0100 */
[----:B------:R-:W-:Y:S05]  /*5ce0*/  BSYNC.RECONVERGENT B2 ;  /* 0x0000000000027941 */ /* 0x000fea0003800200 */
.L_x_297:
[----:B------:R-:W-:Y:S01]  /*5cf0*/  ISETP.GT.U32.AND P1, PT, R10, 0x1, PT ;  /* 0x000000010a00780c */ /* 0x000fe20003f24070 */
[----:B------:R-:W-:-:S12]  /*5d00*/  IMAD.MOV.U32 R10, RZ, RZ, R17 ;  /* 0x000000ffff0a7224 */ /* 0x000fd800078e0011 */
[----:B------:R-:W-:Y:S05]  /*5d10*/  @P0 BRA P1, `(.L_x_298) ;  /* 0xfffffffc00ac0947 */ /* 0x000fea000083ffff */
[----:B------:R-:W-:Y:S05]  /*5d20*/  BSYNC B0 ;  /* 0x0000000000007941 */ /* 0x000fea0003800000 */
.L_x_294:
[----:B------:R2:W3:Y:S02]  /*5d30*/  LDS.64 R8, [R19+0x6600] ;  /* 0x0066000013087984 */ /* 0x0004e40000000a00 */
.L_x_293:
        /* <DEDUP_REMOVED lines=9> */
.L_x_292:
[----:B------:R-:W-:Y:S05]  /*5dd0*/  BSYNC B1 ;  /* 0x0000000000017941 */ /* 0x000fea0003800000 */
.L_x_291:
        /* <DEDUP_REMOVED lines=16> */
.L_x_299:
        /* <DEDUP_REMOVED lines=212> */
.L_x_300:
        /* <DEDUP_REMOVED lines=28> */
.L_x_303:
[----:B------:R-:W-:Y:S05]  /*6de0*/  BSYNC.RECONVERGENT B0 ;  /* 0x0000000000007941 */ /* 0x000fea0003800200 */
.L_x_302:
        /* <DEDUP_REMOVED lines=18> */
.L_x_305:
[----:B------:R-:W-:Y:S05]  /*6f10*/  BSYNC.RECONVERGENT B0 ;  /* 0x0000000000007941 */ /* 0x000fea0003800200 */
.L_x_304:
        /* <DEDUP_REMOVED lines=18> */
.L_x_307:
[----:B------:R-:W-:Y:S05]  /*7040*/  BSYNC.RECONVERGENT B0 ;  /* 0x0000000000007941 */ /* 0x000fea0003800200 */
.L_x_306:
        /* <DEDUP_REMOVED lines=18> */
.L_x_309:
[----:B------:R-:W-:Y:S05]  /*7170*/  BSYNC.RECONVERGENT B0 ;  /* 0x0000000000007941 */ /* 0x000fea0003800200 */
.L_x_308:
        /* <DEDUP_REMOVED lines=18> */
.L_x_311:
[----:B------:R-:W-:Y:S05]  /*72a0*/  BSYNC.RECONVERGENT B0 ;  /* 0x0000000000007941 */ /* 0x000fea0003800200 */
.L_x_310:
        /* <DEDUP_REMOVED lines=18> */
.L_x_313:
[----:B------:R-:W-:Y:S05]  /*73d0*/  BSYNC.RECONVERGENT B0 ;  /* 0x0000000000007941 */ /* 0x000fea0003800200 */
.L_x_312:
        /* <DEDUP_REMOVED lines=18> */
.L_x_315:
[----:B------:R-:W-:Y:S05]  /*7500*/  BSYNC.RECONVERGENT B0 ;  /* 0x0000000000007941 */ /* 0x000fea0003800200 */
.L_x_314:
        /* <DEDUP_REMOVED lines=18> */
.L_x_317:
[----:B------:R-:W-:Y:S05]  /*7630*/  BSYNC.RECONVERGENT B0 ;  /* 0x0000000000007941 */ /* 0x000fea0003800200 */
.L_x_316:
        /* <DEDUP_REMOVED lines=18> */
.L_x_319:
[----:B------:R-:W-:Y:S05]  /*7760*/  BSYNC.RECONVERGENT B0 ;  /* 0x0000000000007941 */ /* 0x000fea0003800200 */
.L_x_318:
        /* <DEDUP_REMOVED lines=18> */
.L_x_321:
[----:B------:R-:W-:Y:S05]  /*7890*/  BSYNC.RECONVERGENT B0 ;  /* 0x0000000000007941 */ /* 0x000fea0003800200 */
.L_x_320:
        /* <DEDUP_REMOVED lines=18> */
.L_x_323:
[----:B------:R-:W-:Y:S05]  /*79c0*/  BSYNC.RECONVERGENT B0 ;  /* 0x0000000000007941 */ /* 0x000fea0003800200 */
.L_x_322:
        /* <DEDUP_REMOVED lines=17> */
.L_x_325:
[----:B------:R-:W-:Y:S05]  /*7ae0*/  BSYNC.RECONVERGENT B0 ;  /* 0x0000000000007941 */ /* 0x000fea0003800200 */
.L_x_324:
        /* <DEDUP_REMOVED lines=16> */
.L_x_327:
[----:B------:R-:W-:Y:S05]  /*7bf0*/  BSYNC.RECONVERGENT B0 ;  /* 0x0000000000007941 */ /* 0x000fea0003800200 */
.L_x_326:
        /* <DEDUP_REMOVED lines=16> */
.L_x_329:
[----:B------:R-:W-:Y:S05]  /*7d00*/  BSYNC.RECONVERGENT B0 ;  /* 0x0000000000007941 */ /* 0x000fea0003800200 */
.L_x_328:
        /* <DEDUP_REMOVED lines=16> */
.L_x_331:
[----:B------:R-:W-:Y:S05]  /*7e10*/  BSYNC.RECONVERGENT B0 ;  /* 0x0000000000007941 */ /* 0x000fea0003800200 */
.L_x_330:
        /* <DEDUP_REMOVED lines=16> */
.L_x_333:
[----:B------:R-:W-:Y:S05]  /*7f20*/  BSYNC.RECONVERGENT B0 ;  /* 0x0000000000007941 */ /* 0x000fea0003800200 */
.L_x_332:
        /* <DEDUP_REMOVED lines=16> */
.L_x_335:
[----:B------:R-:W-:Y:S05]  /*8030*/  BSYNC.RECONVERGENT B0 ;  /* 0x0000000000007941 */ /* 0x000fea0003800200 */
.L_x_334:
[----:B------:R-:W-:Y:S01]  /*8040*/  NOP ;  /* 0x0000000000007918 */ /* 0x000fe20000000000 */
.L_x_301:
        /* <DEDUP_REMOVED lines=78> */
.L_x_336:
        /* <DEDUP_REMOVED lines=104> */
.L_x_337:
        /* <DEDUP_REMOVED lines=179> */
.L_x_338:
        /* <DEDUP_REMOVED lines=205> */
.L_x_254:
[----:B------:R-:W-:Y:S02]  /*a3b0*/  IMAD.MOV.U32 R58, RZ, RZ, R39 ;  /* 0x000000ffff3a7224 */ /* 0x000fe400078e0027 */
[----:B------:R-:W-:Y:S02]  /*a3c0*/  IMAD.MOV.U32 R49, RZ, RZ, 0x1 ;  /* 0x00000001ff317424 */ /* 0x000fe400078e00ff */
[----:B------:R-:W-:Y:S02]  /*a3d0*/  IMAD.MOV.U32 R60, RZ, RZ, RZ ;  /* 0x000000ffff3c7224 */ /* 0x000fe400078e00ff */
[----:B------:R-:W-:-:S07]  /*a3e0*/  IMAD.MOV.U32 R47, RZ, RZ, -0x1 ;  /* 0xffffffffff2f7424 */ /* 0x000fce00078e00ff */
[----:B------:R-:W-:Y:S05]  /*a3f0*/  WARPSYNC.COLLECTIVE R47, `(.L_x_339) ;  /* 0x000000002f087348 */ /* 0x000fea0003c00000 */
[----:B------:R0:W1:Y:S02]  /*a400*/  SHFL.UP P0, R46, R58, R49, R60 ;  /* 0x040000313a2e7389 */ /* 0x000064000000003c */
[----:B01----:R-:W-:Y:S05]  /*a410*/  ENDCOLLECTIVE ;  /* 0x000000000000791b */ /* 0x003fea0003800000 */
.L_x_339:
[----:B------:R-:W-:Y:S02]  /*a420*/  IMAD.MOV.U32 R49, RZ, RZ, 0x2 ;  /* 0x00000002ff317424 */ /* 0x000fe400078e00ff */
[----:B------:R-:W-:-:S04]  /*a430*/  IMAD.MOV.U32 R40, RZ, RZ, R46 ;  /* 0x000000ffff287224 */ /* 0x000fc800078e002e */
[----:B------:R-:W-:-:S04]  /*a440*/  @P0 IMAD.IADD R40, R39, 0x1, R40 ;  /* 0x0000000127280824 */ /* 0x000fc800078e0228 */
[----:B------:R-:W-:-:S07]  /*a450*/  IMAD.MOV.U32 R58, RZ, RZ, R40 ;  /* 0x000000ffff3a7224 */ /* 0x000fce00078e0028 */
[----:B------:R-:W-:Y:S05]  /*a460*/  WARPSYNC.COLLECTIVE R47, `(.L_x_340) ;  /* 0x000000002f087348 */ /* 0x000fea0003c00000 */
[----:B------:R0:W1:Y:S02]  /*a470*/  SHFL.UP P0, R46, R58, R49, R60 ;  /* 0x040000313a2e7389 */ /* 0x000064000000003c */
[----:B01----:R-:W-:Y:S05]  /*a480*/  ENDCOLLECTIVE ;  /* 0x000000000000791b */ /* 0x003fea0003800000 */
.L_x_340:
[----:B------:R-:W-:Y:S02]  /*a490*/  IMAD.MOV.U32 R49, RZ, RZ, 0x4 ;  /* 0x00000004ff317424 */ /* 0x000fe400078e00ff */
[----:B------:R-:W-:-:S04]  /*a4a0*/  IMAD.MOV.U32 R43, RZ, RZ, R46 ;  /* 0x000000ffff2b7224 */ /* 0x000fc800078e002e */
[----:B------:R-:W-:-:S04]  /*a4b0*/  @P0 IMAD.IADD R43, R40, 0x1, R43 ;  /* 0x00000001282b0824 */ /* 0x000fc800078e022b */
[----:B------:R-:W-:-:S07]  /*a4c0*/  IMAD.MOV.U32 R58, RZ, RZ, R43 ;  /* 0x000000ffff3a7224 */ /* 0x000fce00078e002b */
[----:B------:R-:W-:Y:S05]  /*a4d0*/  WARPSYNC.COLLECTIVE R47, `(.L_x_341) ;  /* 0x000000002f087348 */ /* 0x000fea0003c00000 */
[----:B------:R0:W1:Y:S02]  /*a4e0*/  SHFL.UP P0, R46, R58, R49, R60 ;  /* 0x040000313a2e7389 */ /* 0x000064000000003c */
[----:B01----:R-:W-:Y:S05]  /*a4f0*/  ENDCOLLECTIVE ;  /* 0x000000000000791b */ /* 0x003fea0003800000 */
.L_x_341:
[----:B------:R-:W-:Y:S02]  /*a500*/  IMAD.MOV.U32 R49, RZ, RZ, 0x8 ;  /* 0x00000008ff317424 */ /* 0x000fe400078e00ff */
[----:B------:R-:W-:-:S04]  /*a510*/  IMAD.MOV.U32 R44, RZ, RZ, R46 ;  /* 0x000000ffff2c7224 */ /* 0x000fc800078e002e */
[----:B------:R-:W-:-:S04]  /*a520*/  @P0 IMAD.IADD R44, R43, 0x1, R44 ;  /* 0x000000012b2c0824 */ /* 0x000fc800078e022c */
[----:B------:R-:W-:-:S07]  /*a530*/  IMAD.MOV.U32 R58, RZ, RZ, R44 ;  /* 0x000000ffff3a7224 */ /* 0x000fce00078e002c */
[----:B------:R-:W-:Y:S05]  /*a540*/  WARPSYNC.COLLECTIVE R47, `(.L_x_342) ;  /* 0x000000002f087348 */ /* 0x000fea0003c00000 */
[----:B------:R0:W1:Y:S02]  /*a550*/  SHFL.UP P0, R46, R58, R49, R60 ;  /* 0x040000313a2e7389 */ /* 0x000064000000003c */
[----:B01----:R-:W-:Y:S05]  /*a560*/  ENDCOLLECTIVE ;  /* 0x000000000000791b */ /* 0x003fea0003800000 */
.L_x_342:
[----:B------:R-:W-:Y:S02]  /*a570*/  IMAD.MOV.U32 R49, RZ, RZ, 0x10 ;  /* 0x00000010ff317424 */ /* 0x000fe400078e00ff */
[----:B------:R-:W-:-:S04]  /*a580*/  IMAD.MOV.U32 R45, RZ, RZ, R46 ;  /* 0x000000ffff2d7224 */ /* 0x000fc800078e002e */
[----:B------:R-:W-:-:S04]  /*a590*/  @P0 IMAD.IADD R45, R44, 0x1, R45 ;  /* 0x000000012c2d0824 */ /* 0x000fc800078e022d */
[----:B------:R-:W-:-:S07]  /*a5a0*/  IMAD.MOV.U32 R58, RZ, RZ, R45 ;  /* 0x000000ffff3a7224 */ /* 0x000fce00078e002d */
[----:B------:R-:W-:Y:S05]  /*a5b0*/  WARPSYNC.COLLECTIVE R47, `(.L_x_343) ;  /* 0x000000002f087348 */ /* 0x000fea0003c00000 */
[----:B------:R0:W1:Y:S02]  /*a5c0*/  SHFL.UP P0, R46, R58, R49, R60 ;  /* 0x040000313a2e7389 */ /* 0x000064000000003c */
[----:B01----:R-:W-:Y:S05]  /*a5d0*/  ENDCOLLECTIVE ;  /* 0x000000000000791b */ /* 0x003fea0003800000 */
.L_x_343:
[----:B------:R-:W-:Y:S05]  /*a5e0*/  BRA `(.L_x_344) ;  /* 0xffffff8400407947 */ /* 0x000fea000383ffff */
.L_x_345:
        /* <DEDUP_REMOVED lines=9> */
.L_x_469:


//--------------------- .text._ZN3cub18CUB_300001_SM_10006detail10radix_sort33DeviceRadixSortExclusiveSumKernelINS1_5radix10policy_hubIjiyE10Policy1000EyEEvPT0_ --------------------------
	.section	.text._ZN3cub18CUB_300001_SM_10006detail10radix_sort33DeviceRadixSortExclusiveSumKernelINS1_5radix10policy_hubIjiyE10Policy1000EyEEvPT0_,"ax",@progbits
	.align	128
        .global         _ZN3cub18CUB_300001_SM_10006detail10radix_sort33DeviceRadixSortExclusiveSumKernelINS1_5radix10policy_hubIjiyE10Policy1000EyEEvPT0_
        .type           _ZN3cub18CUB_300001_SM_10006detail10radix_sort33DeviceRadixSortExclusiveSumKernelINS1_5radix10policy_hubIjiyE10Policy1000EyEEvPT0_,@function
        .size           _ZN3cub18CUB_300001_SM_10006detail10radix_sort33DeviceRadixSortExclusiveSumKernelINS1_5radix10policy_hubIjiyE10Policy1000EyEEvPT0_,(.L_x_470 - _ZN3cub18CUB_300001_SM_10006detail10radix_sort33DeviceRadixSortExclusiveSumKernelINS1_5radix10policy_hubIjiyE10Policy1000EyEEvPT0_)
        .other          _ZN3cub18CUB_300001_SM_10006detail10radix_sort33DeviceRadixSortExclusiveSumKernelINS1_5radix10policy_hubIjiyE10Policy1000EyEEvPT0_,@"STO_CUDA_ENTRY STV_DEFAULT"
_ZN3cub18CUB_300001_SM_10006detail10radix_sort33DeviceRadixSortExclusiveSumKernelINS1_5radix10policy_hubIjiyE10Policy1000EyEEvPT0_:
.text._ZN3cub18CUB_300001_SM_10006detail10radix_sort33DeviceRadixSortExclusiveSumKernelINS1_5radix10policy_hubIjiyE10Policy1000EyEEvPT0_:
        /* <DEDUP_REMOVED lines=63> */
.L_x_358:
        /* <DEDUP_REMOVED lines=28> */
.L_x_346:
[----:B------:R-:W-:Y:S05]  /*05b0*/  WARPSYNC.ALL ;  /* 0x0000000000007948 */ /* 0x000fea0003800000 */
[----:B------:R-:W-:Y:S06]  /*05c0*/  BAR.SYNC.DEFER_BLOCKING 0x0 ;  /* 0x0000000000007b1d */ /* 0x000fec0000010000 */
[----:B------:R-:W-:Y:S05]  /*05d0*/  @P1 EXIT ;  /* 0x000000000000194d */ /* 0x000fea0003800000 */
[----:B01----:R-:W0:Y:S04]  /*05e0*/  LDS.64 R2, [R0+0x10] ;  /* 0x0000100000027984 */ /* 0x003e280000000a00 */
[----:B0-----:R-:W-:Y:S01]  /*05f0*/  STG.E.64 desc[UR4][R16.64], R2 ;  /* 0x0000000210007986 */ /* 0x001fe2000c101b04 */
[----:B------:R-:W-:Y:S05]  /*0600*/  EXIT ;  /* 0x000000000000794d */ /* 0x000fea0003800000 */
.L_x_347:
[----:B------:R-:W-:Y:S02]  /*0610*/  IMAD.MOV.U32 R24, RZ, RZ, R20 ;  /* 0x000000ffff187224 */ /* 0x000fe400078e0014 */
[----:B------:R-:W-:Y:S02]  /*0620*/  IMAD.MOV.U32 R23, RZ, RZ, 0x1 ;  /* 0x00000001ff177424 */ /* 0x000fe400078e00ff */
[----:B------:R-:W-:Y:S02]  /*0630*/  IMAD.MOV.U32 R22, RZ, RZ, RZ ;  /* 0x000000ffff167224 */ /* 0x000fe400078e00ff */
[----:B------:R-:W-:-:S07]  /*0640*/  IMAD.MOV.U32 R21, RZ, RZ, -0x1 ;  /* 0xffffffffff157424 */ /* 0x000fce00078e00ff */
[----:B------:R-:W-:Y:S05]  /*0650*/  WARPSYNC.COLLECTIVE R21, `(.L_x_348) ;  /* 0x0000000015087348 */ /* 0x000fea0003c00000 */
[----:B------:R0:W1:Y:S02]  /*0660*/  SHFL.UP P0, R25, R24, R23, R22 ;  /* 0x0400001718197389 */ /* 0x0000640000000016 */
[----:B01----:R-:W-:Y:S05]  /*0670*/  ENDCOLLECTIVE ;  /* 0x000000000000791b */ /* 0x003fea0003800000 */
.L_x_348:
[----:B------:R-:W-:Y:S02]  /*0680*/  IMAD.MOV.U32 R24, RZ, RZ, R19 ;  /* 0x000000ffff187224 */ /* 0x000fe400078e0013 */
[----:B------:R-:W-:-:S07]  /*0690*/  IMAD.MOV.U32 R27, RZ, RZ, R25 ;  /* 0x000000ffff1b7224 */ /* 0x000fce00078e0019 */
[----:B------:R-:W-:Y:S05]  /*06a0*/  WARPSYNC.COLLECTIVE R21, `(.L_x_349) ;  /* 0x0000000015087348 */ /* 0x000fea0003c00000 */
[----:B------:R0:W1:Y:S02]  /*06b0*/  SHFL.UP P0, R25, R24, R23, R22 ;  /* 0x0400001718197389 */ /* 0x0000640000000016 */
[----:B01----:R-:W-:Y:S05]  /*06c0*/  ENDCOLLECTIVE ;  /* 0x000000000000791b */ /* 0x003fea0003800000 */
.L_x_349:
        /* <DEDUP_REMOVED lines=9> */
.L_x_350:
[----:B------:R-:W-:Y:S02]  /*0760*/  IMAD.MOV.U32 R24, RZ, RZ, R26 ;  /* 0x000000ffff187224 */ /* 0x000fe400078e001a */
[----:B------:R-:W-:-:S07]  /*0770*/  IMAD.MOV.U32 R28, RZ, RZ, R25 ;  /* 0x000000ffff1c7224 */ /* 0x000fce00078e0019 */
[----:B------:R-:W-:Y:S05]  /*0780*/  WARPSYNC.COLLECTIVE R21, `(.L_x_351) ;  /* 0x0000000015087348 */ /* 0x000fea0003c00000 */
[----:B------:R0:W1:Y:S02]  /*0790*/  SHFL.UP P0, R25, R24, R23, R22 ;  /* 0x0400001718197389 */ /* 0x0000640000000016 */
[----:B01----:R-:W-:Y:S05]  /*07a0*/  ENDCOLLECTIVE ;  /* 0x000000000000791b */ /* 0x003fea0003800000 */
.L_x_351:
        /* <DEDUP_REMOVED lines=9> */
.L_x_352:
[----:B------:R-:W-:Y:S02]  /*0840*/  IMAD.MOV.U32 R24, RZ, RZ, R29 ;  /* 0x000000ffff187224 */ /* 0x000fe400078e001d */
[----:B------:R-:W-:-:S07]  /*0850*/  IMAD.MOV.U32 R27, RZ, RZ, R25 ;  /* 0x000000ffff1b7224 */ /* 0x000fce00078e0019 */
[----:B------:R-:W-:Y:S05]  /*0860*/  WARPSYNC.COLLECTIVE R21, `(.L_x_353) ;  /* 0x0000000015087348 */ /* 0x000fea0003c00000 */
[----:B------:R0:W1:Y:S02]  /*0870*/  SHFL.UP P0, R25, R24, R23, R22 ;  /* 0x0400001718197389 */ /* 0x0000640000000016 */
[----:B01----:R-:W-:Y:S05]  /*0880*/  ENDCOLLECTIVE ;  /* 0x000000000000791b */ /* 0x003fea0003800000 */
.L_x_353:
        /* <DEDUP_REMOVED lines=9> */
.L_x_354:
[----:B------:R-:W-:Y:S02]  /*0920*/  IMAD.MOV.U32 R24, RZ, RZ, R29 ;  /* 0x000000ffff187224 */ /* 0x000fe400078e001d */
[----:B------:R-:W-:-:S07]  /*0930*/  IMAD.MOV.U32 R27, RZ, RZ, R25 ;  /* 0x000000ffff1b7224 */ /* 0x000fce00078e0019 */
[----:B------:R-:W-:Y:S05]  /*0940*/  WARPSYNC.COLLECTIVE R21, `(.L_x_355) ;  /* 0x0000000015087348 */ /* 0x000fea0003c00000 */
[----:B------:R0:W1:Y:S02]  /*0950*/  SHFL.UP P0, R25, R24, R23, R22 ;  /* 0x0400001718197389 */ /* 0x0000640000000016 */
[----:B01----:R-:W-:Y:S05]  /*0960*/  ENDCOLLECTIVE ;  /* 0x000000000000791b */ /* 0x003fea0003800000 */
.L_x_355:
        /* <DEDUP_REMOVED lines=9> */
.L_x_356:
[----:B------:R-:W-:Y:S02]  /*0a00*/  IMAD.MOV.U32 R24, RZ, RZ, R26 ;  /* 0x000000ffff187224 */ /* 0x000fe400078e001a */
[----:B------:R-:W-:-:S07]  /*0a10*/  IMAD.MOV.U32 R28, RZ, RZ, R25 ;  /* 0x000000ffff1c7224 */ /* 0x000fce00078e0019 */
[----:B------:R-:W-:Y:S05]  /*0a20*/  WARPSYNC.COLLECTIVE R21, `(.L_x_357) ;  /* 0x0000000015087348 */ /* 0x000fea0003c00000 */
[----:B------:R0:W1:Y:S02]  /*0a30*/  SHFL.UP P0, R25, R24, R23, R22 ;  /* 0x0400001718197389 */ /* 0x0000640000000016 */
[----:B01----:R-:W-:Y:S05]  /*0a40*/  ENDCOLLECTIVE ;  /* 0x000000000000791b */ /* 0x003fea0003800000 */
.L_x_357:
[----:B------:R-:W-:Y:S05]  /*0a50*/  BRA `(.L_x_358) ;  /* 0xfffffff800647947 */ /* 0x000fea000383ffff */
.L_x_359:
        /* <DEDUP_REMOVED lines=10> */
.L_x_470:


//--------------------- .text._ZN3cub18CUB_300001_SM_10006detail10radix_sort30DeviceRadixSortHistogramKernelINS1_5radix10policy_hubIjiyE10Policy1000ELNS0_9SortOrderE1EjyNS1_21identity_decomposer_tEEEvPT2_PKT1_SA_iiT3_ --------------------------
	.section	.text._ZN3cub18CUB_300001_SM_10006detail10radix_sort30DeviceRadixSortHistogramKernelINS1_5radix10policy_hubIjiyE10Policy1000ELNS0_9SortOrderE1EjyNS1_21identity_decomposer_tEEEvPT2_PKT1_SA_iiT3_,"ax",@progbits
	.align	128
        .global         _ZN3cub18CUB_300001_SM_10006detail10radix_sort30DeviceRadixSortHistogramKernelINS1_5radix10policy_hubIjiyE10Policy1000ELNS0_9SortOrderE1EjyNS1_21identity_decomposer_tEEEvPT2_PKT1_SA_iiT3_
        .type           _ZN3cub18CUB_300001_SM_10006detail10radix_sort30DeviceRadixSortHistogramKernelINS1_5radix10policy_hubIjiyE10Policy1000ELNS0_9SortOrderE1EjyNS1_21identity_decomposer_tEEEvPT2_PKT1_SA_iiT3_,@function
        .size           _ZN3cub18CUB_300001_SM_10006detail10radix_sort30DeviceRadixSortHistogramKernelINS1_5radix10policy_hubIjiyE10Policy1000ELNS0_9SortOrderE1EjyNS1_21identity_decomposer_tEEEvPT2_PKT1_SA_iiT3_,(.L_x_471 - _ZN3cub18CUB_300001_SM_10006detail10radix_sort30DeviceRadixSortHistogramKernelINS1_5radix10policy_hubIjiyE10Policy1000ELNS0_9SortOrderE1EjyNS1_21identity_decomposer_tEEEvPT2_PKT1_SA_iiT3_)
        .other          _ZN3cub18CUB_300001_SM_10006detail10radix_sort30DeviceRadixSortHistogramKernelINS1_5radix10policy_hubIjiyE10Policy1000ELNS0_9SortOrderE1EjyNS1_21identity_decomposer_tEEEvPT2_PKT1_SA_iiT3_,@"STO_CUDA_ENTRY STV_DEFAULT"
_ZN3cub18CUB_300001_SM_10006detail10radix_sort30DeviceRadixSortHistogramKernelINS1_5radix10policy_hubIjiyE10Policy1000ELNS0_9SortOrderE1EjyNS1_21identity_decomposer_tEEEvPT2_PKT1_SA_iiT3_:
.text._ZN3cub18CUB_300001_SM_10006detail10radix_sort30DeviceRadixSortHistogramKernelINS1_5radix10policy_hubIjiyE10Policy1000ELNS0_9SortOrderE1EjyNS1_21identity_decomposer_tEEEvPT2_PKT1_SA_iiT3_:
        /* <DEDUP_REMOVED lines=42> */
.L_x_443:
        /* <DEDUP_REMOVED lines=9> */
.L_x_363:
        /* <DEDUP_REMOVED lines=21> */
.L_x_362:
        /* <DEDUP_REMOVED lines=19> */
.L_x_365:
        /* <DEDUP_REMOVED lines=18> */
.L_x_364:
[----:B------:R-:W-:-:S13]  /*06d0*/  ISETP.GT.U32.AND P2, PT, R4, 0x7f, PT ;  /* 0x0000007f0400780c */ /* 0x000fda0003f44070 */
[----:B------:R-:W-:Y:S05]  /*06e0*/  @P2 BRA `(.L_x_361) ;  /* 0x0000000000e02947 */ /* 0x000fea0003800000 */
[----:B--23--:R-:W-:Y:S01]  /*06f0*/  IMAD.MOV.U32 R3, RZ, RZ, RZ ;  /* 0x000000ffff037224 */ /* 0x00cfe200078e00ff */
[----:B------:R-:W-:Y:S06]  /*0700*/  @!P1 BRA `(.L_x_366) ;  /* 0x0000000000589947 */ /* 0x000fec0003800000 */
[----:B------:R-:W-:-:S07]  /*0710*/  IMAD.MOV.U32 R3, RZ, RZ, RZ ;  /* 0x000000ffff037224 */ /* 0x000fce00078e00ff */
.L_x_367:
        /* <DEDUP_REMOVED lines=21> */
.L_x_366:
        /* <DEDUP_REMOVED lines=14> */
.L_x_368:
        /* <DEDUP_REMOVED lines=18> */
.L_x_361:
[----:B------:R-:W-:Y:S05]  /*0a70*/  BSYNC.RECONVERGENT B0 ;  /* 0x0000000000007941 */ /* 0x000fea0003800200 */
.L_x_360:
        /* <DEDUP_REMOVED lines=16> */
.L_x_374:
        /* <DEDUP_REMOVED lines=36> */
.L_x_370:
        /* <DEDUP_REMOVED lines=61> */
.L_x_371:
        /* <DEDUP_REMOVED lines=24> */
.L_x_373:
        /* <DEDUP_REMOVED lines=73> */
.L_x_372:
[----:B------:R-:W-:Y:S05]  /*17a0*/  BRA.U !UP0, `(.L_x_374) ;  /* 0xfffffff108f47547 */ /* 0x000fea000b83ffff */
.L_x_369:
        /* <DEDUP_REMOVED lines=9> */
.L_x_394:
        /* <DEDUP_REMOVED lines=16> */
.L_x_379:
[----:B------:R-:W-:Y:S05]  /*1940*/  BSYNC.RECONVERGENT B1 ;  /* 0x0000000000017941 */ /* 0x000fea0003800200 */
.L_x_378:
        /* <DEDUP_REMOVED lines=15> */
.L_x_381:
[----:B------:R-:W-:Y:S05]  /*1a40*/  BSYNC.RECONVERGENT B1 ;  /* 0x0000000000017941 */ /* 0x000fea0003800200 */
.L_x_380:
[----:B------:R-:W-:Y:S04]  /*1a50*/  BSSY.RECONVERGENT B1, `(.L_x_382) ;  /* 0x0000007000017945 */ /* 0x000fe80003800200 */
[----:B------:R-:W-:Y:S05]  /*1a60*/  @!P0 BRA `(.L_x_383) ;  /* 0x0000000000148947 */ /* 0x000fea0003800000 */
[----:B01----:R-:W-:Y:S01]  /*1a70*/  LEA R17, R5, R4, 0x8 ;  /* 0x0000000405117211 */ /* 0x003fe200078e40ff */
[----:B------:R-:W-:-:S04]  /*1a80*/  IMAD.MOV.U32 R23, RZ, RZ, RZ ;  /* 0x000000ffff177224 */ /* 0x000fc800078e00ff */
[----:B------:R-:W-:-:S04]  /*1a90*/  VIADD R17, R17, 0x200 ;  /* 0x0000020011117836 */ /* 0x000fc80000000000 */
[----:B------:R-:W-:-:S05]  /*1aa0*/  IMAD.WIDE.U32 R16, R17, 0x8, R2 ;  /* 0x0000000811107825 */ /* 0x000fca00078e0002 */
[----:B------:R2:W-:Y:S02]  /*1ab0*/  REDG.E.ADD.64.STRONG.GPU desc[UR20][R16.64], R22 ;  /* 0x000000161000798e */ /* 0x0005e4000c12e514 */
.L_x_383:
[----:B------:R-:W-:Y:S05]  /*1ac0*/  BSYNC.RECONVERGENT B1 ;  /* 0x0000000000017941 */ /* 0x000fea0003800200 */
.L_x_382:
[----:B------:R-:W-:Y:S04]  /*1ad0*/  BSSY.RECONVERGENT B1, `(.L_x_384) ;  /* 0x0000007000017945 */ /* 0x000fe80003800200 */
[----:B------:R-:W-:Y:S05]  /*1ae0*/  @!P1 BRA `(.L_x_385) ;  /* 0x0000000000149947 */ /* 0x000fea0003800000 */
[----:B012---:R-:W-:Y:S02]  /*1af0*/  IMAD R17, R5, 0x100, R4 ;  /* 0x0000010005117824 */ /* 0x007fe400078e0204 */
[----:B------:R-:W-:Y:S02]  /*1b00*/  IMAD.MOV.U32 R15, RZ, RZ, RZ ;  /* 0x000000ffff0f7224 */ /* 0x000fe400078e00ff */
[----:B------:R-:W-:-:S04]  /*1b10*/  VIADD R17, R17, 0x300 ;  /* 0x0000030011117836 */ /* 0x000fc80000000000 */
[----:B------:R-:W-:-:S05]  /*1b20*/  IMAD.WIDE.U32 R16, R17, 0x8, R2 ;  /* 0x0000000811107825 */ /* 0x000fca00078e0002 */
[----:B------:R3:W-:Y:S02]  /*1b30*/  REDG.E.ADD.64.STRONG.GPU desc[UR20][R16.64], R14 ;  /* 0x0000000e1000798e */ /* 0x0007e4000c12e514 */
.L_x_385:
[----:B------:R-:W-:Y:S05]  /*1b40*/  BSYNC.RECONVERGENT B1 ;  /* 0x0000000000017941 */ /* 0x000fea0003800200 */
.L_x_384:
[----:B------:R-:W-:Y:S04]  /*1b50*/  BSSY.RECONVERGENT B1, `(.L_x_386) ;  /* 0x0000007000017945 */ /* 0x000fe80003800200 */
[----:B------:R-:W-:Y:S05]  /*1b60*/  @!P2 BRA `(.L_x_387) ;  /* 0x000000000014a947 */ /* 0x000fea0003800000 */
[----:B---3--:R-:W-:Y:S02]  /*1b70*/  IMAD R15, R5, 0x100, R4 ;  /* 0x00000100050f7824 */ /* 0x008fe400078e0204 */
[----:B------:R-:W-:Y:S02]  /*1b80*/  IMAD.MOV.U32 R13, RZ, RZ, RZ ;  /* 0x000000ffff0d7224 */ /* 0x000fe400078e00ff */
[----:B------:R-:W-:-:S04]  /*1b90*/  VIADD R15, R15, 0x400 ;  /* 0x000004000f0f7836 */ /* 0x000fc80000000000 */
[----:B------:R-:W-:-:S05]  /*1ba0*/  IMAD.WIDE.U32 R14, R15, 0x8, R2 ;  /* 0x000000080f0e7825 */ /* 0x000fca00078e0002 */
[----:B------:R4:W-:Y:S02]  /*1bb0*/  REDG.E.ADD.64.STRONG.GPU desc[UR20][R14.64], R12 ;  /* 0x0000000c0e00798e */ /* 0x0009e4000c12e514 */
.L_x_387:
[----:B------:R-:W-:Y:S05]  /*1bc0*/  BSYNC.RECONVERGENT B1 ;  /* 0x0000000000017941 */ /* 0x000fea0003800200 */
.L_x_386:
[----:B------:R-:W-:Y:S04]  /*1bd0*/  BSSY.RECONVERGENT B1, `(.L_x_388) ;  /* 0x0000007000017945 */ /* 0x000fe80003800200 */
[----:B------:R-:W-:Y:S05]  /*1be0*/  @!P3 BRA `(.L_x_389) ;  /* 0x000000000014b947 */ /* 0x000fea0003800000 */
[----:B----4-:R-:W-:Y:S02]  /*1bf0*/  IMAD R13, R5, 0x100, R4 ;  /* 0x00000100050d7824 */ /* 0x010fe400078e0204 */
[----:B------:R-:W-:Y:S02]  /*1c00*/  HFMA2 R7, -RZ, RZ, 0, 0 ;  /* 0x00000000ff077431 */ /* 0x000fe400000001ff */
[----:B------:R-:W-:-:S04]  /*1c10*/  VIADD R13, R13, 0x500 ;  /* 0x000005000d0d7836 */ /* 0x000fc80000000000 */
[----:B------:R-:W-:-:S05]  /*1c20*/  IMAD.WIDE.U32 R12, R13, 0x8, R2 ;  /* 0x000000080d0c7825 */ /* 0x000fca00078e0002 */
[----:B------:R4:W-:Y:S02]  /*1c30*/  REDG.E.ADD.64.STRONG.GPU desc[UR20][R12.64], R6 ;  /* 0x000000060c00798e */ /* 0x0009e4000c12e514 */
.L_x_389:
[----:B------:R-:W-:Y:S05]  /*1c40*/  BSYNC.RECONVERGENT B1 ;  /* 0x0000000000017941 */ /* 0x000fea0003800200 */
.L_x_388:
[----:B------:R-:W-:Y:S04]  /*1c50*/  BSSY.RECONVERGENT B1, `(.L_x_390) ;  /* 0x0000007000017945 */ /* 0x000fe80003800200 */
[----:B------:R-:W-:Y:S05]  /*1c60*/  @!P4 BRA `(.L_x_391) ;  /* 0x000000000014c947 */ /* 0x000fea0003800000 */
[----:B----4-:R-:W-:Y:S02]  /*1c70*/  IMAD R7, R5, 0x100, R4 ;  /* 0x0000010005077824 */ /* 0x010fe400078e0204 */
[----:B------:R-:W-:Y:S02]  /*1c80*/  IMAD.MOV.U32 R9, RZ, RZ, RZ ;  /* 0x000000ffff097224 */ /* 0x000fe400078e00ff */
[----:B------:R-:W-:-:S04]  /*1c90*/  VIADD R7, R7, 0x600 ;  /* 0x0000060007077836 */ /* 0x000fc80000000000 */
[----:B------:R-:W-:-:S05]  /*1ca0*/  IMAD.WIDE.U32 R6, R7, 0x8, R2 ;  /* 0x0000000807067825 */ /* 0x000fca00078e0002 */
[----:B------:R4:W-:Y:S02]  /*1cb0*/  REDG.E.ADD.64.STRONG.GPU desc[UR20][R6.64], R8 ;  /* 0x000000080600798e */ /* 0x0009e4000c12e514 */
.L_x_391:
[----:B------:R-:W-:Y:S05]  /*1cc0*/  BSYNC.RECONVERGENT B1 ;  /* 0x0000000000017941 */ /* 0x000fea0003800200 */
.L_x_390:
[----:B------:R-:W-:Y:S04]  /*1cd0*/  BSSY.RECONVERGENT B1, `(.L_x_392) ;  /* 0x0000007000017945 */ /* 0x000fe80003800200 */
[----:B------:R-:W-:Y:S05]  /*1ce0*/  @!P5 BRA `(.L_x_393) ;  /* 0x000000000014d947 */ /* 0x000fea0003800000 */
[----:B----4-:R-:W-:Y:S02]  /*1cf0*/  IMAD R7, R5, 0x100, R4 ;  /* 0x0000010005077824 */ /* 0x010fe400078e0204 */
[----:B------:R-:W-:Y:S02]  /*1d00*/  IMAD.MOV.U32 R11, RZ, RZ, RZ ;  /* 0x000000ffff0b7224 */ /* 0x000fe400078e00ff */
[----:B------:R-:W-:-:S04]  /*1d10*/  VIADD R7, R7, 0x700 ;  /* 0x0000070007077836 */ /* 0x000fc80000000000 */
[----:B------:R-:W-:-:S05]  /*1d20*/  IMAD.WIDE.U32 R6, R7, 0x8, R2 ;  /* 0x0000000807067825 */ /* 0x000fca00078e0002 */
[----:B------:R4:W-:Y:S02]  /*1d30*/  REDG.E.ADD.64.STRONG.GPU desc[UR20][R6.64], R10 ;  /* 0x0000000a0600798e */ /* 0x0009e4000c12e514 */
.L_x_393:
[----:B------:R-:W-:Y:S05]  /*1d40*/  BSYNC.RECONVERGENT B1 ;  /* 0x0000000000017941 */ /* 0x000fea0003800200 */
.L_x_392:
[----:B------:R-:W-:-:S05]  /*1d50*/  VIADD R5, R5, 0x8 ;  /* 0x0000000805057836 */ /* 0x000fca0000000000 */
[----:B------:R-:W-:-:S13]  /*1d60*/  ISETP.NE.AND P0, PT, R5, UR27, PT ;  /* 0x0000001b05007c0c */ /* 0x000fda000bf05270 */
[----:B------:R-:W-:Y:S05]  /*1d70*/  @P0 BRA `(.L_x_394) ;  /* 0xfffffff800b00947 */ /* 0x000fea000383ffff */
[----:B------:R-:W-:-:S07]  /*1d80*/  IMAD.U32 R3, RZ, RZ, UR27 ;  /* 0x0000001bff037e24 */ /* 0x000fce000f8e00ff */
.L_x_377:
        /* <DEDUP_REMOVED lines=24> */
.L_x_398:
[----:B------:R-:W-:Y:S05]  /*1f10*/  BSYNC.RECONVERGENT B1 ;  /* 0x0000000000017941 */ /* 0x000fea0003800200 */
.L_x_397:
        /* <DEDUP_REMOVED lines=9> */
.L_x_400:
[----:B------:R-:W-:Y:S05]  /*1fb0*/  BSYNC.RECONVERGENT B1 ;  /* 0x0000000000017941 */ /* 0x000fea0003800200 */
.L_x_399:
        /* <DEDUP_REMOVED lines=8> */
.L_x_402:
[----:B------:R-:W-:Y:S05]  /*2040*/  BSYNC.RECONVERGENT B1 ;  /* 0x0000000000017941 */ /* 0x000fea0003800200 */
.L_x_401:
        /* <DEDUP_REMOVED lines=9> */
.L_x_404:
[----:B------:R-:W-:Y:S05]  /*20e0*/  BSYNC.RECONVERGENT B1 ;  /* 0x0000000000017941 */ /* 0x000fea0003800200 */
.L_x_403:
[----:B------:R-:W-:-:S07]  /*20f0*/  VIADD R3, R3, 0x4 ;  /* 0x0000000403037836 */ /* 0x000fce0000000000 */
.L_x_396:
        /* <DEDUP_REMOVED lines=18> */
.L_x_408:
[----:B------:R-:W-:Y:S05]  /*2220*/  BSYNC.RECONVERGENT B2 ;  /* 0x0000000000027941 */ /* 0x000fea0003800200 */
.L_x_407:
        /* <DEDUP_REMOVED lines=9> */
.L_x_410:
[----:B------:R-:W-:Y:S05]  /*22c0*/  BSYNC.RECONVERGENT B2 ;  /* 0x0000000000027941 */ /* 0x000fea0003800200 */
.L_x_409:
[----:B------:R-:W-:-:S07]  /*22d0*/  VIADD R3, R3, 0x2 ;  /* 0x0000000203037836 */ /* 0x000fce0000000000 */
.L_x_406:
        /* <DEDUP_REMOVED lines=12> */
.L_x_405:
[----:B------:R-:W-:Y:S05]  /*23a0*/  BSYNC.RECONVERGENT B1 ;  /* 0x0000000000017941 */ /* 0x000fea0003800200 */
.L_x_395:
[----:B------:R-:W-:-:S13]  /*23b0*/  ISETP.GT.U32.AND P0, PT, R4, 0x7f, PT ;  /* 0x0000007f0400780c */ /* 0x000fda0003f04070 */
[----:B------:R-:W-:Y:S05]  /*23c0*/  @P0 BRA `(.L_x_376) ;  /* 0x0000000800900947 */ /* 0x000fea0003800000 */
[----:B------:R-:W-:Y:S01]  /*23d0*/  UISETP.GE.U32.AND UP0, UPT, UR22, 0x7, UPT ;  /* 0x000000071600788c */ /* 0x000fe2000bf06070 */
[----:B0-----:R-:W-:-:S08]  /*23e0*/  IMAD.MOV.U32 R3, RZ, RZ, RZ ;  /* 0x000000ffff037224 */ /* 0x001fd000078e00ff */
[----:B------:R-:W-:Y:S05]  /*23f0*/  BRA.U !UP0, `(.L_x_411) ;  /* 0x0000000508147547 */ /* 0x000fea000b800000 */
[----:B------:R-:W0:Y:S01]  /*2400*/  LDC.64 R2, c[0x0][0x380] ;  /* 0x0000e000ff027b82 */ /* 0x000e220000000a00 */
[----:B------:R-:W-:-:S07]  /*2410*/  IMAD.MOV.U32 R9, RZ, RZ, RZ ;  /* 0x000000ffff097224 */ /* 0x000fce00078e00ff */
.L_x_428:
        /* <DEDUP_REMOVED lines=18> */
.L_x_413:
[----:B------:R-:W-:Y:S05]  /*2540*/  BSYNC.RECONVERGENT B1 ;  /* 0x0000000000017941 */ /* 0x000fea0003800200 */
.L_x_412:
[----:B------:R-:W-:Y:S04]  /*2550*/  BSSY.RECONVERGENT B1, `(.L_x_414) ;  /* 0x0000005000017945 */ /* 0x000fe80003800200 */
[----:B------:R-:W-:Y:S05]  /*2560*/  @!P1 BRA `(.L_x_415) ;  /* 0x00000000000c9947 */ /* 0x000fea0003800000 */
[----:B0-----:R-:W-:Y:S02]  /*2570*/  IMAD.MOV.U32 R14, RZ, RZ, R13 ;  /* 0x000000ffff0e7224 */ /* 0x001fe400078e000d */
[----:B------:R-:W-:-:S05]  /*2580*/  IMAD.MOV.U32 R15, RZ, RZ, RZ ;  /* 0x000000ffff0f7224 */ /* 0x000fca00078e00ff */
[----:B------:R1:W-:Y:S02]  /*2590*/  REDG.E.ADD.64.STRONG.GPU desc[UR20][R6.64+0xc00], R14 ;  /* 0x000c000e0600798e */ /* 0x0003e4000c12e514 */
.L_x_415:
[----:B------:R-:W-:Y:S05]  /*25a0*/  BSYNC.RECONVERGENT B1 ;  /* 0x0000000000017941 */ /* 0x000fea0003800200 */
.L_x_414:
        /* <DEDUP_REMOVED lines=12> */
.L_x_417:
[----:B------:R-:W-:Y:S05]  /*2670*/  BSYNC.RECONVERGENT B1 ;  /* 0x0000000000017941 */ /* 0x000fea0003800200 */
.L_x_416:
[----:B------:R-:W-:Y:S04]  /*2680*/  BSSY.RECONVERGENT B1, `(.L_x_418) ;  /* 0x0000005000017945 */ /* 0x000fe80003800200 */
[----:B------:R-:W-:Y:S05]  /*2690*/  @!P1 BRA `(.L_x_419) ;  /* 0x00000000000c9947 */ /* 0x000fea0003800000 */
[----:B012---:R-:W-:Y:S02]  /*26a0*/  IMAD.MOV.U32 R14, RZ, RZ, R18 ;  /* 0x000000ffff0e7224 */ /* 0x007fe400078e0012 */
[----:B------:R-:W-:-:S05]  /*26b0*/  IMAD.MOV.U32 R15, RZ, RZ, RZ ;  /* 0x000000ffff0f7224 */ /* 0x000fca00078e00ff */
[----:B------:R3:W-:Y:S02]  /*26c0*/  REDG.E.ADD.64.STRONG.GPU desc[UR20][R6.64+0x1c00], R14 ;  /* 0x001c000e0600798e */ /* 0x0007e4000c12e514 */
.L_x_419:
[----:B------:R-:W-:Y:S05]  /*26d0*/  BSYNC.RECONVERGENT B1 ;  /* 0x0000000000017941 */ /* 0x000fea0003800200 */
.L_x_418:
[----:B------:R-:W-:Y:S04]  /*26e0*/  BSSY.RECONVERGENT B1, `(.L_x_420) ;  /* 0x0000005000017945 */ /* 0x000fe80003800200 */
[----:B------:R-:W-:Y:S05]  /*26f0*/  @!P2 BRA `(.L_x_421) ;  /* 0x00000000000ca947 */ /* 0x000fea0003800000 */
[----:B0123--:R-:W-:Y:S02]  /*2700*/  IMAD.MOV.U32 R14, RZ, RZ, R19 ;  /* 0x000000ffff0e7224 */ /* 0x00ffe400078e0013 */
[----:B------:R-:W-:-:S05]  /*2710*/  IMAD.MOV.U32 R15, RZ, RZ, RZ ;  /* 0x000000ffff0f7224 */ /* 0x000fca00078e00ff */
[----:B------:R4:W-:Y:S02]  /*2720*/  REDG.E.ADD.64.STRONG.GPU desc[UR20][R6.64+0x2400], R14 ;  /* 0x0024000e0600798e */ /* 0x0009e4000c12e514 */
.L_x_421:
[----:B------:R-:W-:Y:S05]  /*2730*/  BSYNC.RECONVERGENT B1 ;  /* 0x0000000000017941 */ /* 0x000fea0003800200 */
.L_x_420:
[----:B------:R-:W-:Y:S04]  /*2740*/  BSSY.RECONVERGENT B1, `(.L_x_422) ;  /* 0x0000004000017945 */ /* 0x000fe80003800200 */
[----:B------:R-:W-:Y:S05]  /*2750*/  @!P3 BRA `(.L_x_423) ;  /* 0x000000000008b947 */ /* 0x000fea0003800000 */
[----:B------:R-:W-:-:S05]  /*2760*/  HFMA2 R17, -RZ, RZ, 0, 0 ;  /* 0x00000000ff117431 */ /* 0x000fca00000001ff */
[----:B------:R0:W-:Y:S02]  /*2770*/  REDG.E.ADD.64.STRONG.GPU desc[UR20][R6.64+0x2c00], R16 ;  /* 0x002c00100600798e */ /* 0x0001e4000c12e514 */
.L_x_423:
[----:B------:R-:W-:Y:S05]  /*2780*/  BSYNC.RECONVERGENT B1 ;  /* 0x0000000000017941 */ /* 0x000fea0003800200 */
.L_x_422:
[----:B------:R-:W-:Y:S04]  /*2790*/  BSSY.RECONVERGENT B1, `(.L_x_424) ;  /* 0x0000004000017945 */ /* 0x000fe80003800200 */
[----:B------:R-:W-:Y:S05]  /*27a0*/  @!P4 BRA `(.L_x_425) ;  /* 0x000000000008c947 */ /* 0x000fea0003800000 */
[----:B------:R-:W-:-:S05]  /*27b0*/  IMAD.MOV.U32 R13, RZ, RZ, RZ ;  /* 0x000000ffff0d7224 */ /* 0x000fca00078e00ff */
[----:B------:R0:W-:Y:S02]  /*27c0*/  REDG.E.ADD.64.STRONG.GPU desc[UR20][R6.64+0x3400], R12 ;  /* 0x0034000c0600798e */ /* 0x0001e4000c12e514 */
.L_x_425:
[----:B------:R-:W-:Y:S05]  /*27d0*/  BSYNC.RECONVERGENT B1 ;  /* 0x0000000000017941 */ /* 0x000fea0003800200 */
.L_x_424:
[----:B------:R-:W-:Y:S04]  /*27e0*/  BSSY.RECONVERGENT B1, `(.L_x_426) ;  /* 0x0000004000017945 */ /* 0x000fe80003800200 */
[----:B------:R-:W-:Y:S05]  /*27f0*/  @!P5 BRA `(.L_x_427) ;  /* 0x000000000008d947 */ /* 0x000fea0003800000 */
[----:B------:R-:W-:-:S05]  /*2800*/  IMAD.MOV.U32 R11, RZ, RZ, RZ ;  /* 0x000000ffff0b7224 */ /* 0x000fca00078e00ff */
[----:B------:R0:W-:Y:S02]  /*2810*/  REDG.E.ADD.64.STRONG.GPU desc[UR20][R6.64+0x3c00], R10 ;  /* 0x003c000a0600798e */ /* 0x0001e4000c12e514 */
.L_x_427:
[----:B------:R-:W-:Y:S05]  /*2820*/  BSYNC.RECONVERGENT B1 ;  /* 0x0000000000017941 */ /* 0x000fea0003800200 */
.L_x_426:
[----:B------:R-:W-:Y:S05]  /*2830*/  @P0 BRA `(.L_x_428) ;  /* 0xfffffff800f80947 */ /* 0x000fea000383ffff */
[----:B------:R-:W-:-:S07]  /*2840*/  IMAD.U32 R3, RZ, RZ, UR27 ;  /* 0x0000001bff037e24 */ /* 0x000fce000f8e00ff */
.L_x_411:
        /* <DEDUP_REMOVED lines=20> */
.L_x_431:
[----:B------:R-:W-:Y:S05]  /*2990*/  BSYNC.RECONVERGENT B1 ;  /* 0x0000000000017941 */ /* 0x000fea0003800200 */
.L_x_430:
        /* <DEDUP_REMOVED lines=9> */
.L_x_433:
[----:B------:R-:W-:Y:S05]  /*2a30*/  BSYNC.RECONVERGENT B1 ;  /* 0x0000000000017941 */ /* 0x000fea0003800200 */
.L_x_432:
        /* <DEDUP_REMOVED lines=8> */
.L_x_435:
[----:B------:R-:W-:Y:S05]  /*2ac0*/  BSYNC.RECONVERGENT B1 ;  /* 0x0000000000017941 */ /* 0x000fea0003800200 */
.L_x_434:
        /* <DEDUP_REMOVED lines=9> */
.L_x_437:
[----:B------:R-:W-:Y:S05]  /*2b60*/  BSYNC.RECONVERGENT B1 ;  /* 0x0000000000017941 */ /* 0x000fea0003800200 */
.L_x_436:
[----:B------:R-:W-:-:S07]  /*2b70*/  VIADD R3, R3, 0x4 ;  /* 0x0000000403037836 */ /* 0x000fce0000000000 */
.L_x_429:
        /* <DEDUP_REMOVED lines=17> */
.L_x_440:
[----:B------:R-:W-:Y:S05]  /*2c90*/  BSYNC.RECONVERGENT B1 ;  /* 0x0000000000017941 */ /* 0x000fea0003800200 */
.L_x_439:
        /* <DEDUP_REMOVED lines=9> */
.L_x_442:
[----:B------:R-:W-:Y:S05]  /*2d30*/  BSYNC.RECONVERGENT B1 ;  /* 0x0000000000017941 */ /* 0x000fea0003800200 */
.L_x_441:
[----:B------:R-:W-:-:S07]  /*2d40*/  VIADD R3, R3, 0x2 ;  /* 0x0000000203037836 */ /* 0x000fce0000000000 */
.L_x_438:
        /* <DEDUP_REMOVED lines=12> */
.L_x_376:
[----:B------:R-:W-:Y:S05]  /*2e10*/  BSYNC.RECONVERGENT B0 ;  /* 0x0000000000007941 */ /* 0x000fea0003800200 */
.L_x_375:
[----:B------:R-:W-:Y:S01]  /*2e20*/  BAR.SYNC.DEFER_BLOCKING 0x0 ;  /* 0x0000000000007b1d */ /* 0x000fe20000010000 */
[----:B------:R-:W-:-:S04]  /*2e30*/  UIADD3 UR6, UP0, UPT, UR6, 0x1, URZ ;  /* 0x0000000106067890 */ /* 0x000fc8000ff1e0ff */
[----:B------:R-:W-:Y:S02]  /*2e40*/  UIADD3.X UR7, UPT, UPT, URZ, UR7, URZ, UP0, !UPT ;  /* 0x00000007ff077290 */ /* 0x000fe400087fe4ff */
[----:B------:R-:W-:-:S04]  /*2e50*/  UISETP.NE.U32.AND UP0, UPT, UR6, UR11, UPT ;  /* 0x0000000b0600728c */ /* 0x000fc8000bf05070 */
[----:B------:R-:W-:-:S09]  /*2e60*/  UISETP.NE.AND.EX UP0, UPT, UR7, UR12, UPT, UP0 ;  /* 0x0000000c0700728c */ /* 0x000fd2000bf05300 */
[----:B------:R-:W-:Y:S05]  /*2e70*/  BRA.U UP0, `(.L_x_443) ;  /* 0xffffffd500087547 */ /* 0x000fea000b83ffff */
[----:B------:R-:W-:Y:S05]  /*2e80*/  EXIT ;  /* 0x000000000000794d */ /* 0x000fea0003800000 */
.L_x_444:
        /* <DEDUP_REMOVED lines=15> */
.L_x_471:


//--------------------- .text._ZN3cub18CUB_300001_SM_10006detail10radix_sort31DeviceRadixSortSingleTileKernelINS1_5radix10policy_hubIjiyE10Policy1000ELNS0_9SortOrderE1EjiyNS1_21identity_decomposer_tEEEvPKT1_PSA_PKT2_PSE_T3_iiT4_ --------------------------
	.section	.text._ZN3cub18CUB_300001_SM_10006detail10radix_sort31DeviceRadixSortSingleTileKernelINS1_5radix10policy_hubIjiyE10Policy1000ELNS0_9SortOrderE1EjiyNS1_21identity_decomposer_tEEEvPKT1_PSA_PKT2_PSE_T3_iiT4_,"ax",@progbits
	.align	128
        .global         _ZN3cub18CUB_300001_SM_10006detail10radix_sort31DeviceRadixSortSingleTileKernelINS1_5radix10policy_hubIjiyE10Policy1000ELNS0_9SortOrderE1EjiyNS1_21identity_decomposer_tEEEvPKT1_PSA_PKT2_PSE_T3_iiT4_
        .type           _ZN3cub18CUB_300001_SM_10006detail10radix_sort31DeviceRadixSortSingleTileKernelINS1_5radix10policy_hubIjiyE10Policy1000ELNS0_9SortOrderE1EjiyNS1_21identity_decomposer_tEEEvPKT1_PSA_PKT2_PSE_T3_iiT4_,@function
        .size           _ZN3cub18CUB_300001_SM_10006detail10radix_sort31DeviceRadixSortSingleTileKernelINS1_5radix10policy_hubIjiyE10Policy1000ELNS0_9SortOrderE1EjiyNS1_21identity_decomposer_tEEEvPKT1_PSA_PKT2_PSE_T3_iiT4_,(.L_x_472 - _ZN3cub18CUB_300001_SM_10006detail10radix_sort31DeviceRadixSortSingleTileKernelINS1_5radix10policy_hubIjiyE10Policy1000ELNS0_9SortOrderE1EjiyNS1_21identity_decomposer_tEEEvPKT1_PSA_PKT2_PSE_T3_iiT4_)
        .other          _ZN3cub18CUB_300001_SM_10006detail10radix_sort31DeviceRadixSortSingleTileKernelINS1_5radix10policy_hubIjiyE10Policy1000ELNS0_9SortOrderE1EjiyNS1_21identity_decomposer_tEEEvPKT1_PSA_PKT2_PSE_T3_iiT4_,@"STO_CUDA_ENTRY STV_DEFAULT"
_ZN3cub18CUB_300001_SM_10006detail10radix_sort31DeviceRadixSortSingleTileKernelINS1_5radix10policy_hubIjiyE10Policy1000ELNS0_9SortOrderE1EjiyNS1_21identity_decomposer_tEEEvPKT1_PSA_PKT2_PSE_T3_iiT4_:
.text._ZN3cub18CUB_300001_SM_10006detail10radix_sort31DeviceRadixSortSingleTileKernelINS1_5radix10policy_hubIjiyE10Policy1000ELNS0_9SortOrderE1EjiyNS1_21identity_decomposer_tEEEvPKT1_PSA_PKT2_PSE_T3_iiT4_:
        /* <DEDUP_REMOVED lines=156> */
.L_x_446:
        /* <DEDUP_REMOVED lines=554> */
.L_x_445:
        /* <DEDUP_REMOVED lines=208> */
.L_x_447:
        /* <DEDUP_REMOVED lines=10> */
.L_x_472:


//--------------------- .text._ZN3cub18CUB_300001_SM_10006detail8for_each13static_kernelINS2_12policy_hub_t12policy_500_tElN6thrust24THRUST_300001_SM_1000_NS8cuda_cub10__tabulate7functorINS7_10device_ptrIiEENS7_6system6detail7generic6detail22compute_sequence_valueIivEElEEEEvT0_T1_ --------------------------
	.section	.text._ZN3cub18CUB_300001_SM_10006detail8for_each13static_kernelINS2_12policy_hub_t12policy_500_tElN6thrust24THRUST_300001_SM_1000_NS8cuda_cub10__tabulate7functorINS7_10device_ptrIiEENS7_6system6detail7generic6detail22compute_sequence_valueIivEElEEEEvT0_T1_,"ax",@progbits
	.align	128
        .global         _ZN3cub18CUB_300001_SM_10006detail8for_each13static_kernelINS2_12policy_hub_t12policy_500_tElN6thrust24THRUST_300001_SM_1000_NS8cuda_cub10__tabulate7functorINS7_10device_ptrIiEENS7_6system6detail7generic6detail22compute_sequence_valueIivEElEEEEvT0_T1_
        .type           _ZN3cub18CUB_300001_SM_10006detail8for_each13static_kernelINS2_12policy_hub_t12policy_500_tElN6thrust24THRUST_300001_SM_1000_NS8cuda_cub10__tabulate7functorINS7_10device_ptrIiEENS7_6system6detail7generic6detail22compute_sequence_valueIivEElEEEEvT0_T1_,@function
        .size           _ZN3cub18CUB_300001_SM_10006detail8for_each13static_kernelINS2_12policy_hub_t12policy_500_tElN6thrust24THRUST_300001_SM_1000_NS8cuda_cub10__tabulate7functorINS7_10device_ptrIiEENS7_6system6detail7generic6detail22compute_sequence_valueIivEElEEEEvT0_T1_,(.L_x_473 - _ZN3cub18CUB_300001_SM_10006detail8for_each13static_kernelINS2_12policy_hub_t12policy_500_tElN6thrust24THRUST_300001_SM_1000_NS8cuda_cub10__tabulate7functorINS7_10device_ptrIiEENS7_6system6detail7generic6detail22compute_sequence_valueIivEElEEEEvT0_T1_)
        .other          _ZN3cub18CUB_300001_SM_10006detail8for_each13static_kernelINS2_12policy_hub_t12policy_500_tElN6thrust24THRUST_300001_SM_1000_NS8cuda_cub10__tabulate7functorINS7_10device_ptrIiEENS7_6system6detail7generic6detail22compute_sequence_valueIivEElEEEEvT0_T1_,@"STO_CUDA_ENTRY STV_DEFAULT"
_ZN3cub18CUB_300001_SM_10006detail8for_each13static_kernelINS2_12policy_hub_t12policy_500_tElN6thrust24THRUST_300001_SM_1000_NS8cuda_cub10__tabulate7functorINS7_10device_ptrIiEENS7_6system6detail7generic6detail22compute_sequence_valueIivEElEEEEvT0_T1_:
.text._ZN3cub18CUB_300001_SM_10006detail8for_each13static_kernelINS2_12policy_hub_t12policy_500_tElN6thrust24THRUST_300001_SM_1000_NS8cuda_cub10__tabulate7functorINS7_10device_ptrIiEENS7_6system6detail7generic6detail22compute_sequence_valueIivEElEEEEvT0_T1_:
[----:B------:R-:W-:Y:S08]  /*0000*/  LDC R1, c[0x0][0x37c] ;  /* 0x0000df00ff017b82 */ /* 0x000ff00000000800 */
[----:B------:R-:W0:Y:S01]  /*0010*/  S2UR UR4, SR_CTAID.X ;  /* 0x00000000000479c3 */ /* 0x000e220000002500 */
[----:B------:R-:W1:Y:S01]  /*0020*/  LDCU.64 UR6, c[0x0][0x380] ;  /* 0x00007000ff0677ac */ /* 0x000e620008000a00 */
[----:B------:R-:W2:Y:S01]  /*0030*/  LDCU.64 UR8, c[0x0][0x358] ;  /* 0x00006b00ff0877ac */ /* 0x000ea20008000a00 */
[----:B0-----:R-:W-:-:S04]  /*0040*/  UIMAD.WIDE.U32 UR4, UR4, 0x200, URZ ;  /* 0x00000200040478a5 */ /* 0x001fc8000f8e00ff */
[----:B-1----:R-:W-:-:S04]  /*0050*/  UIADD3 UR6, UP0, UPT, -UR4, UR6, URZ ;  /* 0x0000000604067290 */ /* 0x002fc8000ff1e1ff */
[----:B------:R-:W-:Y:S02]  /*0060*/  UIADD3.X UR7, UPT, UPT, ~UR5, UR7, URZ, UP0, !UPT ;  /* 0x0000000705077290 */ /* 0x000fe400087fe5ff */
[----:B------:R-:W-:-:S04]  /*0070*/  UISETP.GE.U32.AND UP0, UPT, UR6, 0x200, UPT ;  /* 0x000002000600788c */ /* 0x000fc8000bf06070 */
[----:B------:R-:W-:-:S09]  /*0080*/  UISETP.GE.AND.EX UP0, UPT, UR7, URZ, UPT, UP0 ;  /* 0x000000ff0700728c */ /* 0x000fd2000bf06300 */
[----:B--2---:R-:W-:Y:S05]  /*0090*/  BRA.U !UP0, `(.L_x_448) ;  /* 0x0000000108347547 */ /* 0x004fea000b800000 */
[----:B------:R-:W0:Y:S01]  /*00a0*/  S2R R0, SR_TID.X ;  /* 0x0000000000007919 */ /* 0x000e220000002100 */
[----:B------:R-:W1:Y:S01]  /*00b0*/  LDC.64 R6, c[0x0][0x390] ;  /* 0x0000e400ff067b82 */ /* 0x000e620000000a00 */
[----:B------:R-:W2:Y:S01]  /*00c0*/  LDCU.64 UR10, c[0x0][0x388] ;  /* 0x00007100ff0a77ac */ /* 0x000ea20008000a00 */
[----:B0-----:R-:W-:-:S05]  /*00d0*/  IADD3 R5, P0, PT, R0, UR4, RZ ;  /* 0x0000000400057c10 */ /* 0x001fca000ff1e0ff */
[----:B------:R-:W-:Y:S01]  /*00e0*/  IMAD.X R4, RZ, RZ, UR5, P0 ;  /* 0x00000005ff047e24 */ /* 0x000fe200080e06ff */
[C---:B--2---:R-:W-:Y:S01]  /*00f0*/  LEA R2, P0, R5.reuse, UR10, 0x2 ;  /* 0x0000000a05027c11 */ /* 0x044fe2000f8010ff */
[----:B------:R-:W-:-:S03]  /*0100*/  VIADD R0, R5, 0x100 ;  /* 0x0000010005007836 */ /* 0x000fc60000000000 */
[C---:B------:R-:W-:Y:S01]  /*0110*/  LEA.HI.X R3, R5.reuse, UR11, R4, 0x2, P0 ;  /* 0x0000000b05037c11 */ /* 0x040fe200080f1404 */
[-CC-:B-1----:R-:W-:Y:S02]  /*0120*/  IMAD R5, R5, R7.reuse, R6.reuse ;  /* 0x0000000705057224 */ /* 0x182fe400078e0206 */
[----:B------:R-:W-:-:S03]  /*0130*/  IMAD R7, R0, R7, R6 ;  /* 0x0000000700077224 */ /* 0x000fc600078e0206 */
[----:B------:R-:W-:Y:S04]  /*0140*/  STG.E desc[UR8][R2.64], R5 ;  /* 0x0000000502007986 */ /* 0x000fe8000c101908 */
[----:B------:R-:W-:Y:S01]  /*0150*/  STG.E desc[UR8][R2.64+0x400], R7 ;  /* 0x0004000702007986 */ /* 0x000fe2000c101908 */
[----:B------:R-:W-:Y:S05]  /*0160*/  EXIT ;  /* 0x000000000000794d */ /* 0x000fea0003800000 */
.L_x_448:
[----:B------:R-:W0:Y:S01]  /*0170*/  S2R R2, SR_TID.X ;  /* 0x0000000000027919 */ /* 0x000e220000002100 */
[----:B------:R-:W-:Y:S01]  /*0180*/  USHF.R.S32.HI UR7, URZ, 0x1f, UR6 ;  /* 0x0000001fff077899 */ /* 0x000fe20008011406 */
[----:B------:R-:W-:Y:S05]  /*0190*/  BSSY.RECONVERGENT B0, `(.L_x_449) ;  /* 0x0000011000007945 */ /* 0x000fea0003800200 */
[----:B------:R-:W-:Y:S02]  /*01a0*/  IMAD.U32 R3, RZ, RZ, UR7 ;  /* 0x00000007ff037e24 */ /* 0x000fe4000f8e00ff */
[----:B------:R-:W-:Y:S01]  /*01b0*/  IMAD.U32 R4, RZ, RZ, UR7 ;  /* 0x00000007ff047e24 */ /* 0x000fe2000f8e00ff */
[C---:B0-----:R-:W-:Y:S01]  /*01c0*/  ISETP.LT.U32.AND P0, PT, R2.reuse, UR6, PT ;  /* 0x0000000602007c0c */ /* 0x041fe2000bf01070 */
[----:B------:R-:W-:-:S03]  /*01d0*/  VIADD R0, R2, 0x100 ;  /* 0x0000010002007836 */ /* 0x000fc60000000000 */
[----:B------:R-:W-:Y:S02]  /*01e0*/  ISETP.GT.AND.EX P0, PT, R3, RZ, PT, P0 ;  /* 0x000000ff0300720c */ /* 0x000fe40003f04300 */
[----:B------:R-:W-:-:S04]  /*01f0*/  ISETP.LT.U32.AND P1, PT, R0, UR6, PT ;  /* 0x0000000600007c0c */ /* 0x000fc8000bf21070 */
[----:B------:R-:W-:-:S07]  /*0200*/  ISETP.GT.AND.EX P1, PT, R4, RZ, PT, P1 ;  /* 0x000000ff0400720c */ /* 0x000fce0003f24310 */
[----:B------:R-:W-:Y:S06]  /*0210*/  @!P0 BRA `(.L_x_450) ;  /* 0x0000000000208947 */ /* 0x000fec0003800000 */
[----:B------:R-:W0:Y:S01]  /*0220*/  LDC.64 R6, c[0x0][0x390] ;  /* 0x0000e400ff067b82 */ /* 0x000e220000000a00 */
[----:B------:R-:W1:Y:S01]  /*0230*/  LDCU.64 UR10, c[0x0][0x388] ;  /* 0x00007100ff0a77ac */ /* 0x000e620008000a00 */
[----:B------:R-:W-:-:S05]  /*0240*/  IADD3 R4, P0, PT, R2, UR4, RZ ;  /* 0x0000000402047c10 */ /* 0x000fca000ff1e0ff */
[----:B------:R-:W-:Y:S01]  /*0250*/  IMAD.X R3, RZ, RZ, UR5, P0 ;  /* 0x00000005ff037e24 */ /* 0x000fe200080e06ff */
[----:B-1----:R-:W-:-:S04]  /*0260*/  LEA R2, P0, R4, UR10, 0x2 ;  /* 0x0000000a04027c11 */ /* 0x002fc8000f8010ff */
[C---:B------:R-:W-:Y:S01]  /*0270*/  LEA.HI.X R3, R4.reuse, UR11, R3, 0x2, P0 ;  /* 0x0000000b04037c11 */ /* 0x040fe200080f1403 */
[----:B0-----:R-:W-:-:S05]  /*0280*/  IMAD R7, R4, R7, R6 ;  /* 0x0000000704077224 */ /* 0x001fca00078e0206 */
[----:B------:R0:W-:Y:S03]  /*0290*/  STG.E desc[UR8][R2.64], R7 ;  /* 0x0000000702007986 */ /* 0x0001e6000c101908 */
.L_x_450:
[----:B------:R-:W-:Y:S05]  /*02a0*/  BSYNC.RECONVERGENT B0 ;  /* 0x0000000000007941 */ /* 0x000fea0003800200 */
.L_x_449:
[----:B------:R-:W-:Y:S05]  /*02b0*/  @!P1 EXIT ;  /* 0x000000000000994d */ /* 0x000fea0003800000 */
[----:B------:R-:W1:Y:S01]  /*02c0*/  LDC.64 R4, c[0x0][0x390] ;  /* 0x0000e400ff047b82 */ /* 0x000e620000000a00 */
[----:B------:R-:W2:Y:S01]  /*02d0*/  LDCU.64 UR6, c[0x0][0x388] ;  /* 0x00007100ff0677ac */ /* 0x000ea20008000a00 */
[----:B------:R-:W-:-:S05]  /*02e0*/  IADD3 R0, P0, PT, R0, UR4, RZ ;  /* 0x0000000400007c10 */ /* 0x000fca000ff1e0ff */
[----:B0-----:R-:W-:Y:S01]  /*02f0*/  IMAD.X R3, RZ, RZ, UR5, P0 ;  /* 0x00000005ff037e24 */ /* 0x001fe200080e06ff */
[----:B--2---:R-:W-:-:S04]  /*0300*/  LEA R2, P0, R0, UR6, 0x2 ;  /* 0x0000000600027c11 */ /* 0x004fc8000f8010ff */
[C---:B------:R-:W-:Y:S01]  /*0310*/  LEA.HI.X R3, R0.reuse, UR7, R3, 0x2, P0 ;  /* 0x0000000700037c11 */ /* 0x040fe200080f1403 */
[----:B-1----:R-:W-:-:S05]  /*0320*/  IMAD R5, R0, R5, R4 ;  /* 0x0000000500057224 */ /* 0x002fca00078e0204 */
[----:B------:R-:W-:Y:S01]  /*0330*/  STG.E desc[UR8][R2.64], R5 ;  /* 0x0000000502007986 */ /* 0x000fe2000c101908 */
[----:B------:R-:W-:Y:S05]  /*0340*/  EXIT ;  /* 0x000000000000794d */ /* 0x000fea0003800000 */
.L_x_451:
        /* <DEDUP_REMOVED lines=11> */
.L_x_473:


//--------------------- .text._ZN3cub18CUB_300001_SM_10006detail11EmptyKernelIvEEvv --------------------------
	.section	.text._ZN3cub18CUB_300001_SM_10006detail11EmptyKernelIvEEvv,"ax",@progbits
	.align	128
        .global         _ZN3cub18CUB_300001_SM_10006detail11EmptyKernelIvEEvv
        .type           _ZN3cub18CUB_300001_SM_10006detail11EmptyKernelIvEEvv,@function
        .size           _ZN3cub18CUB_300001_SM_10006detail11EmptyKernelIvEEvv,(.L_x_474 - _ZN3cub18CUB_300001_SM_10006detail11EmptyKernelIvEEvv)
        .other          _ZN3cub18CUB_300001_SM_10006detail11EmptyKernelIvEEvv,@"STO_CUDA_ENTRY STV_DEFAULT"
_ZN3cub18CUB_300001_SM_10006detail11EmptyKernelIvEEvv:
.text._ZN3cub18CUB_300001_SM_10006detail11EmptyKernelIvEEvv:
[----:B------:R-:W-:Y:S01]  /*0000*/  LDC R1, c[0x0][0x37c] ;  /* 0x0000df00ff017b82 */ /* 0x000fe20000000800 */
[----:B------:R-:W-:Y:S05]  /*0010*/  EXIT ;  /* 0x000000000000794d */ /* 0x000fea0003800000 */
.L_x_452:
        /* <DEDUP_REMOVED lines=14> */
.L_x_474:


//--------------------- .text.dudux_and_popcount_scores_indexed --------------------------
	.section	.text.dudux_and_popcount_scores_indexed,"ax",@progbits
	.align	128
        .global         dudux_and_popcount_scores_indexed
        .type           dudux_and_popcount_scores_indexed,@function
        .size           dudux_and_popcount_scores_indexed,(.L_x_475 - dudux_and_popcount_scores_indexed)
        .other          dudux_and_popcount_scores_indexed,@"STO_CUDA_ENTRY STV_DEFAULT"
dudux_and_popcount_scores_indexed:
.text.dudux_and_popcount_scores_indexed:
[----:B------:R-:W-:Y:S01]  /*0000*/  LDC R1, c[0x0][0x37c] ;  /* 0x0000df00ff017b82 */ /* 0x000fe20000000800 */
[----:B------:R-:W0:Y:S07]  /*0010*/  S2R R3, SR_TID.X ;  /* 0x0000000000037919 */ /* 0x000e2e0000002100 */
[----:B------:R-:W0:Y:S01]  /*0020*/  S2UR UR4, SR_CTAID.X ;  /* 0x00000000000479c3 */ /* 0x000e220000002500 */
[----:B------:R-:W1:Y:S07]  /*0030*/  LDCU UR5, c[0x0][0x398] ;  /* 0x00007300ff0577ac */ /* 0x000e6e0008000800 */
[----:B------:R-:W0:Y:S02]  /*0040*/  LDC R0, c[0x0][0x360] ;  /* 0x0000d800ff007b82 */ /* 0x000e240000000800 */
[----:B0-----:R-:W-:-:S05]  /*0050*/  IMAD R0, R0, UR4, R3 ;  /* 0x0000000400007c24 */ /* 0x001fca000f8e0203 */
[----:B-1----:R-:W-:-:S13]  /*0060*/  ISETP.GE.AND P0, PT, R0, UR5, PT ;  /* 0x0000000500007c0c */ /* 0x002fda000bf06270 */
[----:B------:R-:W-:Y:S05]  /*0070*/  @P0 EXIT ;  /* 0x000000000000094d */ /* 0x000fea0003800000 */
[----:B------:R-:W0:Y:S01]  /*0080*/  LDCU UR6, c[0x0][0x39c] ;  /* 0x00007380ff0677ac */ /* 0x000e220008000800 */
[----:B------:R-:W-:Y:S01]  /*0090*/  IMAD.MOV.U32 R20, RZ, RZ, RZ ;  /* 0x000000ffff147224 */ /* 0x000fe200078e00ff */
[----:B------:R-:W1:Y:S01]  /*00a0*/  LDCU.64 UR12, c[0x0][0x358] ;  /* 0x00006b00ff0c77ac */ /* 0x000e620008000a00 */
[----:B0-----:R-:W-:-:S09]  /*00b0*/  UISETP.GE.AND UP0, UPT, UR6, 0x1, UPT ;  /* 0x000000010600788c */ /* 0x001fd2000bf06270 */
[----:B-1----:R-:W-:Y:S05]  /*00c0*/  BRA.U !UP0, `(.L_x_453) ;  /* 0x0000000908a47547 */ /* 0x002fea000b800000 */
[----:B------:R-:W0:Y:S02]  /*00d0*/  LDC.64 R4, c[0x0][0x390] ;  /* 0x0000e400ff047b82 */ /* 0x000e240000000a00 */
[----:B0-----:R-:W-:-:S06]  /*00e0*/  IMAD.WIDE R4, R0, 0x4, R4 ;  /* 0x0000000400047825 */ /* 0x001fcc00078e0204 */
[----:B------:R-:W2:Y:S01]  /*00f0*/  LDG.E.CONSTANT R4, desc[UR12][R4.64] ;  /* 0x0000000c04047981 */ /* 0x000ea2000c1e9900 */
[----:B------:R-:W-:Y:S01]  /*0100*/  UISETP.GE.U32.AND UP1, UPT, UR6, 0x8, UPT ;  /* 0x000000080600788c */ /* 0x000fe2000bf26070 */
[----:B------:R-:W-:Y:S01]  /*0110*/  IMAD.MOV.U32 R2, RZ, RZ, RZ ;  /* 0x000000ffff027224 */ /* 0x000fe200078e00ff */
[----:B------:R-:W-:Y:S01]  /*0120*/  ULOP3.LUT UR7, UR6, 0x7, URZ, 0xc0, !UPT ;  /* 0x0000000706077892 */ /* 0x000fe2000f8ec0ff */
[----:B------:R-:W-:-:S03]  /*0130*/  IMAD.MOV.U32 R20, RZ, RZ, RZ ;  /* 0x000000ffff147224 */ /* 0x000fc600078e00ff */
[----:B------:R-:W-:Y:S01]  /*0140*/  UISETP.NE.AND UP0, UPT, UR7, URZ, UPT ;  /* 0x000000ff0700728c */ /* 0x000fe2000bf05270 */
[----:B--2---:R-:W-:Y:S02]  /*0150*/  IMAD.WIDE R10, R4, UR6, RZ ;  /* 0x00000006040a7c25 */ /* 0x004fe4000f8e02ff */
[----:B------:R-:W-:Y:S08]  /*0160*/  BRA.U !UP1, `(.L_x_454) ;  /* 0x0000000509307547 */ /* 0x000ff0000b800000 */
[----:B------:R-:W0:Y:S01]  /*0170*/  LDCU.128 UR8, c[0x0][0x380] ;  /* 0x00007000ff0877ac */ /* 0x000e220008000c00 */
[----:B------:R-:W-:Y:S01]  /*0180*/  IMAD.MOV.U32 R20, RZ, RZ, RZ ;  /* 0x000000ffff147224 */ /* 0x000fe200078e00ff */
[----:B0-----:R-:W-:Y:S01]  /*0190*/  UIADD3 UR4, UP1, UPT, UR8, 0x20, URZ ;  /* 0x0000002008047890 */ /* 0x001fe2000ff3e0ff */
[C---:B------:R-:W-:Y:S01]  /*01a0*/  LEA R8, P0, R10.reuse, UR10, 0x3 ;  /* 0x0000000a0a087c11 */ /* 0x040fe2000f8018ff */
[----:B------:R-:W-:Y:S02]  /*01b0*/  ULOP3.LUT UR8, UR6, 0x7ffffff8, URZ, 0xc0, !UPT ;  /* 0x7ffffff806087892 */ /* 0x000fe4000f8ec0ff */
[----:B------:R-:W-:Y:S01]  /*01c0*/  UIADD3.X UR5, UPT, UPT, URZ, UR9, URZ, UP1, !UPT ;  /* 0x00000009ff057290 */ /* 0x000fe20008ffe4ff */
[----:B------:R-:W-:Y:S01]  /*01d0*/  LEA.HI.X R9, R10, UR11, R11, 0x3, P0 ;  /* 0x0000000b0a097c11 */ /* 0x000fe200080f1c0b */
[----:B------:R-:W-:Y:S01]  /*01e0*/  IMAD.U32 R12, RZ, RZ, UR4 ;  /* 0x00000004ff0c7e24 */ /* 0x000fe2000f8e00ff */
[----:B------:R-:W-:Y:S01]  /*01f0*/  IADD3 R8, P0, PT, R8, 0x20, RZ ;  /* 0x0000002008087810 */ /* 0x000fe20007f1e0ff */
[----:B------:R-:W-:Y:S01]  /*0200*/  IMAD.U32 R2, RZ, RZ, UR8 ;  /* 0x00000008ff027e24 */ /* 0x000fe2000f8e00ff */
[----:B------:R-:W-:Y:S01]  /*0210*/  UIADD3 UR9, UPT, UPT, -UR8, URZ, URZ ;  /* 0x000000ff08097290 */ /* 0x000fe2000fffe1ff */
[----:B------:R-:W-:-:S02]  /*0220*/  IMAD.U32 R13, RZ, RZ, UR5 ;  /* 0x00000005ff0d7e24 */ /* 0x000fc4000f8e00ff */
[----:B------:R-:W-:-:S09]  /*0230*/  IMAD.X R9, RZ, RZ, R9, P0 ;  /* 0x000000ffff097224 */ /* 0x000fd200000e0609 */
.L_x_455:
[----:B------:R-:W2:Y:S04]  /*0240*/  LDG.E.64.CONSTANT R28, desc[UR12][R12.64+-0x20] ;  /* 0xffffe00c0c1c7981 */ /* 0x000ea8000c1e9b00 */
[----:B------:R-:W2:Y:S04]  /*0250*/  LDG.E.64.CONSTANT R24, desc[UR12][R8.64+-0x20] ;  /* 0xffffe00c08187981 */ /* 0x000ea8000c1e9b00 */
[----:B------:R-:W3:Y:S04]  /*0260*/  LDG.E.64.CONSTANT R22, desc[UR12][R12.64+-0x10] ;  /* 0xfffff00c0c167981 */ /* 0x000ee8000c1e9b00 */
[----:B------:R-:W3:Y:S04]  /*0270*/  LDG.E.64.CONSTANT R14, desc[UR12][R8.64+-0x10] ;  /* 0xfffff00c080e7981 */ /* 0x000ee8000c1e9b00 */
[----:B------:R-:W4:Y:S04]  /*0280*/  LDG.E.64.CONSTANT R6, desc[UR12][R12.64+-0x18] ;  /* 0xffffe80c0c067981 */ /* 0x000f28000c1e9b00 */
[----:B------:R-:W4:Y:S04]  /*0290*/  LDG.E.64.CONSTANT R4, desc[UR12][R8.64+-0x18] ;  /* 0xffffe80c08047981 */ /* 0x000f28000c1e9b00 */
[----:B------:R-:W5:Y:S04]  /*02a0*/  LDG.E.64.CONSTANT R18, desc[UR12][R12.64+-0x8] ;  /* 0xfffff80c0c127981 */ /* 0x000f68000c1e9b00 */
[----:B------:R-:W5:Y:S01]  /*02b0*/  LDG.E.64.CONSTANT R16, desc[UR12][R8.64+-0x8] ;  /* 0xfffff80c08107981 */ /* 0x000f62000c1e9b00 */
[----:B--2---:R-:W-:-:S02]  /*02c0*/  LOP3.LUT R27, R24, R28, RZ, 0xc0, !PT ;  /* 0x0000001c181b7212 */ /* 0x004fc400078ec0ff */
[----:B------:R-:W-:Y:S02]  /*02d0*/  LOP3.LUT R26, R25, R29, RZ, 0xc0, !PT ;  /* 0x0000001d191a7212 */ /* 0x000fe400078ec0ff */
[----:B------:R-:W2:Y:S01]  /*02e0*/  LDG.E.64.CONSTANT R24, desc[UR12][R12.64] ;  /* 0x0000000c0c187981 */ /* 0x000ea2000c1e9b00 */
[----:B---3--:R-:W-:Y:S02]  /*02f0*/  LOP3.LUT R3, R14, R22, RZ, 0xc0, !PT ;  /* 0x000000160e037212 */ /* 0x008fe400078ec0ff */
[----:B------:R-:W-:Y:S02]  /*0300*/  LOP3.LUT R23, R15, R23, RZ, 0xc0, !PT ;  /* 0x000000170f177212 */ /* 0x000fe400078ec0ff */
[----:B------:R-:W2:Y:S01]  /*0310*/  LDG.E.64.CONSTANT R14, desc[UR12][R8.64] ;  /* 0x0000000c080e7981 */ /* 0x000ea2000c1e9b00 */
[----:B----4-:R-:W-:Y:S02]  /*0320*/  LOP3.LUT R7, R5, R7, RZ, 0xc0, !PT ;  /* 0x0000000705077212 */ /* 0x010fe400078ec0ff */
[----:B-----5:R-:W-:-:S02]  /*0330*/  LOP3.LUT R5, R16, R18, RZ, 0xc0, !PT ;  /* 0x0000001210057212 */ /* 0x020fc400078ec0ff */
[----:B------:R-:W-:Y:S02]  /*0340*/  LOP3.LUT R22, R17, R19, RZ, 0xc0, !PT ;  /* 0x0000001311167212 */ /* 0x000fe400078ec0ff */
[----:B------:R-:W3:Y:S04]  /*0350*/  LDG.E.64.CONSTANT R16, desc[UR12][R12.64+0x8] ;  /* 0x0000080c0c107981 */ /* 0x000ee8000c1e9b00 */
[----:B------:R-:W3:Y:S01]  /*0360*/  LDG.E.64.CONSTANT R18, desc[UR12][R8.64+0x8] ;  /* 0x0000080c08127981 */ /* 0x000ee2000c1e9b00 */
[----:B------:R-:W-:Y:S01]  /*0370*/  LOP3.LUT R4, R4, R6, RZ, 0xc0, !PT ;  /* 0x0000000604047212 */ /* 0x000fe200078ec0ff */
[----:B------:R-:W-:Y:S08]  /*0380*/  POPC R29, R27 ;  /* 0x0000001b001d7309 */ /* 0x000ff00000000000 */
[----:B------:R-:W0:Y:S02]  /*0390*/  POPC R26, R26 ;  /* 0x0000001a001a7309 */ /* 0x000e240000000000 */
[----:B0-----:R-:W-:-:S02]  /*03a0*/  IADD3 R29, PT, PT, R20, R29, R26 ;  /* 0x0000001d141d7210 */ /* 0x001fc40007ffe01a */
[----:B------:R-:W4:Y:S01]  /*03b0*/  LDG.E.64.CONSTANT R20, desc[UR12][R8.64+0x18] ;  /* 0x0000180c08147981 */ /* 0x000f22000c1e9b00 */
[----:B--2---:R-:W-:Y:S02]  /*03c0*/  LOP3.LUT R6, R14, R24, RZ, 0xc0, !PT ;  /* 0x000000180e067212 */ /* 0x004fe400078ec0ff */
[----:B------:R-:W-:Y:S02]  /*03d0*/  LOP3.LUT R24, R15, R25, RZ, 0xc0, !PT ;  /* 0x000000190f187212 */ /* 0x000fe400078ec0ff */
[----:B------:R-:W2:Y:S01]  /*03e0*/  LDG.E.64.CONSTANT R14, desc[UR12][R12.64+0x10] ;  /* 0x0000100c0c0e7981 */ /* 0x000ea2000c1e9b00 */
[----:B---3--:R-:W-:Y:S02]  /*03f0*/  LOP3.LUT R25, R18, R16, RZ, 0xc0, !PT ;  /* 0x0000001012197212 */ /* 0x008fe400078ec0ff */
[----:B------:R-:W-:Y:S02]  /*0400*/  LOP3.LUT R28, R19, R17, RZ, 0xc0, !PT ;  /* 0x00000011131c7212 */ /* 0x000fe400078ec0ff */
[----:B------:R-:W2:Y:S04]  /*0410*/  LDG.E.64.CONSTANT R16, desc[UR12][R8.64+0x10] ;  /* 0x0000100c08107981 */ /* 0x000ea8000c1e9b00 */
[----:B------:R0:W4:Y:S01]  /*0420*/  LDG.E.64.CONSTANT R18, desc[UR12][R12.64+0x18] ;  /* 0x0000180c0c127981 */ /* 0x000122000c1e9b00 */
[----:B------:R-:W-:Y:S08]  /*0430*/  POPC R4, R4 ;  /* 0x0000000400047309 */ /* 0x000ff00000000000 */
[----:B------:R-:W1:Y:S08]  /*0440*/  POPC R7, R7 ;  /* 0x0000000700077309 */ /* 0x000e700000000000 */
[----:B------:R-:W-:Y:S08]  /*0450*/  POPC R3, R3 ;  /* 0x0000000300037309 */ /* 0x000ff00000000000 */
[----:B------:R-:W-:Y:S01]  /*0460*/  POPC R5, R5 ;  /* 0x0000000500057309 */ /* 0x000fe20000000000 */
[----:B-1----:R-:W-:-:S07]  /*0470*/  IADD3 R4, PT, PT, R29, R4, R7 ;  /* 0x000000041d047210 */ /* 0x002fce0007ffe007 */
[----:B------:R-:W-:Y:S08]  /*0480*/  POPC R22, R22 ;  /* 0x0000001600167309 */ /* 0x000ff00000000000 */
[----:B------:R-:W-:Y:S08]  /*0490*/  POPC R6, R6 ;  /* 0x0000000600067309 */ /* 0x000ff00000000000 */
[----:B------:R-:W-:Y:S08]  /*04a0*/  POPC R25, R25 ;  /* 0x0000001900197309 */ /* 0x000ff00000000000 */
[----:B------:R-:W-:Y:S01]  /*04b0*/  POPC R28, R28 ;  /* 0x0000001c001c7309 */ /* 0x000fe20000000000 */
[----:B------:R-:W-:-:S04]  /*04c0*/  UIADD3 UR9, UPT, UPT, UR9, 0x8, URZ ;  /* 0x0000000809097890 */ /* 0x000fc8000fffe0ff */
[----:B------:R-:W-:Y:S01]  /*04d0*/  UISETP.NE.AND UP1, UPT, UR9, URZ, UPT ;  /* 0x000000ff0900728c */ /* 0x000fe2000bf25270 */
[----:B0-----:R-:W-:Y:S02]  /*04e0*/  IADD3 R12, P0, PT, R12, 0x40, RZ ;  /* 0x000000400c0c7810 */ /* 0x001fe40007f1e0ff */
[----:B------:R-:W-:-:S03]  /*04f0*/  IADD3 R8, P1, PT, R8, 0x40, RZ ;  /* 0x0000004008087810 */ /* 0x000fc60007f3e0ff */
[----:B------:R-:W-:Y:S02]  /*0500*/  IMAD.X R13, RZ, RZ, R13, P0 ;  /* 0x000000ffff0d7224 */ /* 0x000fe400000e060d */
[----:B------:R-:W-:Y:S01]  /*0510*/  IMAD.X R9, RZ, RZ, R9, P1 ;  /* 0x000000ffff097224 */ /* 0x000fe200008e0609 */
[----:B--2---:R-:W-:Y:S02]  /*0520*/  LOP3.LUT R14, R16, R14, RZ, 0xc0, !PT ;  /* 0x0000000e100e7212 */ /* 0x004fe400078ec0ff */
[----:B------:R-:W0:Y:S01]  /*0530*/  POPC R16, R23 ;  /* 0x0000001700107309 */ /* 0x000e220000000000 */
[----:B------:R-:W-:-:S07]  /*0540*/  LOP3.LUT R15, R17, R15, RZ, 0xc0, !PT ;  /* 0x0000000f110f7212 */ /* 0x000fce00078ec0ff */
[----:B------:R-:W1:Y:S01]  /*0550*/  POPC R17, R24 ;  /* 0x0000001800117309 */ /* 0x000e620000000000 */
[----:B----4-:R-:W-:Y:S02]  /*0560*/  LOP3.LUT R20, R20, R18, RZ, 0xc0, !PT ;  /* 0x0000001214147212 */ /* 0x010fe400078ec0ff */
[----:B0-----:R-:W-:Y:S02]  /*0570*/  IADD3 R3, PT, PT, R4, R3, R16 ;  /* 0x0000000304037210 */ /* 0x001fe40007ffe010 */
[----:B------:R-:W-:-:S03]  /*0580*/  LOP3.LUT R4, R21, R19, RZ, 0xc0, !PT ;  /* 0x0000001315047212 */ /* 0x000fc600078ec0ff */
[----:B------:R-:W-:Y:S01]  /*0590*/  POPC R14, R14 ;  /* 0x0000000e000e7309 */ /* 0x000fe20000000000 */
[----:B------:R-:W-:-:S07]  /*05a0*/  IADD3 R3, PT, PT, R3, R5, R22 ;  /* 0x0000000503037210 */ /* 0x000fce0007ffe016 */
[----:B------:R-:W0:Y:S01]  /*05b0*/  POPC R15, R15 ;  /* 0x0000000f000f7309 */ /* 0x000e220000000000 */
[----:B-1----:R-:W-:-:S07]  /*05c0*/  IADD3 R3, PT, PT, R3, R6, R17 ;  /* 0x0000000603037210 */ /* 0x002fce0007ffe011 */
[----:B------:R-:W-:Y:S01]  /*05d0*/  POPC R20, R20 ;  /* 0x0000001400147309 */ /* 0x000fe20000000000 */
[----:B------:R-:W-:-:S07]  /*05e0*/  IADD3 R3, PT, PT, R3, R25, R28 ;  /* 0x0000001903037210 */ /* 0x000fce0007ffe01c */
[----:B------:R-:W1:Y:S01]  /*05f0*/  POPC R4, R4 ;  /* 0x0000000400047309 */ /* 0x000e620000000000 */
[----:B0-----:R-:W-:-:S04]  /*0600*/  IADD3 R3, PT, PT, R3, R14, R15 ;  /* 0x0000000e03037210 */ /* 0x001fc80007ffe00f */
[----:B-1----:R-:W-:Y:S01]  /*0610*/  IADD3 R20, PT, PT, R3, R20, R4 ;  /* 0x0000001403147210 */ /* 0x002fe20007ffe004 */
[----:B------:R-:W-:Y:S06]  /*0620*/  BRA.U UP1, `(.L_x_455) ;  /* 0xfffffffd01047547 */ /* 0x000fec000b83ffff */
.L_x_454:
[----:B------:R-:W-:Y:S05]  /*0630*/  BRA.U !UP0, `(.L_x_453) ;  /* 0x0000000508487547 */ /* 0x000fea000b800000 */
[----:B------:R-:W-:Y:S02]  /*0640*/  UISETP.GE.U32.AND UP0, UPT, UR7, 0x4, UPT ;  /* 0x000000040700788c */ /* 0x000fe4000bf06070 */
[----:B------:R-:W-:-:S04]  /*0650*/  ULOP3.LUT UR5, UR6, 0x3, URZ, 0xc0, !UPT ;  /* 0x0000000306057892 */ /* 0x000fc8000f8ec0ff */
[----:B------:R-:W-:-:S03]  /*0660*/  UISETP.NE.AND UP1, UPT, UR5, URZ, UPT ;  /* 0x000000ff0500728c */ /* 0x000fc6000bf25270 */
[----:B------:R-:W-:Y:S08]  /*0670*/  BRA.U !UP0, `(.L_x_456) ;  /* 0x0000000108907547 */ /* 0x000ff0000b800000 */
[----:B------:R-:W0:Y:S01]  /*0680*/  LDC.64 R26, c[0x0][0x380] ;  /* 0x0000e000ff1a7b82 */ /* 0x000e220000000a00 */
[----:B------:R-:W1:Y:S01]  /*0690*/  LDCU.64 UR8, c[0x0][0x388] ;  /* 0x00007100ff0877ac */ /* 0x000e620008000a00 */
[----:B------:R-:W-:-:S05]  /*06a0*/  IADD3 R3, P0, PT, R10, R2, RZ ;  /* 0x000000020a037210 */ /* 0x000fca0007f1e0ff */
[----:B------:R-:W-:Y:S01]  /*06b0*/  IMAD.X R4, RZ, RZ, R11, P0 ;  /* 0x000000ffff047224 */ /* 0x000fe200000e060b */
[----:B-1----:R-:W-:-:S04]  /*06c0*/  LEA R24, P0, R3, UR8, 0x3 ;  /* 0x0000000803187c11 */ /* 0x002fc8000f8018ff */
[----:B------:R-:W-:Y:S01]  /*06d0*/  LEA.HI.X R25, R3, UR9, R4, 0x3, P0 ;  /* 0x0000000903197c11 */ /* 0x000fe200080f1c04 */
[----:B0-----:R-:W-:-:S04]  /*06e0*/  IMAD.WIDE.U32 R26, R2, 0x8, R26 ;  /* 0x00000008021a7825 */ /* 0x001fc800078e001a */
        /* <DEDUP_REMOVED lines=8> */
[----:B------:R-:W-:Y:S01]  /*0770*/  VIADD R2, R2, 0x4 ;  /* 0x0000000402027836 */ /* 0x000fe20000000000 */
[----:B--2---:R-:W-:-:S02]  /*0780*/  LOP3.LUT R3, R22, R18, RZ, 0xc0, !PT ;  /* 0x0000001216037212 */ /* 0x004fc400078ec0ff */
[----:B------:R-:W-:-:S04]  /*0790*/  LOP3.LUT R18, R23, R19, RZ, 0xc0, !PT ;  /* 0x0000001317127212 */ /* 0x000fc800078ec0ff */
[----:B------:R-:W-:Y:S01]  /*07a0*/  POPC R3, R3 ;  /* 0x0000000300037309 */ /* 0x000fe20000000000 */
[----:B---3--:R-:W-:Y:S02]  /*07b0*/  LOP3.LUT R14, R16, R14, RZ, 0xc0, !PT ;  /* 0x0000000e100e7212 */ /* 0x008fe400078ec0ff */
[----:B------:R-:W-:-:S05]  /*07c0*/  LOP3.LUT R15, R17, R15, RZ, 0xc0, !PT ;  /* 0x0000000f110f7212 */ /* 0x000fca00078ec0ff */
[----:B------:R-:W0:Y:S01]  /*07d0*/  POPC R18, R18 ;  /* 0x0000001200127309 */ /* 0x000e220000000000 */
[----:B----4-:R-:W-:Y:S02]  /*07e0*/  LOP3.LUT R8, R12, R8, RZ, 0xc0, !PT ;  /* 0x000000080c087212 */ /* 0x010fe400078ec0ff */
[----:B------:R-:W-:-:S05]  /*07f0*/  LOP3.LUT R9, R13, R9, RZ, 0xc0, !PT ;  /* 0x000000090d097212 */ /* 0x000fca00078ec0ff */
[----:B------:R-:W-:Y:S01]  /*0800*/  POPC R14, R14 ;  /* 0x0000000e000e7309 */ /* 0x000fe20000000000 */
[----:B-----5:R-:W-:Y:S02]  /*0810*/  LOP3.LUT R4, R6, R4, RZ, 0xc0, !PT ;  /* 0x0000000406047212 */ /* 0x020fe400078ec0ff */
[----:B------:R-:W-:-:S05]  /*0820*/  LOP3.LUT R5, R7, R5, RZ, 0xc0, !PT ;  /* 0x0000000507057212 */ /* 0x000fca00078ec0ff */
[----:B------:R-:W1:Y:S01]  /*0830*/  POPC R15, R15 ;  /* 0x0000000f000f7309 */ /* 0x000e620000000000 */
[----:B0-----:R-:W-:-:S07]  /*0840*/  IADD3 R3, PT, PT, R20, R3, R18 ;  /* 0x0000000314037210 */ /* 0x001fce0007ffe012 */
[----:B------:R-:W-:Y:S08]  /*0850*/  POPC R8, R8 ;  /* 0x0000000800087309 */ /* 0x000ff00000000000 */
[----:B------:R-:W0:Y:S01]  /*0860*/  POPC R9, R9 ;  /* 0x0000000900097309 */ /* 0x000e220000000000 */
[----:B-1----:R-:W-:-:S07]  /*0870*/  IADD3 R3, PT, PT, R3, R14, R15 ;  /* 0x0000000e03037210 */ /* 0x002fce0007ffe00f */
[----:B------:R-:W-:Y:S08]  /*0880*/  POPC R4, R4 ;  /* 0x0000000400047309 */ /* 0x000ff00000000000 */
[----:B------:R-:W1:Y:S01]  /*0890*/  POPC R5, R5 ;  /* 0x0000000500057309 */ /* 0x000e620000000000 */
[----:B0-----:R-:W-:-:S04]  /*08a0*/  IADD3 R3, PT, PT, R3, R8, R9 ;  /* 0x0000000803037210 */ /* 0x001fc80007ffe009 */
[----:B-1----:R-:W-:-:S07]  /*08b0*/  IADD3 R20, PT, PT, R3, R4, R5 ;  /* 0x0000000403147210 */ /* 0x002fce0007ffe005 */
.L_x_456:
[----:B------:R-:W-:Y:S05]  /*08c0*/  BRA.U !UP1, `(.L_x_453) ;  /* 0x0000000109a47547 */ /* 0x000fea000b800000 */
[----:B------:R-:W-:Y:S02]  /*08d0*/  UISETP.NE.AND UP0, UPT, UR5, 0x1, UPT ;  /* 0x000000010500788c */ /* 0x000fe4000bf05270 */
[----:B------:R-:W-:-:S04]  /*08e0*/  ULOP3.LUT UR4, UR6, 0x1, URZ, 0xc0, !UPT ;  /* 0x0000000106047892 */ /* 0x000fc8000f8ec0ff */
[----:B------:R-:W-:-:S03]  /*08f0*/  UISETP.NE.U32.AND UP1, UPT, UR4, 0x1, UPT ;  /* 0x000000010400788c */ /* 0x000fc6000bf25070 */
        /* <DEDUP_REMOVED lines=11> */
[----:B------:R-:W3:Y:S01]  /*09b0*/  LDG.E.64.CONSTANT R16, desc[UR12][R12.64+0x8] ;  /* 0x0000080c0c107981 */ /* 0x000ee2000c1e9b00 */
[----:B------:R-:W-:Y:S01]  /*09c0*/  VIADD R2, R2, 0x2 ;  /* 0x0000000202027836 */ /* 0x000fe20000000000 */
[----:B--2---:R-:W-:-:S02]  /*09d0*/  LOP3.LUT R3, R14, R8, RZ, 0xc0, !PT ;  /* 0x000000080e037212 */ /* 0x004fc400078ec0ff */
[----:B------:R-:W-:-:S04]  /*09e0*/  LOP3.LUT R8, R15, R9, RZ, 0xc0, !PT ;  /* 0x000000090f087212 */ /* 0x000fc800078ec0ff */
[----:B------:R-:W-:Y:S01]  /*09f0*/  POPC R3, R3 ;  /* 0x0000000300037309 */ /* 0x000fe20000000000 */
[----:B---3--:R-:W-:Y:S02]  /*0a00*/  LOP3.LUT R5, R17, R5, RZ, 0xc0, !PT ;  /* 0x0000000511057212 */ /* 0x008fe400078ec0ff */
[----:B------:R-:W-:-:S05]  /*0a10*/  LOP3.LUT R4, R16, R4, RZ, 0xc0, !PT ;  /* 0x0000000410047212 */ /* 0x000fca00078ec0ff */
[----:B------:R-:W0:Y:S08]  /*0a20*/  POPC R8, R8 ;  /* 0x0000000800087309 */ /* 0x000e300000000000 */
[----:B------:R-:W-:Y:S08]  /*0a30*/  POPC R9, R4 ;  /* 0x0000000400097309 */ /* 0x000ff00000000000 */
[----:B------:R-:W1:Y:S01]  /*0a40*/  POPC R5, R5 ;  /* 0x0000000500057309 */ /* 0x000e620000000000 */
[----:B0-----:R-:W-:-:S04]  /*0a50*/  IADD3 R20, PT, PT, R20, R3, R8 ;  /* 0x0000000314147210 */ /* 0x001fc80007ffe008 */
[----:B-1----:R-:W-:-:S07]  /*0a60*/  IADD3 R20, PT, PT, R20, R9, R5 ;  /* 0x0000000914147210 */ /* 0x002fce0007ffe005 */
.L_x_457:
[----:B------:R-:W-:Y:S05]  /*0a70*/  BRA.U UP1, `(.L_x_453) ;  /* 0x0000000101387547 */ /* 0x000fea000b800000 */
[----:B------:R-:W0:Y:S01]  /*0a80*/  LDC.64 R6, c[0x0][0x380] ;  /* 0x0000e000ff067b82 */ /* 0x000e220000000a00 */
[----:B------:R-:W1:Y:S01]  /*0a90*/  LDCU.64 UR4, c[0x0][0x388] ;  /* 0x00007100ff0477ac */ /* 0x000e620008000a00 */
[----:B------:R-:W-:-:S05]  /*0aa0*/  IADD3 R5, P0, PT, R10, R2, RZ ;  /* 0x000000020a057210 */ /* 0x000fca0007f1e0ff */
[----:B------:R-:W-:Y:S01]  /*0ab0*/  IMAD.X R10, RZ, RZ, R11, P0 ;  /* 0x000000ffff0a7224 */ /* 0x000fe200000e060b */
[----:B-1----:R-:W-:-:S04]  /*0ac0*/  LEA R4, P0, R5, UR4, 0x3 ;  /* 0x0000000405047c11 */ /* 0x002fc8000f8018ff */
[----:B------:R-:W-:Y:S01]  /*0ad0*/  LEA.HI.X R5, R5, UR5, R10, 0x3, P0 ;  /* 0x0000000505057c11 */ /* 0x000fe200080f1c0a */
[----:B0-----:R-:W-:-:S05]  /*0ae0*/  IMAD.WIDE.U32 R2, R2, 0x8, R6 ;  /* 0x0000000802027825 */ /* 0x001fca00078e0006 */
[----:B------:R-:W2:Y:S04]  /*0af0*/  LDG.E.64.CONSTANT R4, desc[UR12][R4.64] ;  /* 0x0000000c04047981 */ /* 0x000ea8000c1e9b00 */
[----:B------:R-:W2:Y:S02]  /*0b00*/  LDG.E.64.CONSTANT R2, desc[UR12][R2.64] ;  /* 0x0000000c02027981 */ /* 0x000ea4000c1e9b00 */
[----:B--2---:R-:W-:Y:S02]  /*0b10*/  LOP3.LUT R7, R4, R2, RZ, 0xc0, !PT ;  /* 0x0000000204077212 */ /* 0x004fe400078ec0ff */
[----:B------:R-:W-:-:S04]  /*0b20*/  LOP3.LUT R6, R5, R3, RZ, 0xc0, !PT ;  /* 0x0000000305067212 */ /* 0x000fc800078ec0ff */
[----:B------:R-:W-:Y:S08]  /*0b30*/  POPC R7, R7 ;  /* 0x0000000700077309 */ /* 0x000ff00000000000 */
[----:B------:R-:W0:Y:S02]  /*0b40*/  POPC R6, R6 ;  /* 0x0000000600067309 */ /* 0x000e240000000000 */
[----:B0-----:R-:W-:-:S07]  /*0b50*/  IADD3 R20, PT, PT, R20, R7, R6 ;  /* 0x0000000714147210 */ /* 0x001fce0007ffe006 */
.L_x_453:
[----:B------:R-:W0:Y:S02]  /*0b60*/  LDC.64 R2, c[0x0][0x3a0] ;  /* 0x0000e800ff027b82 */ /* 0x000e240000000a00 */
[----:B0-----:R-:W-:-:S05]  /*0b70*/  IMAD.WIDE R2, R0, 0x4, R2 ;  /* 0x0000000400027825 */ /* 0x001fca00078e0202 */
[----:B------:R-:W-:Y:S01]  /*0b80*/  STG.E desc[UR12][R2.64], R20 ;  /* 0x0000001402007986 */ /* 0x000fe2000c10190c */
[----:B------:R-:W-:Y:S05]  /*0b90*/  EXIT ;  /* 0x000000000000794d */ /* 0x000fea0003800000 */
.L_x_458:
        /* <DEDUP_REMOVED lines=14> */
.L_x_475:


//--------------------- .text.dudux_and_popcount_scores --------------------------
	.section	.text.dudux_and_popcount_scores,"ax",@progbits
	.align	128
        .global         dudux_and_popcount_scores
        .type           dudux_and_popcount_scores,@function
        .size           dudux_and_popcount_scores,(.L_x_476 - dudux_and_popcount_scores)
        .other          dudux_and_popcount_scores,@"STO_CUDA_ENTRY STV_DEFAULT"
dudux_and_popcount_scores:
.text.dudux_and_popcount_scores:
        /* <DEDUP_REMOVED lines=13> */
[----:B------:R-:W-:Y:S01]  /*00d0*/  UISETP.GE.U32.AND UP1, UPT, UR6, 0x8, UPT ;  /* 0x000000080600788c */ /* 0x000fe2000bf26070 */
[----:B------:R-:W-:Y:S01]  /*00e0*/  IMAD.MOV.U32 R2, RZ, RZ, RZ ;  /* 0x000000ffff027224 */ /* 0x000fe200078e00ff */
[----:B------:R-:W-:Y:S01]  /*00f0*/  ULOP3.LUT UR7, UR6, 0x7, URZ, 0xc0, !UPT ;  /* 0x0000000706077892 */ /* 0x000fe2000f8ec0ff */
[----:B------:R-:W-:Y:S02]  /*0100*/  IMAD.MOV.U32 R20, RZ, RZ, RZ ;  /* 0x000000ffff147224 */ /* 0x000fe400078e00ff */
[----:B------:R-:W-:Y:S01]  /*0110*/  IMAD.WIDE R10, R0, UR6, RZ ;  /* 0x00000006000a7c25 */ /* 0x000fe2000f8e02ff */
[----:B------:R-:W-:-:S03]  /*0120*/  UISETP.NE.AND UP0, UPT, UR7, URZ, UPT ;  /* 0x000000ff0700728c */ /* 0x000fc6000bf05270 */
        /* <DEDUP_REMOVED lines=14> */
.L_x_461:
        /* <DEDUP_REMOVED lines=63> */
.L_x_460:
        /* <DEDUP_REMOVED lines=41> */
.L_x_462:
        /* <DEDUP_REMOVED lines=27> */
.L_x_463:
        /* <DEDUP_REMOVED lines=15> */
.L_x_459:
[----:B------:R-:W0:Y:S02]  /*0b30*/  LDC.64 R2, c[0x0][0x398] ;  /* 0x0000e600ff027b82 */ /* 0x000e240000000a00 */
[----:B0-----:R-:W-:-:S05]  /*0b40*/  IMAD.WIDE R2, R0, 0x4, R2 ;  /* 0x0000000400027825 */ /* 0x001fca00078e0202 */
[----:B------:R-:W-:Y:S01]  /*0b50*/  STG.E desc[UR12][R2.64], R20 ;  /* 0x0000001402007986 */ /* 0x000fe2000c10190c */
[----:B------:R-:W-:Y:S05]  /*0b60*/  EXIT ;  /* 0x000000000000794d */ /* 0x000fea0003800000 */
.L_x_464:
        /* <DEDUP_REMOVED lines=9> */
.L_x_476:


//--------------------- .nv.shared._ZN3cub18CUB_300001_SM_10006detail10radix_sort29DeviceRadixSortOnesweepKernelINS1_5radix10policy_hubIjjyE10Policy1000ELNS0_9SortOrderE1EjjyiiNS1_21identity_decomposer_tEEEvPT5_SB_PT3_PKSC_PT1_PKSG_PT2_PKSK_T4_iiT6_ --------------------------
	.section	.nv.shared._ZN3cub18CUB_300001_SM_10006detail10radix_sort29DeviceRadixSortOnesweepKernelINS1_5radix10policy_hubIjjyE10Policy1000ELNS0_9SortOrderE1EjjyiiNS1_21identity_decomposer_tEEEvPT5_SB_PT3_PKSC_PT1_PKSG_PT2_PKSK_T4_iiT6_,"aw",@nobits
	.sectionflags	@""
	.align	16
.nv.shared._ZN3cub18CUB_300001_SM_10006detail10radix_sort29DeviceRadixSortOnesweepKernelINS1_5radix10policy_hubIjjyE10Policy1000ELNS0_9SortOrderE1EjjyiiNS1_21identity_decomposer_tEEEvPT5_SB_PT3_PKSC_PT1_PKSG_PT2_PKSK_T4_iiT6_:
	.zero		29184


//--------------------- .nv.shared.reserved.0     --------------------------
	.section	.nv.shared.reserved.0,"aw",@nobits
	.weak		__nv_reservedSMEM_offset_0_alias
	.size		__nv_reservedSMEM_offset_0_alias, 0, 64
	.other		__nv_reservedSMEM_offset_0_alias,@"STO_CUDA_RESERVED_SHARED STV_DEFAULT"
__nv_reservedSMEM_offset_0_alias:
	.zero		0
	.zero		64


//--------------------- .nv.global                --------------------------
	.section	.nv.global,"aw",@nobits
.nv.global:
	.type		_ZN34_INTERNAL_e4414c36_4_k_cu_64727b346thrust24THRUST_300001_SM_1000_NS12placeholders2_8E,@object
	.size		_ZN34_INTERNAL_e4414c36_4_k_cu_64727b346thrust24THRUST_300001_SM_1000_NS12placeholders2_8E,(_ZN34_INTERNAL_e4414c36_4_k_cu_64727b344cuda3std3__436_GLOBAL__N__e4414c36_4_k_cu_64727b346ignoreE - _ZN34_INTERNAL_e4414c36_4_k_cu_64727b346thrust24THRUST_300001_SM_1000_NS12placeholders2_8E)
_ZN34_INTERNAL_e4414c36_4_k_cu_64727b346thrust24THRUST_300001_SM_1000_NS12placeholders2_8E:
	.zero		1
	.type		_ZN34_INTERNAL_e4414c36_4_k_cu_64727b344cuda3std3__436_GLOBAL__N__e4414c36_4_k_cu_64727b346ignoreE,@object
	.size		_ZN34_INTERNAL_e4414c36_4_k_cu_64727b344cuda3std3__436_GLOBAL__N__e4414c36_4_k_cu_64727b346ignoreE,(_ZN34_INTERNAL_e4414c36_4_k_cu_64727b344cuda3std6ranges3__45__cpo4dataE - _ZN34_INTERNAL_e4414c36_4_k_cu_64727b344cuda3std3__436_GLOBAL__N__e4414c36_4_k_cu_64727b346ignoreE)
_ZN34_INTERNAL_e4414c36_4_k_cu_64727b344cuda3std3__436_GLOBAL__N__e4414c36_4_k_cu_64727b346ignoreE:
	.zero		1
	.type		_ZN34_INTERNAL_e4414c36_4_k_cu_64727b344cuda3std6ranges3__45__cpo4dataE,@object
	.size		_ZN34_INTERNAL_e4414c36_4_k_cu_64727b344cuda3std6ranges3__45__cpo4dataE,(_ZN34_INTERNAL_e4414c36_4_k_cu_64727b346thrust24THRUST_300001_SM_1000_NS6system3cpp3parE - _ZN34_INTERNAL_e4414c36_4_k_cu_64727b344cuda3std6ranges3__45__cpo4dataE)
_ZN34_INTERNAL_e4414c36_4_k_cu_64727b344cuda3std6ranges3__45__cpo4dataE:
	.zero		1
	.type		_ZN34_INTERNAL_e4414c36_4_k_cu_64727b346thrust24THRUST_300001_SM_1000_NS6system3cpp3parE,@object
	.size		_ZN34_INTERNAL_e4414c36_4_k_cu_64727b346thrust24THRUST_300001_SM_1000_NS6system3cpp3parE,(_ZN34_INTERNAL_e4414c36_4_k_cu_64727b344cuda3std3__45__cpo5beginE - _ZN34_INTERNAL_e4414c36_4_k_cu_64727b346thrust24THRUST_300001_SM_1000_NS6system3cpp3parE)
_ZN34_INTERNAL_e4414c36_4_k_cu_64727b346thrust24THRUST_300001_SM_1000_NS6system3cpp3parE:
	.zero		1
	.type		_ZN34_INTERNAL_e4414c36_4_k_cu_64727b344cuda3std3__45__cpo5beginE,@object
	.size		_ZN34_INTERNAL_e4414c36_4_k_cu_64727b344cuda3std3__45__cpo5beginE,(_ZN34_INTERNAL_e4414c36_4_k_cu_64727b344cuda3std6ranges3__45__cpo5beginE - _ZN34_INTERNAL_e4414c36_4_k_cu_64727b344cuda3std3__45__cpo5beginE)
_ZN34_INTERNAL_e4414c36_4_k_cu_64727b344cuda3std3__45__cpo5beginE:
	.zero		1
	.type		_ZN34_INTERNAL_e4414c36_4_k_cu_64727b344cuda3std6ranges3__45__cpo5beginE,@object
	.size		_ZN34_INTERNAL_e4414c36_4_k_cu_64727b344cuda3std6ranges3__45__cpo5beginE,(_ZN34_INTERNAL_e4414c36_4_k_cu_64727b346thrust24THRUST_300001_SM_1000_NS6deviceE - _ZN34_INTERNAL_e4414c36_4_k_cu_64727b344cuda3std6ranges3__45__cpo5beginE)
_ZN34_INTERNAL_e4414c36_4_k_cu_64727b344cuda3std6ranges3__45__cpo5beginE:
	.zero		1
	.type		_ZN34_INTERNAL_e4414c36_4_k_cu_64727b346thrust24THRUST_300001_SM_1000_NS6deviceE,@object
	.size		_ZN34_INTERNAL_e4414c36_4_k_cu_64727b346thrust24THRUST_300001_SM_1000_NS6deviceE,(_ZN34_INTERNAL_e4414c36_4_k_cu_64727b344cuda3std3__47nulloptE - _ZN34_INTERNAL_e4414c36_4_k_cu_64727b346thrust24THRUST_300001_SM_1000_NS6deviceE)
_ZN34_INTERNAL_e4414c36_4_k_cu_64727b346thrust24THRUST_300001_SM_1000_NS6deviceE:
	.zero		1
	.type		_ZN34_INTERNAL_e4414c36_4_k_cu_64727b344cuda3std3__47nulloptE,@object
	.size		_ZN34_INTERNAL_e4414c36_4_k_cu_64727b344cuda3std3__47nulloptE,(_ZN34_INTERNAL_e4414c36_4_k_cu_64727b344cuda3std6ranges3__45__cpo8distanceE - _ZN34_INTERNAL_e4414c36_4_k_cu_64727b344cuda3std3__47nulloptE)
_ZN34_INTERNAL_e4414c36_4_k_cu_64727b344cuda3std3__47nulloptE:
	.zero		1
	.type		_ZN34_INTERNAL_e4414c36_4_k_cu_64727b344cuda3std6ranges3__45__cpo8distanceE,@object
	.size		_ZN34_INTERNAL_e4414c36_4_k_cu_64727b344cuda3std6ranges3__45__cpo8distanceE,(_ZN34_INTERNAL_e4414c36_4_k_cu_64727b346thrust24THRUST_300001_SM_1000_NS12placeholders2_4E - _ZN34_INTERNAL_e4414c36_4_k_cu_64727b344cuda3std6ranges3__45__cpo8distanceE)
_ZN34_INTERNAL_e4414c36_4_k_cu_64727b344cuda3std6ranges3__45__cpo8distanceE:
	.zero		1
	.type		_ZN34_INTERNAL_e4414c36_4_k_cu_64727b346thrust24THRUST_300001_SM_1000_NS12placeholders2_4E,@object
	.size		_ZN34_INTERNAL_e4414c36_4_k_cu_64727b346thrust24THRUST_300001_SM_1000_NS12placeholders2_4E,(_ZN34_INTERNAL_e4414c36_4_k_cu_64727b344cuda3std3__45__cpo6rbeginE - _ZN34_INTERNAL_e4414c36_4_k_cu_64727b346thrust24THRUST_300001_SM_1000_NS12placeholders2_4E)
_ZN34_INTERNAL_e4414c36_4_k_cu_64727b346thrust24THRUST_300001_SM_1000_NS12placeholders2_4E:
	.zero		1
	.type		_ZN34_INTERNAL_e4414c36_4_k_cu_64727b344cuda3std3__45__cpo6rbeginE,@object
	.size		_ZN34_INTERNAL_e4414c36_4_k_cu_64727b344cuda3std3__45__cpo6rbeginE,(_ZN34_INTERNAL_e4414c36_4_k_cu_64727b344cuda3std6ranges3__45__cpo7advanceE - _ZN34_INTERNAL_e4414c36_4_k_cu_64727b344cuda3std3__45__cpo6rbeginE)
_ZN34_INTERNAL_e4414c36_4_k_cu_64727b344cuda3std3__45__cpo6rbeginE:
	.zero		1
	.type		_ZN34_INTERNAL_e4414c36_4_k_cu_64727b344cuda3std6ranges3__45__cpo7advanceE,@object
	.size		_ZN34_INTERNAL_e4414c36_4_k_cu_64727b344cuda3std6ranges3__45__cpo7advanceE,(_ZN34_INTERNAL_e4414c36_4_k_cu_64727b346thrust24THRUST_300001_SM_1000_NS12placeholders3_10E - _ZN34_INTERNAL_e4414c36_4_k_cu_64727b344cuda3std6ranges3__45__cpo7advanceE)
_ZN34_INTERNAL_e4414c36_4_k_cu_64727b344cuda3std6ranges3__45__cpo7advanceE:
	.zero		1
	.type		_ZN34_INTERNAL_e4414c36_4_k_cu_64727b346thrust24THRUST_300001_SM_1000_NS12placeholders3_10E,@object
	.size		_ZN34_INTERNAL_e4414c36_4_k_cu_64727b346thrust24THRUST_300001_SM_1000_NS12placeholders3_10E,(_ZN34_INTERNAL_e4414c36_4_k_cu_64727b344cuda3std3__48in_placeE - _ZN34_INTERNAL_e4414c36_4_k_cu_64727b346thrust24THRUST_300001_SM_1000_NS12placeholders3_10E)
_ZN34_INTERNAL_e4414c36_4_k_cu_64727b346thrust24THRUST_300001_SM_1000_NS12placeholders3_10E:
	.zero		1
	.type		_ZN34_INTERNAL_e4414c36_4_k_cu_64727b344cuda3std3__48in_placeE,@object
	.size		_ZN34_INTERNAL_e4414c36_4_k_cu_64727b344cuda3std3__48in_placeE,(_ZN34_INTERNAL_e4414c36_4_k_cu_64727b344cuda3std6ranges3__45__cpo4sizeE - _ZN34_INTERNAL_e4414c36_4_k_cu_64727b344cuda3std3__48in_placeE)
_ZN34_INTERNAL_e4414c36_4_k_cu_64727b344cuda3std3__48in_placeE:
	.zero		1
	.type		_ZN34_INTERNAL_e4414c36_4_k_cu_64727b344cuda3std6ranges3__45__cpo4sizeE,@object
	.size		_ZN34_INTERNAL_e4414c36_4_k_cu_64727b344cuda3std6ranges3__45__cpo4sizeE,(_ZN34_INTERNAL_e4414c36_4_k_cu_64727b346thrust24THRUST_300001_SM_1000_NS12placeholders2_2E - _ZN34_INTERNAL_e4414c36_4_k_cu_64727b344cuda3std6ranges3__45__cpo4sizeE)
_ZN34_INTERNAL_e4414c36_4_k_cu_64727b344cuda3std6ranges3__45__cpo4sizeE:
	.zero		1
	.type		_ZN34_INTERNAL_e4414c36_4_k_cu_64727b346thrust24THRUST_300001_SM_1000_NS12placeholders2_2E,@object
	.size		_ZN34_INTERNAL_e4414c36_4_k_cu_64727b346thrust24THRUST_300001_SM_1000_NS12placeholders2_2E,(_ZN34_INTERNAL_e4414c36_4_k_cu_64727b344cuda3std3__45__cpo6cbeginE - _ZN34_INTERNAL_e4414c36_4_k_cu_64727b346thrust24THRUST_300001_SM_1000_NS12placeholders2_2E)
_ZN34_INTERNAL_e4414c36_4_k_cu_64727b346thrust24THRUST_300001_SM_1000_NS12placeholders2_2E:
	.zero		1
	.type		_ZN34_INTERNAL_e4414c36_4_k_cu_64727b344cuda3std3__45__cpo6cbeginE,@object
	.size		_ZN34_INTERNAL_e4414c36_4_k_cu_64727b344cuda3std3__45__cpo6cbeginE,(_ZN34_INTERNAL_e4414c36_4_k_cu_64727b344cuda3std6ranges3__45__cpo6cbeginE - _ZN34_INTERNAL_e4414c36_4_k_cu_64727b344cuda3std3__45__cpo6cbeginE)
_ZN34_INTERNAL_e4414c36_4_k_cu_64727b344cuda3std3__45__cpo6cbeginE:
	.zero		1
	.type		_ZN34_INTERNAL_e4414c36_4_k_cu_64727b344cuda3std6ranges3__45__cpo6cbeginE,@object
	.size		_ZN34_INTERNAL_e4414c36_4_k_cu_64727b344cuda3std6ranges3__45__cpo6cbeginE,(_ZN34_INTERNAL_e4414c36_4_k_cu_64727b346thrust24THRUST_300001_SM_1000_NS12placeholders2_6E - _ZN34_INTERNAL_e4414c36_4_k_cu_64727b344cuda3std6ranges3__45__cpo6cbeginE)
_ZN34_INTERNAL_e4414c36_4_k_cu_64727b344cuda3std6ranges3__45__cpo6cbeginE:
	.zero		1
	.type		_ZN34_INTERNAL_e4414c36_4_k_cu_64727b346thrust24THRUST_300001_SM_1000_NS12placeholders2_6E,@object
	.size		_ZN34_INTERNAL_e4414c36_4_k_cu_64727b346thrust24THRUST_300001_SM_1000_NS12placeholders2_6E,(_ZN34_INTERNAL_e4414c36_4_k_cu_64727b344cuda3std3__45__cpo7crbeginE - _ZN34_INTERNAL_e4414c36_4_k_cu_64727b346thrust24THRUST_300001_SM_1000_NS12placeholders2_6E)
_ZN34_INTERNAL_e4414c36_4_k_cu_64727b346thrust24THRUST_300001_SM_1000_NS12placeholders2_6E:
	.zero		1
	.type		_ZN34_INTERNAL_e4414c36_4_k_cu_64727b344cuda3std3__45__cpo7crbeginE,@object
	.size		_ZN34_INTERNAL_e4414c36_4_k_cu_64727b344cuda3std3__45__cpo7crbeginE,(_ZN34_INTERNAL_e4414c36_4_k_cu_64727b344cuda3std6ranges3__45__cpo4nextE - _ZN34_INTERNAL_e4414c36_4_k_cu_64727b344cuda3std3__45__cpo7crbeginE)
_ZN34_INTERNAL_e4414c36_4_k_cu_64727b344cuda3std3__45__cpo7crbeginE:
	.zero		1
	.type		_ZN34_INTERNAL_e4414c36_4_k_cu_64727b344cuda3std6ranges3__45__cpo4nextE,@object
	.size		_ZN34_INTERNAL_e4414c36_4_k_cu_64727b344cuda3std6ranges3__45__cpo4nextE,(_ZN34_INTERNAL_e4414c36_4_k_cu_64727b344cuda3std6ranges3__45__cpo4swapE - _ZN34_INTERNAL_e4414c36_4_k_cu_64727b344cuda3std6ranges3__45__cpo4nextE)
_ZN34_INTERNAL_e4414c36_4_k_cu_64727b344cuda3std6ranges3__45__cpo4nextE:
	.zero		1
	.type		_ZN34_INTERNAL_e4414c36_4_k_cu_64727b344cuda3std6ranges3__45__cpo4swapE,@object
	.size		_ZN34_INTERNAL_e4414c36_4_k_cu_64727b344cuda3std6ranges3__45__cpo4swapE,(_ZN34_INTERNAL_e4414c36_4_k_cu_64727b346thrust24THRUST_300001_SM_1000_NS8cuda_cub10par_nosyncE - _ZN34_INTERNAL_e4414c36_4_k_cu_64727b344cuda3std6ranges3__45__cpo4swapE)
_ZN34_INTERNAL_e4414c36_4_k_cu_64727b344cuda3std6ranges3__45__cpo4swapE:
	.zero		1
	.type		_ZN34_INTERNAL_e4414c36_4_k_cu_64727b346thrust24THRUST_300001_SM_1000_NS8cuda_cub10par_nosyncE,@object
	.size		_ZN34_INTERNAL_e4414c36_4_k_cu_64727b346thrust24THRUST_300001_SM_1000_NS8cuda_cub10par_nosyncE,(_ZN34_INTERNAL_e4414c36_4_k_cu_64727b346thrust24THRUST_300001_SM_1000_NS3seqE - _ZN34_INTERNAL_e4414c36_4_k_cu_64727b346thrust24THRUST_300001_SM_1000_NS8cuda_cub10par_nosyncE)
_ZN34_INTERNAL_e4414c36_4_k_cu_64727b346thrust24THRUST_300001_SM_1000_NS8cuda_cub10par_nosyncE:
	.zero		1
	.type		_ZN34_INTERNAL_e4414c36_4_k_cu_64727b346thrust24THRUST_300001_SM_1000_NS3seqE,@object
	.size		_ZN34_INTERNAL_e4414c36_4_k_cu_64727b346thrust24THRUST_300001_SM_1000_NS3seqE,(_ZN34_INTERNAL_e4414c36_4_k_cu_64727b344cuda3std3__420unreachable_sentinelE - _ZN34_INTERNAL_e4414c36_4_k_cu_64727b346thrust24THRUST_300001_SM_1000_NS3seqE)
_ZN34_INTERNAL_e4414c36_4_k_cu_64727b346thrust24THRUST_300001_SM_1000_NS3seqE:
	.zero		1
	.type		_ZN34_INTERNAL_e4414c36_4_k_cu_64727b344cuda3std3__420unreachable_sentinelE,@object
	.size		_ZN34_INTERNAL_e4414c36_4_k_cu_64727b344cuda3std3__420unreachable_sentinelE,(_ZN34_INTERNAL_e4414c36_4_k_cu_64727b344cuda3std6ranges3__45__cpo5ssizeE - _ZN34_INTERNAL_e4414c36_4_k_cu_64727b344cuda3std3__420unreachable_sentinelE)
_ZN34_INTERNAL_e4414c36_4_k_cu_64727b344cuda3std3__420unreachable_sentinelE:
	.zero		1
	.type		_ZN34_INTERNAL_e4414c36_4_k_cu_64727b344cuda3std6ranges3__45__cpo5ssizeE,@object
	.size		_ZN34_INTERNAL_e4414c36_4_k_cu_64727b344cuda3std6ranges3__45__cpo5ssizeE,(_ZN34_INTERNAL_e4414c36_4_k_cu_64727b346thrust24THRUST_300001_SM_1000_NS12placeholders2_3E - _ZN34_INTERNAL_e4414c36_4_k_cu_64727b344cuda3std6ranges3__45__cpo5ssizeE)
_ZN34_INTERNAL_e4414c36_4_k_cu_64727b344cuda3std6ranges3__45__cpo5ssizeE:
	.zero		1
	.type		_ZN34_INTERNAL_e4414c36_4_k_cu_64727b346thrust24THRUST_300001_SM_1000_NS12placeholders2_3E,@object
	.size		_ZN34_INTERNAL_e4414c36_4_k_cu_64727b346thrust24THRUST_300001_SM_1000_NS12placeholders2_3E,(_ZN34_INTERNAL_e4414c36_4_k_cu_64727b344cuda3std3__45__cpo4cendE - _ZN34_INTERNAL_e4414c36_4_k_cu_64727b346thrust24THRUST_300001_SM_1000_NS12placeholders2_3E)
_ZN34_INTERNAL_e4414c36_4_k_cu_64727b346thrust24THRUST_300001_SM_1000_NS12placeholders2_3E:
	.zero		1
	.type		_ZN34_INTERNAL_e4414c36_4_k_cu_64727b344cuda3std3__45__cpo4cendE,@object
	.size		_ZN34_INTERNAL_e4414c36_4_k_cu_64727b344cuda3std3__45__cpo4cendE,(_ZN34_INTERNAL_e4414c36_4_k_cu_64727b344cuda3std6ranges3__45__cpo4cendE - _ZN34_INTERNAL_e4414c36_4_k_cu_64727b344cuda3std3__45__cpo4cendE)
_ZN34_INTERNAL_e4414c36_4_k_cu_64727b344cuda3std3__45__cpo4cendE:
	.zero		1
	.type		_ZN34_INTERNAL_e4414c36_4_k_cu_64727b344cuda3std6ranges3__45__cpo4cendE,@object
	.size		_ZN34_INTERNAL_e4414c36_4_k_cu_64727b344cuda3std6ranges3__45__cpo4cendE,(_ZN34_INTERNAL_e4414c36_4_k_cu_64727b346thrust24THRUST_300001_SM_1000_NS12placeholders2_7E - _ZN34_INTERNAL_e4414c36_4_k_cu_64727b344cuda3std6ranges3__45__cpo4cendE)
_ZN34_INTERNAL_e4414c36_4_k_cu_64727b344cuda3std6ranges3__45__cpo4cendE:
	.zero		1
	.type		_ZN34_INTERNAL_e4414c36_4_k_cu_64727b346thrust24THRUST_300001_SM_1000_NS12placeholders2_7E,@object
	.size		_ZN34_INTERNAL_e4414c36_4_k_cu_64727b346thrust24THRUST_300001_SM_1000_NS12placeholders2_7E,(_ZN34_INTERNAL_e4414c36_4_k_cu_64727b344cuda3std3__45__cpo5crendE - _ZN34_INTERNAL_e4414c36_4_k_cu_64727b346thrust24THRUST_300001_SM_1000_NS12placeholders2_7E)
_ZN34_INTERNAL_e4414c36_4_k_cu_64727b346thrust24THRUST_300001_SM_1000_NS12placeholders2_7E:
	.zero		1
	.type		_ZN34_INTERNAL_e4414c36_4_k_cu_64727b344cuda3std3__45__cpo5crendE,@object
	.size		_ZN34_INTERNAL_e4414c36_4_k_cu_64727b344cuda3std3__45__cpo5crendE,(_ZN34_INTERNAL_e4414c36_4_k_cu_64727b344cuda3std6ranges3__45__cpo4prevE - _ZN34_INTERNAL_e4414c36_4_k_cu_64727b344cuda3std3__45__cpo5crendE)
_ZN34_INTERNAL_e4414c36_4_k_cu_64727b344cuda3std3__45__cpo5crendE:
	.zero		1
	.type		_ZN34_INTERNAL_e4414c36_4_k_cu_64727b344cuda3std6ranges3__45__cpo4prevE,@object
	.size		_ZN34_INTERNAL_e4414c36_4_k_cu_64727b344cuda3std6ranges3__45__cpo4prevE,(_ZN34_INTERNAL_e4414c36_4_k_cu_64727b344cuda3std6ranges3__45__cpo9iter_moveE - _ZN34_INTERNAL_e4414c36_4_k_cu_64727b344cuda3std6ranges3__45__cpo4prevE)
_ZN34_INTERNAL_e4414c36_4_k_cu_64727b344cuda3std6ranges3__45__cpo4prevE:
	.zero		1
	.type		_ZN34_INTERNAL_e4414c36_4_k_cu_64727b344cuda3std6ranges3__45__cpo9iter_moveE,@object
	.size		_ZN34_INTERNAL_e4414c36_4_k_cu_64727b344cuda3std6ranges3__45__cpo9iter_moveE,(_ZN34_INTERNAL_e4414c36_4_k_cu_64727b346thrust24THRUST_300001_SM_1000_NS6system6detail10sequential3seqE - _ZN34_INTERNAL_e4414c36_4_k_cu_64727b344cuda3std6ranges3__45__cpo9iter_moveE)
_ZN34_INTERNAL_e4414c36_4_k_cu_64727b344cuda3std6ranges3__45__cpo9iter_moveE:
	.zero		1
	.type		_ZN34_INTERNAL_e4414c36_4_k_cu_64727b346thrust24THRUST_300001_SM_1000_NS6system6detail10sequential3seqE,@object
	.size		_ZN34_INTERNAL_e4414c36_4_k_cu_64727b346thrust24THRUST_300001_SM_1000_NS6system6detail10sequential3seqE,(_ZN34_INTERNAL_e4414c36_4_k_cu_64727b346thrust24THRUST_300001_SM_1000_NS12placeholders2_9E - _ZN34_INTERNAL_e4414c36_4_k_cu_64727b346thrust24THRUST_300001_SM_1000_NS6system6detail10sequential3seqE)
_ZN34_INTERNAL_e4414c36_4_k_cu_64727b346thrust24THRUST_300001_SM_1000_NS6system6detail10sequential3seqE:
	.zero		1
	.type		_ZN34_INTERNAL_e4414c36_4_k_cu_64727b346thrust24THRUST_300001_SM_1000_NS12placeholders2_9E,@object
	.size		_ZN34_INTERNAL_e4414c36_4_k_cu_64727b346thrust24THRUST_300001_SM_1000_NS12placeholders2_9E,(_ZN34_INTERNAL_e4414c36_4_k_cu_64727b344cuda3std3__419piecewise_constructE - _ZN34_INTERNAL_e4414c36_4_k_cu_64727b346thrust24THRUST_300001_SM_1000_NS12placeholders2_9E)
_ZN34_INTERNAL_e4414c36_4_k_cu_64727b346thrust24THRUST_300001_SM_1000_NS12placeholders2_9E:
	.zero		1
	.type		_ZN34_INTERNAL_e4414c36_4_k_cu_64727b344cuda3std3__419piecewise_constructE,@object
	.size		_ZN34_INTERNAL_e4414c36_4_k_cu_64727b344cuda3std3__419piecewise_constructE,(_ZN34_INTERNAL_e4414c36_4_k_cu_64727b344cuda3std6ranges3__45__cpo5cdataE - _ZN34_INTERNAL_e4414c36_4_k_cu_64727b344cuda3std3__419piecewise_constructE)
_ZN34_INTERNAL_e4414c36_4_k_cu_64727b344cuda3std3__419piecewise_constructE:
	.zero		1
	.type		_ZN34_INTERNAL_e4414c36_4_k_cu_64727b344cuda3std6ranges3__45__cpo5cdataE,@object
	.size		_ZN34_INTERNAL_e4414c36_4_k_cu_64727b344cuda3std6ranges3__45__cpo5cdataE,(_ZN34_INTERNAL_e4414c36_4_k_cu_64727b346thrust24THRUST_300001_SM_1000_NS12placeholders2_1E - _ZN34_INTERNAL_e4414c36_4_k_cu_64727b344cuda3std6ranges3__45__cpo5cdataE)
_ZN34_INTERNAL_e4414c36_4_k_cu_64727b344cuda3std6ranges3__45__cpo5cdataE:
	.zero		1
	.type		_ZN34_INTERNAL_e4414c36_4_k_cu_64727b346thrust24THRUST_300001_SM_1000_NS12placeholders2_1E,@object
	.size		_ZN34_INTERNAL_e4414c36_4_k_cu_64727b346thrust24THRUST_300001_SM_1000_NS12placeholders2_1E,(_ZN34_INTERNAL_e4414c36_4_k_cu_64727b344cuda3std3__45__cpo3endE - _ZN34_INTERNAL_e4414c36_4_k_cu_64727b346thrust24THRUST_300001_SM_1000_NS12placeholders2_1E)
_ZN34_INTERNAL_e4414c36_4_k_cu_64727b346thrust24THRUST_300001_SM_1000_NS12placeholders2_1E:
	.zero		1
	.type		_ZN34_INTERNAL_e4414c36_4_k_cu_64727b344cuda3std3__45__cpo3endE,@object
	.size		_ZN34_INTERNAL_e4414c36_4_k_cu_64727b344cuda3std3__45__cpo3endE,(_ZN34_INTERNAL_e4414c36_4_k_cu_64727b344cuda3std6ranges3__45__cpo3endE - _ZN34_INTERNAL_e4414c36_4_k_cu_64727b344cuda3std3__45__cpo3endE)
_ZN34_INTERNAL_e4414c36_4_k_cu_64727b344cuda3std3__45__cpo3endE:
	.zero		1
	.type		_ZN34_INTERNAL_e4414c36_4_k_cu_64727b344cuda3std6ranges3__45__cpo3endE,@object
	.size		_ZN34_INTERNAL_e4414c36_4_k_cu_64727b344cuda3std6ranges3__45__cpo3endE,(_ZN34_INTERNAL_e4414c36_4_k_cu_64727b346thrust24THRUST_300001_SM_1000_NS12placeholders2_5E - _ZN34_INTERNAL_e4414c36_4_k_cu_64727b344cuda3std6ranges3__45__cpo3endE)
_ZN34_INTERNAL_e4414c36_4_k_cu_64727b344cuda3std6ranges3__45__cpo3endE:
	.zero		1
	.type		_ZN34_INTERNAL_e4414c36_4_k_cu_64727b346thrust24THRUST_300001_SM_1000_NS12placeholders2_5E,@object
	.size		_ZN34_INTERNAL_e4414c36_4_k_cu_64727b346thrust24THRUST_300001_SM_1000_NS12placeholders2_5E,(_ZN34_INTERNAL_e4414c36_4_k_cu_64727b344cuda3std3__45__cpo4rendE - _ZN34_INTERNAL_e4414c36_4_k_cu_64727b346thrust24THRUST_300001_SM_1000_NS12placeholders2_5E)
_ZN34_INTERNAL_e4414c36_4_k_cu_64727b346thrust24THRUST_300001_SM_1000_NS12placeholders2_5E:
	.zero		1
	.type		_ZN34_INTERNAL_e4414c36_4_k_cu_64727b344cuda3std3__45__cpo4rendE,@object
	.size		_ZN34_INTERNAL_e4414c36_4_k_cu_64727b344cuda3std3__45__cpo4rendE,(_ZN34_INTERNAL_e4414c36_4_k_cu_64727b344cuda3std6ranges3__45__cpo9iter_swapE - _ZN34_INTERNAL_e4414c36_4_k_cu_64727b344cuda3std3__45__cpo4rendE)
_ZN34_INTERNAL_e4414c36_4_k_cu_64727b344cuda3std3__45__cpo4rendE:
	.zero		1
	.type		_ZN34_INTERNAL_e4414c36_4_k_cu_64727b344cuda3std6ranges3__45__cpo9iter_swapE,@object
	.size		_ZN34_INTERNAL_e4414c36_4_k_cu_64727b344cuda3std6ranges3__45__cpo9iter_swapE,(_ZN34_INTERNAL_e4414c36_4_k_cu_64727b344cuda3std3__48unexpectE - _ZN34_INTERNAL_e4414c36_4_k_cu_64727b344cuda3std6ranges3__45__cpo9iter_swapE)
_ZN34_INTERNAL_e4414c36_4_k_cu_64727b344cuda3std6ranges3__45__cpo9iter_swapE:
	.zero		1
	.type		_ZN34_INTERNAL_e4414c36_4_k_cu_64727b344cuda3std3__48unexpectE,@object
	.size		_ZN34_INTERNAL_e4414c36_4_k_cu_64727b344cuda3std3__48unexpectE,(_ZN34_INTERNAL_e4414c36_4_k_cu_64727b346thrust24THRUST_300001_SM_1000_NS8cuda_cub3parE - _ZN34_INTERNAL_e4414c36_4_k_cu_64727b344cuda3std3__48unexpectE)
_ZN34_INTERNAL_e4414c36_4_k_cu_64727b344cuda3std3__48unexpectE:
	.zero		1
	.type		_ZN34_INTERNAL_e4414c36_4_k_cu_64727b346thrust24THRUST_300001_SM_1000_NS8cuda_cub3parE,@object
	.size		_ZN34_INTERNAL_e4414c36_4_k_cu_64727b346thrust24THRUST_300001_SM_1000_NS8cuda_cub3parE,(.L_29 - _ZN34_INTERNAL_e4414c36_4_k_cu_64727b346thrust24THRUST_300001_SM_1000_NS8cuda_cub3parE)
_ZN34_INTERNAL_e4414c36_4_k_cu_64727b346thrust24THRUST_300001_SM_1000_NS8cuda_cub3parE:
	.zero		1
.L_29:


//--------------------- .nv.shared._ZN3cub18CUB_300001_SM_10006detail10radix_sort33DeviceRadixSortExclusiveSumKernelINS1_5radix10policy_hubIjjyE10Policy1000EyEEvPT0_ --------------------------
	.section	.nv.shared._ZN3cub18CUB_300001_SM_10006detail10radix_sort33DeviceRadixSortExclusiveSumKernelINS1_5radix10policy_hubIjjyE10Policy1000EyEEvPT0_,"aw",@nobits
	.sectionflags	@""
	.align	16
.nv.shared._ZN3cub18CUB_300001_SM_10006detail10radix_sort33DeviceRadixSortExclusiveSumKernelINS1_5radix10policy_hubIjjyE10Policy1000EyEEvPT0_:
	.zero		3360


//--------------------- .nv.shared._ZN3cub18CUB_300001_SM_10006detail10radix_sort30DeviceRadixSortHistogramKernelINS1_5radix10policy_hubIjjyE10Policy1000ELNS0_9SortOrderE1EjyNS1_21identity_decomposer_tEEEvPT2_PKT1_SA_iiT3_ --------------------------
	.section	.nv.shared._ZN3cub18CUB_300001_SM_10006detail10radix_sort30DeviceRadixSortHistogramKernelINS1_5radix10policy_hubIjjyE10Policy1000ELNS0_9SortOrderE1EjyNS1_21identity_decomposer_tEEEvPT2_PKT1_SA_iiT3_,"aw",@nobits
	.sectionflags	@""
	.align	4
.nv.shared._ZN3cub18CUB_300001_SM_10006detail10radix_sort30DeviceRadixSortHistogramKernelINS1_5radix10policy_hubIjjyE10Policy1000ELNS0_9SortOrderE1EjyNS1_21identity_decomposer_tEEEvPT2_PKT1_SA_iiT3_:
	.zero		5120


//--------------------- .nv.shared._ZN3cub18CUB_300001_SM_10006detail10radix_sort31DeviceRadixSortSingleTileKernelINS1_5radix10policy_hubIjjyE10Policy1000ELNS0_9SortOrderE1EjjyNS1_21identity_decomposer_tEEEvPKT1_PSA_PKT2_PSE_T3_iiT4_ --------------------------
	.section	.nv.shared._ZN3cub18CUB_300001_SM_10006detail10radix_sort31DeviceRadixSortSingleTileKernelINS1_5radix10policy_hubIjjyE10Policy1000ELNS0_9SortOrderE1EjjyNS1_21identity_decomposer_tEEEvPKT1_PSA_PKT2_PSE_T3_iiT4_,"aw",@nobits
	.sectionflags	@""
	.align	16
.nv.shared._ZN3cub18CUB_300001_SM_10006detail10radix_sort31DeviceRadixSortSingleTileKernelINS1_5radix10policy_hubIjjyE10Policy1000ELNS0_9SortOrderE1EjjyNS1_21identity_decomposer_tEEEvPKT1_PSA_PKT2_PSE_T3_iiT4_:
	.zero		34880


//--------------------- .nv.shared._ZN3cub18CUB_300001_SM_10006detail10radix_sort29DeviceRadixSortOnesweepKernelINS1_5radix10policy_hubIjiyE10Policy1000ELNS0_9SortOrderE1EjiyiiNS1_21identity_decomposer_tEEEvPT5_SB_PT3_PKSC_PT1_PKSG_PT2_PKSK_T4_iiT6_ --------------------------
	.section	.nv.shared._ZN3cub18CUB_300001_SM_10006detail10radix_sort29DeviceRadixSortOnesweepKernelINS1_5radix10policy_hubIjiyE10Policy1000ELNS0_9SortOrderE1EjiyiiNS1_21identity_decomposer_tEEEvPT5_SB_PT3_PKSC_PT1_PKSG_PT2_PKSK_T4_iiT6_,"aw",@nobits
	.sectionflags	@""
	.align	16
.nv.shared._ZN3cub18CUB_300001_SM_10006detail10radix_sort29DeviceRadixSortOnesweepKernelINS1_5radix10policy_hubIjiyE10Policy1000ELNS0_9SortOrderE1EjiyiiNS1_21identity_decomposer_tEEEvPT5_SB_PT3_PKSC_PT1_PKSG_PT2_PKSK_T4_iiT6_:
	.zero		29184


//--------------------- .nv.shared._ZN3cub18CUB_300001_SM_10006detail10radix_sort33DeviceRadixSortExclusiveSumKernelINS1_5radix10policy_hubIjiyE10Policy1000EyEEvPT0_ --------------------------
	.section	.nv.shared._ZN3cub18CUB_300001_SM_10006detail10radix_sort33DeviceRadixSortExclusiveSumKernelINS1_5radix10policy_hubIjiyE10Policy1000EyEEvPT0_,"aw",@nobits
	.sectionflags	@""
	.align	16
.nv.shared._ZN3cub18CUB_300001_SM_10006detail10radix_sort33DeviceRadixSortExclusiveSumKernelINS1_5radix10policy_hubIjiyE10Policy1000EyEEvPT0_:
	.zero		3360


//--------------------- .nv.shared._ZN3cub18CUB_300001_SM_10006detail10radix_sort30DeviceRadixSortHistogramKernelINS1_5radix10policy_hubIjiyE10Policy1000ELNS0_9SortOrderE1EjyNS1_21identity_decomposer_tEEEvPT2_PKT1_SA_iiT3_ --------------------------
	.section	.nv.shared._ZN3cub18CUB_300001_SM_10006detail10radix_sort30DeviceRadixSortHistogramKernelINS1_5radix10policy_hubIjiyE10Policy1000ELNS0_9SortOrderE1EjyNS1_21identity_decomposer_tEEEvPT2_PKT1_SA_iiT3_,"aw",@nobits
	.sectionflags	@""
	.align	4
.nv.shared._ZN3cub18CUB_300001_SM_10006detail10radix_sort30DeviceRadixSortHistogramKernelINS1_5radix10policy_hubIjiyE10Policy1000ELNS0_9SortOrderE1EjyNS1_21identity_decomposer_tEEEvPT2_PKT1_SA_iiT3_:
	.zero		5120


//--------------------- .nv.shared._ZN3cub18CUB_300001_SM_10006detail10radix_sort31DeviceRadixSortSingleTileKernelINS1_5radix10policy_hubIjiyE10Policy1000ELNS0_9SortOrderE1EjiyNS1_21identity_decomposer_tEEEvPKT1_PSA_PKT2_PSE_T3_iiT4_ --------------------------
	.section	.nv.shared._ZN3cub18CUB_300001_SM_10006detail10radix_sort31DeviceRadixSortSingleTileKernelINS1_5radix10policy_hubIjiyE10Policy1000ELNS0_9SortOrderE1EjiyNS1_21identity_decomposer_tEEEvPKT1_PSA_PKT2_PSE_T3_iiT4_,"aw",@nobits
	.sectionflags	@""
	.align	16
.nv.shared._ZN3cub18CUB_300001_SM_10006detail10radix_sort31DeviceRadixSortSingleTileKernelINS1_5radix10policy_hubIjiyE10Policy1000ELNS0_9SortOrderE1EjiyNS1_21identity_decomposer_tEEEvPKT1_PSA_PKT2_PSE_T3_iiT4_:
	.zero		34880


//--------------------- .nv.constant0._ZN3cub18CUB_300001_SM_10006detail10radix_sort29DeviceRadixSortOnesweepKernelINS1_5radix10policy_hubIjjyE10Policy1000ELNS0_9SortOrderE1EjjyiiNS1_21identity_decomposer_tEEEvPT5_SB_PT3_PKSC_PT1_PKSG_PT2_PKSK_T4_iiT6_ --------------------------
	.section	.nv.constant0._ZN3cub18CUB_300001_SM_10006detail10radix_sort29DeviceRadixSortOnesweepKernelINS1_5radix10policy_hubIjjyE10Policy1000ELNS0_9SortOrderE1EjjyiiNS1_21identity_decomposer_tEEEvPT5_SB_PT3_PKSC_PT1_PKSG_PT2_PKSK_T4_iiT6_,"a",@progbits
	.sectionflags	@""
	.align	4
.nv.constant0._ZN3cub18CUB_300001_SM_10006detail10radix_sort29DeviceRadixSortOnesweepKernelINS1_5radix10policy_hubIjjyE10Policy1000ELNS0_9SortOrderE1EjjyiiNS1_21identity_decomposer_tEEEvPT5_SB_PT3_PKSC_PT1_PKSG_PT2_PKSK_T4_iiT6_:
	.zero		973


//--------------------- .nv.constant0._ZN3cub18CUB_300001_SM_10006detail10radix_sort33DeviceRadixSortExclusiveSumKernelINS1_5radix10policy_hubIjjyE10Policy1000EyEEvPT0_ --------------------------
	.section	.nv.constant0._ZN3cub18CUB_300001_SM_10006detail10radix_sort33DeviceRadixSortExclusiveSumKernelINS1_5radix10policy_hubIjjyE10Policy1000EyEEvPT0_,"a",@progbits
	.sectionflags	@""
	.align	4
.nv.constant0._ZN3cub18CUB_300001_SM_10006detail10radix_sort33DeviceRadixSortExclusiveSumKernelINS1_5radix10policy_hubIjjyE10Policy1000EyEEvPT0_:
	.zero		904


//--------------------- .nv.constant0._ZN3cub18CUB_300001_SM_10006detail10radix_sort30DeviceRadixSortHistogramKernelINS1_5radix10policy_hubIjjyE10Policy1000ELNS0_9SortOrderE1EjyNS1_21identity_decomposer_tEEEvPT2_PKT1_SA_iiT3_ --------------------------
	.section	.nv.constant0._ZN3cub18CUB_300001_SM_10006detail10radix_sort30DeviceRadixSortHistogramKernelINS1_5radix10policy_hubIjjyE10Policy1000ELNS0_9SortOrderE1EjyNS1_21identity_decomposer_tEEEvPT2_PKT1_SA_iiT3_,"a",@progbits
	.sectionflags	@""
	.align	4
.nv.constant0._ZN3cub18CUB_300001_SM_10006detail10radix_sort30DeviceRadixSortHistogramKernelINS1_5radix10policy_hubIjjyE10Policy1000ELNS0_9SortOrderE1EjyNS1_21identity_decomposer_tEEEvPT2_PKT1_SA_iiT3_:
	.zero		929


//--------------------- .nv.constant0._ZN3cub18CUB_300001_SM_10006detail10radix_sort31DeviceRadixSortSingleTileKernelINS1_5radix10policy_hubIjjyE10Policy1000ELNS0_9SortOrderE1EjjyNS1_21identity_decomposer_tEEEvPKT1_PSA_PKT2_PSE_T3_iiT4_ --------------------------
	.section	.nv.constant0._ZN3cub18CUB_300001_SM_10006detail10radix_sort31DeviceRadixSortSingleTileKernelINS1_5radix10policy_hubIjjyE10Policy1000ELNS0_9SortOrderE1EjjyNS1_21identity_decomposer_tEEEvPKT1_PSA_PKT2_PSE_T3_iiT4_,"a",@progbits
	.sectionflags	@""
	.align	4
.nv.constant0._ZN3cub18CUB_300001_SM_10006detail10radix_sort31DeviceRadixSortSingleTileKernelINS1_5radix10policy_hubIjjyE10Policy1000ELNS0_9SortOrderE1EjjyNS1_21identity_decomposer_tEEEvPKT1_PSA_PKT2_PSE_T3_iiT4_:
	.zero		945


//--------------------- .nv.constant0._ZN3cub18CUB_300001_SM_10006detail10radix_sort29DeviceRadixSortOnesweepKernelINS1_5radix10policy_hubIjiyE10Policy1000ELNS0_9SortOrderE1EjiyiiNS1_21identity_decomposer_tEEEvPT5_SB_PT3_PKSC_PT1_PKSG_PT2_PKSK_T4_iiT6_ --------------------------
	.section	.nv.constant0._ZN3cub18CUB_300001_SM_10006detail10radix_sort29DeviceRadixSortOnesweepKernelINS1_5radix10policy_hubIjiyE10Policy1000ELNS0_9SortOrderE1EjiyiiNS1_21identity_decomposer_tEEEvPT5_SB_PT3_PKSC_PT1_PKSG_PT2_PKSK_T4_iiT6_,"a",@progbits
	.sectionflags	@""
	.align	4
.nv.constant0._ZN3cub18CUB_300001_SM_10006detail10radix_sort29DeviceRadixSortOnesweepKernelINS1_5radix10policy_hubIjiyE10Policy1000ELNS0_9SortOrderE1EjiyiiNS1_21identity_decomposer_tEEEvPT5_SB_PT3_PKSC_PT1_PKSG_PT2_PKSK_T4_iiT6_:
	.zero		973


//--------------------- .nv.constant0._ZN3cub18CUB_300001_SM_10006detail10radix_sort33DeviceRadixSortExclusiveSumKernelINS1_5radix10policy_hubIjiyE10Policy1000EyEEvPT0_ --------------------------
	.section	.nv.constant0._ZN3cub18CUB_300001_SM_10006detail10radix_sort33DeviceRadixSortExclusiveSumKernelINS1_5radix10policy_hubIjiyE10Policy1000EyEEvPT0_,"a",@progbits
	.sectionflags	@""
	.align	4
.nv.constant0._ZN3cub18CUB_300001_SM_10006detail10radix_sort33DeviceRadixSortExclusiveSumKernelINS1_5radix10policy_hubIjiyE10Policy1000EyEEvPT0_:
	.zero		904


//--------------------- .nv.constant0._ZN3cub18CUB_300001_SM_10006detail10radix_sort30DeviceRadixSortHistogramKernelINS1_5radix10policy_hubIjiyE10Policy1000ELNS0_9SortOrderE1EjyNS1_21identity_decomposer_tEEEvPT2_PKT1_SA_iiT3_ --------------------------
	.section	.nv.constant0._ZN3cub18CUB_300001_SM_10006detail10radix_sort30DeviceRadixSortHistogramKernelINS1_5radix10policy_hubIjiyE10Policy1000ELNS0_9SortOrderE1EjyNS1_21identity_decomposer_tEEEvPT2_PKT1_SA_iiT3_,"a",@progbits
	.sectionflags	@""
	.align	4
.nv.constant0._ZN3cub18CUB_300001_SM_10006detail10radix_sort30DeviceRadixSortHistogramKernelINS1_5radix10policy_hubIjiyE10Policy1000ELNS0_9SortOrderE1EjyNS1_21identity_decomposer_tEEEvPT2_PKT1_SA_iiT3_:
	.zero		929


//--------------------- .nv.constant0._ZN3cub18CUB_300001_SM_10006detail10radix_sort31DeviceRadixSortSingleTileKernelINS1_5radix10policy_hubIjiyE10Policy1000ELNS0_9SortOrderE1EjiyNS1_21identity_decomposer_tEEEvPKT1_PSA_PKT2_PSE_T3_iiT4_ --------------------------
	.section	.nv.constant0._ZN3cub18CUB_300001_SM_10006detail10radix_sort31DeviceRadixSortSingleTileKernelINS1_5radix10policy_hubIjiyE10Policy1000ELNS0_9SortOrderE1EjiyNS1_21identity_decomposer_tEEEvPKT1_PSA_PKT2_PSE_T3_iiT4_,"a",@progbits
	.sectionflags	@""
	.align	4
.nv.constant0._ZN3cub18CUB_300001_SM_10006detail10radix_sort31DeviceRadixSortSingleTileKernelINS1_5radix10policy_hubIjiyE10Policy1000ELNS0_9SortOrderE1EjiyNS1_21identity_decomposer_tEEEvPKT1_PSA_PKT2_PSE_T3_iiT4_:
	.zero		945


//--------------------- .nv.constant0._ZN3cub18CUB_300001_SM_10006detail8for_each13static_kernelINS2_12policy_hub_t12policy_500_tElN6thrust24THRUST_300001_SM_1000_NS8cuda_cub10__tabulate7functorINS7_10device_ptrIiEENS7_6system6detail7generic6detail22compute_sequence_valueIivEElEEEEvT0_T1_ --------------------------
	.section	.nv.constant0._ZN3cub18CUB_300001_SM_10006detail8for_each13static_kernelINS2_12policy_hub_t12policy_500_tElN6thrust24THRUST_300001_SM_1000_NS8cuda_cub10__tabulate7functorINS7_10device_ptrIiEENS7_6system6detail7generic6detail22compute_sequence_valueIivEElEEEEvT0_T1_,"a",@progbits
	.sectionflags	@""
	.align	4
.nv.constant0._ZN3cub18CUB_300001_SM_10006detail8for_each13static_kernelINS2_12policy_hub_t12policy_500_tElN6thrust24THRUST_300001_SM_1000_NS8cuda_cub10__tabulate7functorINS7_10device_ptrIiEENS7_6system6detail7generic6detail22compute_sequence_valueIivEElEEEEvT0_T1_:
	.zero		920


//--------------------- .nv.constant0._ZN3cub18CUB_300001_SM_10006detail11EmptyKernelIvEEvv --------------------------
	.section	.nv.constant0._ZN3cub18CUB_300001_SM_10006detail11EmptyKernelIvEEvv,"a",@progbits
	.sectionflags	@""
	.align	4
.nv.constant0._ZN3cub18CUB_300001_SM_10006detail11EmptyKernelIvEEvv:
	.zero		896


//--------------------- .nv.constant0.dudux_and_popcount_scores_indexed --------------------------
	.section	.nv.constant0.dudux_and_popcount_scores_indexed,"a",@progbits
	.sectionflags	@""
	.align	4
.nv.constant0.dudux_and_popcount_scores_indexed:
	.zero		936


//--------------------- .nv.constant0.dudux_and_popcount_scores --------------------------
	.section	.nv.constant0.dudux_and_popcount_scores,"a",@progbits
	.sectionflags	@""
	.align	4
.nv.constant0.dudux_and_popcount_scores:
	.zero		928


//--------------------- SYMBOLS --------------------------

	.type		.nv.reservedSmem.offset0,@object
	.size		.nv.reservedSmem.offset0,0x4
	.type		.nv.reservedSmem.cap,@object
	.size		.nv.reservedSmem.cap,0x4
